	.target	sm_100a

	.elftype	@"ET_EXEC"


//--------------------- .note.nv.tkinfo           --------------------------
	.section	.note.nv.tkinfo,"",@"SHT_NOTE"
	.sectionflags	@"SHF_NOTE_NV_TKINFO"
	.tkinfo
        /*0018*/ 	.word	0x00000002
        /*0030*/ 	.string	""
        /*0030*/ 	.string	"ptxas"
        /*0030*/ 	.string	"Cuda compilation tools, release 13.0, V13.0.88"
        /*0030*/ 	.string	"Build cuda_13.0.r13.0/compiler.36424714_0"
        /*0030*/ 	.string	"-arch sm_100a -m 64 "



//--------------------- .note.nv.cuinfo           --------------------------
	.section	.note.nv.cuinfo,"",@"SHT_NOTE"
	.sectionflags	@"SHF_NOTE_NV_CUINFO"
        /*0018*/ 	.short	0x0002
        /*001a*/ 	.short	0x0064
        /*001c*/ 	.short	0x0082
	.zero		2


//--------------------- .nv.info                  --------------------------
	.section	.nv.info,"",@"SHT_CUDA_INFO"
	.align	4


	//----- nvinfo : EIATTR_REGCOUNT
	.align		4
        /*0000*/ 	.byte	0x04, 0x2f
        /*0002*/ 	.short	(.L_19 - .L_18)
	.align		4
.L_18:
        /*0004*/ 	.word	index@(_ZN7cutlass13device_kernelINS_4gemm6kernel13GemmUniversalIN4cute5tupleIJiiiiEEENS1_10collective13CollectiveMmaINS1_46MainloopSm100TmaUmmaWarpSpecializedBlockScaledILi3ELi2ELi1ENS5_IJNS4_1CILi4EEESB_NSA_ILi1EEEEEEEENS5_IJNSA_ILi128EEENSA_ILi256EEESG_EEENS5_IJNS_12float_e2m1_tENS_13float_ue4m3_tEEEENS5_IJNS5_IJlSC_lEEENS4_6LayoutINS5_IJNS5_IJNS5_IJNSA_ILi32EEESB_EEEiEEENS5_IJNS5_IJNSA_ILi16EEESB_EEEiEEENS5_IJSC_iEEEEEENS5_IJSS_NS5_IJNS5_IJNSA_ILi0EEESC_EEENSA_ILi512EEEEEENS5_IJSV_iEEEEEEEEEEESK_S12_NS4_8TiledMMAINS4_8MMA_AtomIJNS4_17SM100_MMA_MXF4_SSISI_SI_fSJ_Li128ELi256ELi16ELNS4_4UMMA5MajorE0ELS17_0ELNS16_7ScaleInE0ELS18_0EEEEEENSM_INS5_IJSC_SC_SC_EEENS5_IJSV_SV_SV_EEEEENS5_IJNS4_10UnderscoreES1E_S1E_EEEEENS5_IJNS4_23SM90_TMA_LOAD_MULTICASTES1H_EEENS5_IJNS4_14ComposedLayoutINS4_7SwizzleILi3ELi4ELi3EEENS4_18smem_ptr_flag_bitsILi4EEENSM_INS5_IJNSA_ILi8EEESG_EEENS5_IJSG_SC_EEEEEEENSM_INS5_IJNS5_IJNS5_IJSO_SC_EEESR_EEESC_NS5_IJSC_SB_EEEEEENS5_IJNS5_IJNS5_IJSR_SX_EEESW_EEESV_NS5_IJSB_SX_EEEEEEEEEEEvNS4_8identityES1I_NS5_IJS1S_NSM_INS5_IJNS5_IJNS5_IJSO_NSA_ILi2EEEEEESR_EEESC_S1V_EEENS5_IJS1Y_SV_NS5_IJSB_NSA_ILi1024EEEEEEEEEEEEEEvS23_EENS_8epilogue10collective18CollectiveEpilogueINS2E_23Sm100TmaWarpSpecializedILi4ELi2ELi32ELb1ELb0EEEJNS5_IJNSA_ILi64EEESG_SG_EEENS5_IJNSM_IS2J_SC_EENSM_INS5_IJSN_S24_EEENS5_IJSC_SF_EEEEEEEENS_10bfloat16_tESL_S2Q_SL_NS2E_6fusion15FusionCallbacksIS2I_NS2R_17LinearCombinationIS2Q_fS2Q_fLNS_15FloatRoundStyleE2EEES2K_S2P_JEEENS4_5SM1004TMEM4LOAD26SM100_TMEM_LOAD_32dp32b32xENS4_13SM90_TMA_LOADENS1J_INS1K_ILi2ELi4ELi3EEENS1M_ILi16EEENSM_INS5_IJS1O_SN_EEENS5_IJSN_SC_EEEEEEENS4_39AutoVectorizingCopyWithAssumedAlignmentILi128EEENS4_14SM90_TMA_STOREES37_S39_S39_EEEvvEEEEvNT_6ParamsE)
        /*0008*/ 	.word	0x000000de


	//----- nvinfo : EIATTR_FRAME_SIZE
	.align		4
.L_19:
        /*000c*/ 	.byte	0x04, 0x11
        /*000e*/ 	.short	(.L_21 - .L_20)
	.align		4
.L_20:
        /*0010*/ 	.word	index@($__internal_2_$__cuda_sm10x_tcgen05_guardrail_trap_unallocated_columns_being_dealloced)
        /*0014*/ 	.word	0x00000000


	//----- nvinfo : EIATTR_FRAME_SIZE
	.align		4
.L_21:
        /*0018*/ 	.byte	0x04, 0x11
        /*001a*/ 	.short	(.L_23 - .L_22)
	.align		4
.L_22:
        /*001c*/ 	.word	index@($__internal_1_$__cuda_sm10x_tcgen05_guardrail_trap_phase_invalid_during_alloc)
        /*0020*/ 	.word	0x00000000


	//----- nvinfo : EIATTR_FRAME_SIZE
	.align		4
.L_23:
        /*0024*/ 	.byte	0x04, 0x11
        /*0026*/ 	.short	(.L_25 - .L_24)
	.align		4
.L_24:
        /*0028*/ 	.word	index@($__internal_0_$__cuda_sm10x_tcgen05_guardrail_trap_col_being_dealloced_not_returned_by_alloc)
        /*002c*/ 	.word	0x00000000


	//----- nvinfo : EIATTR_FRAME_SIZE
	.align		4
.L_25:
        /*0030*/ 	.byte	0x04, 0x11
        /*0032*/ 	.short	(.L_27 - .L_26)
	.align		4
.L_26:
        /*0034*/ 	.word	index@(_ZN7cutlass13device_kernelINS_4gemm6kernel13GemmUniversalIN4cute5tupleIJiiiiEEENS1_10collective13CollectiveMmaINS1_46MainloopSm100TmaUmmaWarpSpecializedBlockScaledILi3ELi2ELi1ENS5_IJNS4_1CILi4EEESB_NSA_ILi1EEEEEEEENS5_IJNSA_ILi128EEENSA_ILi256EEESG_EEENS5_IJNS_12float_e2m1_tENS_13float_ue4m3_tEEEENS5_IJNS5_IJlSC_lEEENS4_6LayoutINS5_IJNS5_IJNS5_IJNSA_ILi32EEESB_EEEiEEENS5_IJNS5_IJNSA_ILi16EEESB_EEEiEEENS5_IJSC_iEEEEEENS5_IJSS_NS5_IJNS5_IJNSA_ILi0EEESC_EEENSA_ILi512EEEEEENS5_IJSV_iEEEEEEEEEEESK_S12_NS4_8TiledMMAINS4_8MMA_AtomIJNS4_17SM100_MMA_MXF4_SSISI_SI_fSJ_Li128ELi256ELi16ELNS4_4UMMA5MajorE0ELS17_0ELNS16_7ScaleInE0ELS18_0EEEEEENSM_INS5_IJSC_SC_SC_EEENS5_IJSV_SV_SV_EEEEENS5_IJNS4_10UnderscoreES1E_S1E_EEEEENS5_IJNS4_23SM90_TMA_LOAD_MULTICASTES1H_EEENS5_IJNS4_14ComposedLayoutINS4_7SwizzleILi3ELi4ELi3EEENS4_18smem_ptr_flag_bitsILi4EEENSM_INS5_IJNSA_ILi8EEESG_EEENS5_IJSG_SC_EEEEEEENSM_INS5_IJNS5_IJNS5_IJSO_SC_EEESR_EEESC_NS5_IJSC_SB_EEEEEENS5_IJNS5_IJNS5_IJSR_SX_EEESW_EEESV_NS5_IJSB_SX_EEEEEEEEEEEvNS4_8identityES1I_NS5_IJS1S_NSM_INS5_IJNS5_IJNS5_IJSO_NSA_ILi2EEEEEESR_EEESC_S1V_EEENS5_IJS1Y_SV_NS5_IJSB_NSA_ILi1024EEEEEEEEEEEEEEvS23_EENS_8epilogue10collective18CollectiveEpilogueINS2E_23Sm100TmaWarpSpecializedILi4ELi2ELi32ELb1ELb0EEEJNS5_IJNSA_ILi64EEESG_SG_EEENS5_IJNSM_IS2J_SC_EENSM_INS5_IJSN_S24_EEENS5_IJSC_SF_EEEEEEEENS_10bfloat16_tESL_S2Q_SL_NS2E_6fusion15FusionCallbacksIS2I_NS2R_17LinearCombinationIS2Q_fS2Q_fLNS_15FloatRoundStyleE2EEES2K_S2P_JEEENS4_5SM1004TMEM4LOAD26SM100_TMEM_LOAD_32dp32b32xENS4_13SM90_TMA_LOADENS1J_INS1K_ILi2ELi4ELi3EEENS1M_ILi16EEENSM_INS5_IJS1O_SN_EEENS5_IJSN_SC_EEEEEEENS4_39AutoVectorizingCopyWithAssumedAlignmentILi128EEENS4_14SM90_TMA_STOREES37_S39_S39_EEEvvEEEEvNT_6ParamsE)
        /*0038*/ 	.word	0x00000000


	//----- nvinfo : EIATTR_MIN_STACK_SIZE
	.align		4
.L_27:
        /*003c*/ 	.byte	0x04, 0x12
        /*003e*/ 	.short	(.L_29 - .L_28)
	.align		4
.L_28:
        /*0040*/ 	.word	index@(_ZN7cutlass13device_kernelINS_4gemm6kernel13GemmUniversalIN4cute5tupleIJiiiiEEENS1_10collective13CollectiveMmaINS1_46MainloopSm100TmaUmmaWarpSpecializedBlockScaledILi3ELi2ELi1ENS5_IJNS4_1CILi4EEESB_NSA_ILi1EEEEEEEENS5_IJNSA_ILi128EEENSA_ILi256EEESG_EEENS5_IJNS_12float_e2m1_tENS_13float_ue4m3_tEEEENS5_IJNS5_IJlSC_lEEENS4_6LayoutINS5_IJNS5_IJNS5_IJNSA_ILi32EEESB_EEEiEEENS5_IJNS5_IJNSA_ILi16EEESB_EEEiEEENS5_IJSC_iEEEEEENS5_IJSS_NS5_IJNS5_IJNSA_ILi0EEESC_EEENSA_ILi512EEEEEENS5_IJSV_iEEEEEEEEEEESK_S12_NS4_8TiledMMAINS4_8MMA_AtomIJNS4_17SM100_MMA_MXF4_SSISI_SI_fSJ_Li128ELi256ELi16ELNS4_4UMMA5MajorE0ELS17_0ELNS16_7ScaleInE0ELS18_0EEEEEENSM_INS5_IJSC_SC_SC_EEENS5_IJSV_SV_SV_EEEEENS5_IJNS4_10UnderscoreES1E_S1E_EEEEENS5_IJNS4_23SM90_TMA_LOAD_MULTICASTES1H_EEENS5_IJNS4_14ComposedLayoutINS4_7SwizzleILi3ELi4ELi3EEENS4_18smem_ptr_flag_bitsILi4EEENSM_INS5_IJNSA_ILi8EEESG_EEENS5_IJSG_SC_EEEEEEENSM_INS5_IJNS5_IJNS5_IJSO_SC_EEESR_EEESC_NS5_IJSC_SB_EEEEEENS5_IJNS5_IJNS5_IJSR_SX_EEESW_EEESV_NS5_IJSB_SX_EEEEEEEEEEEvNS4_8identityES1I_NS5_IJS1S_NSM_INS5_IJNS5_IJNS5_IJSO_NSA_ILi2EEEEEESR_EEESC_S1V_EEENS5_IJS1Y_SV_NS5_IJSB_NSA_ILi1024EEEEEEEEEEEEEEvS23_EENS_8epilogue10collective18CollectiveEpilogueINS2E_23Sm100TmaWarpSpecializedILi4ELi2ELi32ELb1ELb0EEEJNS5_IJNSA_ILi64EEESG_SG_EEENS5_IJNSM_IS2J_SC_EENSM_INS5_IJSN_S24_EEENS5_IJSC_SF_EEEEEEEENS_10bfloat16_tESL_S2Q_SL_NS2E_6fusion15FusionCallbacksIS2I_NS2R_17LinearCombinationIS2Q_fS2Q_fLNS_15FloatRoundStyleE2EEES2K_S2P_JEEENS4_5SM1004TMEM4LOAD26SM100_TMEM_LOAD_32dp32b32xENS4_13SM90_TMA_LOADENS1J_INS1K_ILi2ELi4ELi3EEENS1M_ILi16EEENSM_INS5_IJS1O_SN_EEENS5_IJSN_SC_EEEEEEENS4_39AutoVectorizingCopyWithAssumedAlignmentILi128EEENS4_14SM90_TMA_STOREES37_S39_S39_EEEvvEEEEvNT_6ParamsE)
        /*0044*/ 	.word	0x00000000
.L_29:


//--------------------- .nv.compat                --------------------------
	.section	.nv.compat,"",@"SHT_CUDA_COMPAT_INFO"
	.align	4
        /*0000*/ 	.byte	0x02, 0x09, 0x01, 0x00, 0x02, 0x02, 0x02, 0x00, 0x02, 0x05, 0x05, 0x00, 0x03, 0x07, 0x01, 0x01
        /*0010*/ 	.byte	0x02, 0x03, 0x01, 0x00, 0x02, 0x06, 0x01, 0x00, 0x04, 0x0b, 0x08, 0x00, 0x09, 0x00, 0x00, 0x00
        /*0020*/ 	.byte	0x00, 0x00, 0x00, 0x00


//--------------------- .nv.info._ZN7cutlass13device_kernelINS_4gemm6kernel13GemmUniversalIN4cute5tupleIJiiiiEEENS1_10collective13CollectiveMmaINS1_46MainloopSm100TmaUmmaWarpSpecializedBlockScaledILi3ELi2ELi1ENS5_IJNS4_1CILi4EEESB_NSA_ILi1EEEEEEEENS5_IJNSA_ILi128EEENSA_ILi256EEESG_EEENS5_IJNS_12float_e2m1_tENS_13float_ue4m3_tEEEENS5_IJNS5_IJlSC_lEEENS4_6LayoutINS5_IJNS5_IJNS5_IJNSA_ILi32EEESB_EEEiEEENS5_IJNS5_IJNSA_ILi16EEESB_EEEiEEENS5_IJSC_iEEEEEENS5_IJSS_NS5_IJNS5_IJNSA_ILi0EEESC_EEENSA_ILi512EEEEEENS5_IJSV_iEEEEEEEEEEESK_S12_NS4_8TiledMMAINS4_8MMA_AtomIJNS4_17SM100_MMA_MXF4_SSISI_SI_fSJ_Li128ELi256ELi16ELNS4_4UMMA5MajorE0ELS17_0ELNS16_7ScaleInE0ELS18_0EEEEEENSM_INS5_IJSC_SC_SC_EEENS5_IJSV_SV_SV_EEEEENS5_IJNS4_10UnderscoreES1E_S1E_EEEEENS5_IJNS4_23SM90_TMA_LOAD_MULTICASTES1H_EEENS5_IJNS4_14ComposedLayoutINS4_7SwizzleILi3ELi4ELi3EEENS4_18smem_ptr_flag_bitsILi4EEENSM_INS5_IJNSA_ILi8EEESG_EEENS5_IJSG_SC_EEEEEEENSM_INS5_IJNS5_IJNS5_IJSO_SC_EEESR_EEESC_NS5_IJSC_SB_EEEEEENS5_IJNS5_IJNS5_IJSR_SX_EEESW_EEESV_NS5_IJSB_SX_EEEEEEEEEEEvNS4_8identityES1I_NS5_IJS1S_NSM_INS5_IJNS5_IJNS5_IJSO_NSA_ILi2EEEEEESR_EEESC_S1V_EEENS5_IJS1Y_SV_NS5_IJSB_NSA_ILi1024EEEEEEEEEEEEEEvS23_EENS_8epilogue10collective18CollectiveEpilogueINS2E_23Sm100TmaWarpSpecializedILi4ELi2ELi32ELb1ELb0EEEJNS5_IJNSA_ILi64EEESG_SG_EEENS5_IJNSM_IS2J_SC_EENSM_INS5_IJSN_S24_EEENS5_IJSC_SF_EEEEEEEENS_10bfloat16_tESL_S2Q_SL_NS2E_6fusion15FusionCallbacksIS2I_NS2R_17LinearCombinationIS2Q_fS2Q_fLNS_15FloatRoundStyleE2EEES2K_S2P_JEEENS4_5SM1004TMEM4LOAD26SM100_TMEM_LOAD_32dp32b32xENS4_13SM90_TMA_LOADENS1J_INS1K_ILi2ELi4ELi3EEENS1M_ILi16EEENSM_INS5_IJS1O_SN_EEENS5_IJSN_SC_EEEEEEENS4_39AutoVectorizingCopyWithAssumedAlignmentILi128EEENS4_14SM90_TMA_STOREES37_S39_S39_EEEvvEEEEvNT_6ParamsE --------------------------
	.section	.nv.info._ZN7cutlass13device_kernelINS_4gemm6kernel13GemmUniversalIN4cute5tupleIJiiiiEEENS1_10collective13CollectiveMmaINS1_46MainloopSm100TmaUmmaWarpSpecializedBlockScaledILi3ELi2ELi1ENS5_IJNS4_1CILi4EEESB_NSA_ILi1EEEEEEEENS5_IJNSA_ILi128EEENSA_ILi256EEESG_EEENS5_IJNS_12float_e2m1_tENS_13float_ue4m3_tEEEENS5_IJNS5_IJlSC_lEEENS4_6LayoutINS5_IJNS5_IJNS5_IJNSA_ILi32EEESB_EEEiEEENS5_IJNS5_IJNSA_ILi16EEESB_EEEiEEENS5_IJSC_iEEEEEENS5_IJSS_NS5_IJNS5_IJNSA_ILi0EEESC_EEENSA_ILi512EEEEEENS5_IJSV_iEEEEEEEEEEESK_S12_NS4_8TiledMMAINS4_8MMA_AtomIJNS4_17SM100_MMA_MXF4_SSISI_SI_fSJ_Li128ELi256ELi16ELNS4_4UMMA5MajorE0ELS17_0ELNS16_7ScaleInE0ELS18_0EEEEEENSM_INS5_IJSC_SC_SC_EEENS5_IJSV_SV_SV_EEEEENS5_IJNS4_10UnderscoreES1E_S1E_EEEEENS5_IJNS4_23SM90_TMA_LOAD_MULTICASTES1H_EEENS5_IJNS4_14ComposedLayoutINS4_7SwizzleILi3ELi4ELi3EEENS4_18smem_ptr_flag_bitsILi4EEENSM_INS5_IJNSA_ILi8EEESG_EEENS5_IJSG_SC_EEEEEEENSM_INS5_IJNS5_IJNS5_IJSO_SC_EEESR_EEESC_NS5_IJSC_SB_EEEEEENS5_IJNS5_IJNS5_IJSR_SX_EEESW_EEESV_NS5_IJSB_SX_EEEEEEEEEEEvNS4_8identityES1I_NS5_IJS1S_NSM_INS5_IJNS5_IJNS5_IJSO_NSA_ILi2EEEEEESR_EEESC_S1V_EEENS5_IJS1Y_SV_NS5_IJSB_NSA_ILi1024EEEEEEEEEEEEEEvS23_EENS_8epilogue10collective18CollectiveEpilogueINS2E_23Sm100TmaWarpSpecializedILi4ELi2ELi32ELb1ELb0EEEJNS5_IJNSA_ILi64EEESG_SG_EEENS5_IJNSM_IS2J_SC_EENSM_INS5_IJSN_S24_EEENS5_IJSC_SF_EEEEEEEENS_10bfloat16_tESL_S2Q_SL_NS2E_6fusion15FusionCallbacksIS2I_NS2R_17LinearCombinationIS2Q_fS2Q_fLNS_15FloatRoundStyleE2EEES2K_S2P_JEEENS4_5SM1004TMEM4LOAD26SM100_TMEM_LOAD_32dp32b32xENS4_13SM90_TMA_LOADENS1J_INS1K_ILi2ELi4ELi3EEENS1M_ILi16EEENSM_INS5_IJS1O_SN_EEENS5_IJSN_SC_EEEEEEENS4_39AutoVectorizingCopyWithAssumedAlignmentILi128EEENS4_14SM90_TMA_STOREES37_S39_S39_EEEvvEEEEvNT_6ParamsE,"",@"SHT_CUDA_INFO"
	.sectionflags	@""
	.align	4


	//----- nvinfo : EIATTR_CUDA_API_VERSION
	.align		4
        /*0000*/ 	.byte	0x04, 0x37
        /*0002*/ 	.short	(.L_31 - .L_30)
.L_30:
        /*0004*/ 	.word	0x00000082


	//----- nvinfo : EIATTR_KPARAM_INFO
	.align		4
.L_31:
        /*0008*/ 	.byte	0x04, 0x17
        /*000a*/ 	.short	(.L_33 - .L_32)
.L_32:
        /*000c*/ 	.word	0x00000000
        /*0010*/ 	.short	0x0000
        /*0012*/ 	.short	0x0000
        /*0014*/ 	.byte	0x00, 0xf0, 0x01, 0x30


	//----- nvinfo : EIATTR_AT_ENTRY_FRAGMENTS
	.align		4
.L_33:
        /*0018*/ 	.byte	0x04, 0x4f
        /*001a*/ 	.short	(.L_35 - .L_34)


	//   ....[0]....
.L_34:
        /*001c*/ 	.word	0x00000006


	//----- nvinfo : EIATTR_RESERVED_SMEM_USED
	.align		4
.L_35:
        /*0020*/ 	.byte	0x01, 0x41
	.zero		2


	//----- nvinfo : EIATTR_SPARSE_MMA_MASK
	.align		4
        /*0024*/ 	.byte	0x03, 0x50
        /*0026*/ 	.short	0x0000


	//----- nvinfo : EIATTR_TCGEN05_1CTA_USED
	.align		4
        /*0028*/ 	.byte	0x01, 0x51
	.zero		2


	//----- nvinfo : EIATTR_MAXREG_COUNT
	.align		4
        /*002c*/ 	.byte	0x03, 0x1b
        /*002e*/ 	.short	0x00ff


	//----- nvinfo : EIATTR_NUM_BARRIERS
	.align		4
        /*0030*/ 	.byte	0x02, 0x4c
        /*0032*/ 	.byte	0x07
	.zero		1


	//----- nvinfo : EIATTR_EXTERNS
	.align		4
        /*0034*/ 	.byte	0x04, 0x0f
        /*0036*/ 	.short	(.L_37 - .L_36)


	//   ....[0]....
	.align		4
.L_36:
        /*0038*/ 	.word	index@(__assertfail)


	//----- nvinfo : EIATTR_MERCURY_ISA_VERSION
	.align		4
.L_37:
        /*003c*/ 	.byte	0x03, 0x5f
        /*003e*/ 	.short	0x0101


	//----- nvinfo : EIATTR_INT_WARP_WIDE_INSTR_OFFSETS
	.align		4
        /*0040*/ 	.byte	0x04, 0x31
        /*0042*/ 	.short	(.L_39 - .L_38)


	//   ....[0]....
.L_38:
        /*0044*/ 	.word	0x00000d60


	//   ....[1]....
        /*0048*/ 	.word	0x00000e30


	//   ....[2]....
        /*004c*/ 	.word	0x00004cf0


	//   ....[3]....
        /*0050*/ 	.word	0x00004d10


	//   ....[4]....
        /*0054*/ 	.word	0x00004d40


	//   ....[5]....
        /*0058*/ 	.word	0x000058f0


	//   ....[6]....
        /*005c*/ 	.word	0x00005990


	//   ....[7]....
        /*0060*/ 	.word	0x00005a30


	//   ....[8]....
        /*0064*/ 	.word	0x00005ab0


	//   ....[9]....
        /*0068*/ 	.word	0x00005b70


	//   ....[10]....
        /*006c*/ 	.word	0x00005c10


	//   ....[11]....
        /*0070*/ 	.word	0x00005cb0


	//   ....[12]....
        /*0074*/ 	.word	0x00005de0


	//   ....[13]....
        /*0078*/ 	.word	0x00005e00


	//   ....[14]....
        /*007c*/ 	.word	0x00005e80


	//   ....[15]....
        /*0080*/ 	.word	0x00005f40


	//   ....[16]....
        /*0084*/ 	.word	0x00005fe0


	//   ....[17]....
        /*0088*/ 	.word	0x00006060


	//   ....[18]....
        /*008c*/ 	.word	0x000060f0


	//   ....[19]....
        /*0090*/ 	.word	0x000061d0


	//   ....[20]....
        /*0094*/ 	.word	0x00006240


	//   ....[21]....
        /*0098*/ 	.word	0x00006300


	//   ....[22]....
        /*009c*/ 	.word	0x000063a0


	//   ....[23]....
        /*00a0*/ 	.word	0x00006430


	//   ....[24]....
        /*00a4*/ 	.word	0x000064d0


	//   ....[25]....
        /*00a8*/ 	.word	0x00006590


	//   ....[26]....
        /*00ac*/ 	.word	0x00006630


	//   ....[27]....
        /*00b0*/ 	.word	0x000066f0


	//   ....[28]....
        /*00b4*/ 	.word	0x000067f0


	//----- nvinfo : EIATTR_COOP_GROUP_MASK_REGIDS
	.align		4
.L_39:
        /*00b8*/ 	.byte	0x04, 0x29
        /*00ba*/ 	.short	(.L_41 - .L_40)


	//   ....[0]....
.L_40:
        /*00bc*/ 	.word	0xffffffff


	//   ....[1]....
        /*00c0*/ 	.word	0xffffffff


	//   ....[2]....
        /*00c4*/ 	.word	0xffffffff


	//   ....[3]....
        /*00c8*/ 	.word	0xffffffff


	//   ....[4]....
        /*00cc*/ 	.word	0xffffffff


	//   ....[5]....
        /*00d0*/ 	.word	0xffffffff


	//   ....[6]....
        /*00d4*/ 	.word	0xffffffff


	//   ....[7]....
        /*00d8*/ 	.word	0xffffffff


	//   ....[8]....
        /*00dc*/ 	.word	0xffffffff


	//   ....[9]....
        /*00e0*/ 	.word	0xffffffff


	//   ....[10]....
        /*00e4*/ 	.word	0xffffffff


	//   ....[11]....
        /*00e8*/ 	.word	0xffffffff


	//   ....[12]....
        /*00ec*/ 	.word	0xffffffff


	//   ....[13]....
        /*00f0*/ 	.word	0xffffffff


	//----- nvinfo : EIATTR_COOP_GROUP_INSTR_OFFSETS
	.align		4
.L_41:
        /*00f4*/ 	.byte	0x04, 0x28
        /*00f6*/ 	.short	(.L_43 - .L_42)


	//   ....[0]....
.L_42:
        /*00f8*/ 	.word	0x00000080


	//   ....[1]....
        /*00fc*/ 	.word	0x00000540


	//   ....[2]....
        /*0100*/ 	.word	0x000006d0


	//   ....[3]....
        /*0104*/ 	.word	0x00000870


	//   ....[4]....
        /*0108*/ 	.word	0x00000970


	//   ....[5]....
        /*010c*/ 	.word	0x00000ae0


	//   ....[6]....
        /*0110*/ 	.word	0x00000c20


	//   ....[7]....
        /*0114*/ 	.word	0x00000e90


	//   ....[8]....
        /*0118*/ 	.word	0x00002790


	//   ....[9]....
        /*011c*/ 	.word	0x000035f0


	//   ....[10]....
        /*0120*/ 	.word	0x00003800


	//   ....[11]....
        /*0124*/ 	.word	0x00003830


	//   ....[12]....
        /*0128*/ 	.word	0x00004bd0


	//   ....[13]....
        /*012c*/ 	.word	0x00004e00


	//----- nvinfo : EIATTR_VRC_CTA_INIT_COUNT
	.align		4
.L_43:
        /*0130*/ 	.byte	0x02, 0x4a
        /*0132*/ 	.byte	0x80
	.zero		1


	//----- nvinfo : EIATTR_SYSCALL_OFFSETS
	.align		4
        /*0134*/ 	.byte	0x04, 0x46
        /*0136*/ 	.short	(.L_45 - .L_44)


	//   ....[0]....
.L_44:
        /*0138*/ 	.word	0x000073d0


	//   ....[1]....
        /*013c*/ 	.word	0x000074c0


	//   ....[2]....
        /*0140*/ 	.word	0x00008020


	//   ....[3]....
        /*0144*/ 	.word	0x00008190


	//   ....[4]....
        /*0148*/ 	.word	0x00009650


	//   ....[5]....
        /*014c*/ 	.word	0x000097c0


	//   ....[6]....
        /*0150*/ 	.word	0x0000ace0


	//   ....[7]....
        /*0154*/ 	.word	0x0000ae50


	//   ....[8]....
        /*0158*/ 	.word	0x0000c300


	//   ....[9]....
        /*015c*/ 	.word	0x0000c470


	//   ....[10]....
        /*0160*/ 	.word	0x0000d980


	//   ....[11]....
        /*0164*/ 	.word	0x0000daf0


	//   ....[12]....
        /*0168*/ 	.word	0x0000efc0


	//   ....[13]....
        /*016c*/ 	.word	0x0000f130


	//   ....[14]....
        /*0170*/ 	.word	0x00010630


	//   ....[15]....
        /*0174*/ 	.word	0x000107a0


	//   ....[16]....
        /*0178*/ 	.word	0x00011c00


	//   ....[17]....
        /*017c*/ 	.word	0x00011d70


	//----- nvinfo : EIATTR_MBARRIER_INSTR_OFFSETS
	.align		4
.L_45:
        /*0180*/ 	.byte	0x04, 0x39
        /*0182*/ 	.short	(.L_47 - .L_46)


	//   ....[0]....
.L_46:
        /*0184*/ 	.word	0x00000660
        /*0188*/ 	.word	0x000000ff
        /*018c*/ 	.word	0x00000000
        /*0190*/ 	.short	0x0100
        /*0192*/ 	.byte	0x04
	.zero		1


	//   ....[1]....
        /*0194*/ 	.word	0x00000670
        /*0198*/ 	.word	0x000000ff
        /*019c*/ 	.word	0x00000018
        /*01a0*/ 	.short	0x0100
        /*01a2*/ 	.byte	0x04
	.zero		1


	//   ....[2]....
        /*01a4*/ 	.word	0x00000680
        /*01a8*/ 	.word	0x000000ff
        /*01ac*/ 	.word	0x00000008
        /*01b0*/ 	.short	0x0100
        /*01b2*/ 	.byte	0x04
	.zero		1


	//   ....[3]....
        /*01b4*/ 	.word	0x00000690
        /*01b8*/ 	.word	0x000000ff
        /*01bc*/ 	.word	0x00000020
        /*01c0*/ 	.short	0x0100
        /*01c2*/ 	.byte	0x04
	.zero		1


	//   ....[4]....
        /*01c4*/ 	.word	0x000006a0
        /*01c8*/ 	.word	0x000000ff
        /*01cc*/ 	.word	0x00000010
        /*01d0*/ 	.short	0x0100
        /*01d2*/ 	.byte	0x04
	.zero		1


	//   ....[5]....
        /*01d4*/ 	.word	0x000006b0
        /*01d8*/ 	.word	0x000000ff
        /*01dc*/ 	.word	0x00000028
        /*01e0*/ 	.short	0x0100
        /*01e2*/ 	.byte	0x04
	.zero		1


	//   ....[6]....
        /*01e4*/ 	.word	0x000007e0
        /*01e8*/ 	.word	0x000000ff
        /*01ec*/ 	.word	0x00000030
        /*01f0*/ 	.short	0x0100
        /*01f2*/ 	.byte	0x04
	.zero		1


	//   ....[7]....
        /*01f4*/ 	.word	0x000007f0
        /*01f8*/ 	.word	0x000000ff
        /*01fc*/ 	.word	0x00000050
        /*0200*/ 	.short	0x0100
        /*0202*/ 	.byte	0x04
	.zero		1


	//   ....[8]....
        /*0204*/ 	.word	0x00000800
        /*0208*/ 	.word	0x000000ff
        /*020c*/ 	.word	0x00000038
        /*0210*/ 	.short	0x0100
        /*0212*/ 	.byte	0x04
	.zero		1


	//   ....[9]....
        /*0214*/ 	.word	0x00000810
        /*0218*/ 	.word	0x000000ff
        /*021c*/ 	.word	0x00000058
        /*0220*/ 	.short	0x0100
        /*0222*/ 	.byte	0x04
	.zero		1


	//   ....[10]....
        /*0224*/ 	.word	0x00000820
        /*0228*/ 	.word	0x000000ff
        /*022c*/ 	.word	0x00000040
        /*0230*/ 	.short	0x0100
        /*0232*/ 	.byte	0x04
	.zero		1


	//   ....[11]....
        /*0234*/ 	.word	0x00000830
        /*0238*/ 	.word	0x000000ff
        /*023c*/ 	.word	0x00000060
        /*0240*/ 	.short	0x0100
        /*0242*/ 	.byte	0x04
	.zero		1


	//   ....[12]....
        /*0244*/ 	.word	0x00000840
        /*0248*/ 	.word	0x000000ff
        /*024c*/ 	.word	0x00000048
        /*0250*/ 	.short	0x0100
        /*0252*/ 	.byte	0x04
	.zero		1


	//   ....[13]....
        /*0254*/ 	.word	0x00000850
        /*0258*/ 	.word	0x000000ff
        /*025c*/ 	.word	0x00000068
        /*0260*/ 	.short	0x0100
        /*0262*/ 	.byte	0x04
	.zero		1


	//   ....[14]....
        /*0264*/ 	.word	0x00000940
        /*0268*/ 	.word	0x000000ff
        /*026c*/ 	.word	0x00000070
        /*0270*/ 	.short	0x0100
        /*0272*/ 	.byte	0x06
	.zero		1


	//   ....[15]....
        /*0274*/ 	.word	0x00000950
        /*0278*/ 	.word	0x000000ff
        /*027c*/ 	.word	0x00000078
        /*0280*/ 	.short	0x0100
        /*0282*/ 	.byte	0x06
	.zero		1


	//   ....[16]....
        /*0284*/ 	.word	0x00000a90
        /*0288*/ 	.word	0x000000ff
        /*028c*/ 	.word	0x00000080
        /*0290*/ 	.short	0x0100
        /*0292*/ 	.byte	0x06
	.zero		1


	//   ....[17]....
        /*0294*/ 	.word	0x00000aa0
        /*0298*/ 	.word	0x000000ff
        /*029c*/ 	.word	0x00000090
        /*02a0*/ 	.short	0x0100
        /*02a2*/ 	.byte	0x06
	.zero		1


	//   ....[18]....
        /*02a4*/ 	.word	0x00000ab0
        /*02a8*/ 	.word	0x000000ff
        /*02ac*/ 	.word	0x00000088
        /*02b0*/ 	.short	0x0100
        /*02b2*/ 	.byte	0x06
	.zero		1


	//   ....[19]....
        /*02b4*/ 	.word	0x00000ac0
        /*02b8*/ 	.word	0x000000ff
        /*02bc*/ 	.word	0x00000098
        /*02c0*/ 	.short	0x0100
        /*02c2*/ 	.byte	0x06
	.zero		1


	//   ....[20]....
        /*02c4*/ 	.word	0x00000bf0
        /*02c8*/ 	.word	0x000000ff
        /*02cc*/ 	.word	0x000000a0
        /*02d0*/ 	.short	0x0100
        /*02d2*/ 	.byte	0x04
	.zero		1


	//   ....[21]....
        /*02d4*/ 	.word	0x00000c00
        /*02d8*/ 	.word	0x000000ff
        /*02dc*/ 	.word	0x000000a8
        /*02e0*/ 	.short	0x0100
        /*02e2*/ 	.byte	0x04
	.zero		1


	//   ....[22]....
        /*02e4*/ 	.word	0x00000d00
        /*02e8*/ 	.word	0x000000ff
        /*02ec*/ 	.word	0x000000b0
        /*02f0*/ 	.short	0x0100
        /*02f2*/ 	.byte	0x04
	.zero		1


	//   ....[23]....
        /*02f4*/ 	.word	0x00000d10
        /*02f8*/ 	.word	0x000000ff
        /*02fc*/ 	.word	0x000000c0
        /*0300*/ 	.short	0x0100
        /*0302*/ 	.byte	0x04
	.zero		1


	//   ....[24]....
        /*0304*/ 	.word	0x00000d20
        /*0308*/ 	.word	0x000000ff
        /*030c*/ 	.word	0x000000b8
        /*0310*/ 	.short	0x0100
        /*0312*/ 	.byte	0x04
	.zero		1


	//   ....[25]....
        /*0314*/ 	.word	0x00000d30
        /*0318*/ 	.word	0x000000ff
        /*031c*/ 	.word	0x000000c8
        /*0320*/ 	.short	0x0100
        /*0322*/ 	.byte	0x04
	.zero		1


	//   ....[26]....
        /*0324*/ 	.word	0x00000e50
        /*0328*/ 	.word	0x000000ff
        /*032c*/ 	.word	0x000000d0
        /*0330*/ 	.short	0x0100
        /*0332*/ 	.byte	0x06
	.zero		1


	//   ....[27]....
        /*0334*/ 	.word	0x00001d20
        /*0338*/ 	.word	0x00000000
        /*033c*/ 	.word	0x000000c0
        /*0340*/ 	.short	0x010a
        /*0342*/ 	.byte	0xff
	.zero		1


	//   ....[28]....
        /*0344*/ 	.word	0x00001d40
        /*0348*/ 	.word	0x00000000
        /*034c*/ 	.word	0x000000b0
        /*0350*/ 	.short	0x0101
        /*0352*/ 	.byte	0xff
	.zero		1


	//   ....[29]....
        /*0354*/ 	.word	0x00001e00
        /*0358*/ 	.word	0x000000ff
        /*035c*/ 	.word	0x00000018
        /*0360*/ 	.short	0x010a
        /*0362*/ 	.byte	0x04
	.zero		1


	//   ....[30]....
        /*0364*/ 	.word	0x00001eb0
        /*0368*/ 	.word	0x000000ff
        /*036c*/ 	.word	0x00000018
        /*0370*/ 	.short	0x010a
        /*0372*/ 	.byte	0x21
	.zero		1


	//   ....[31]....
        /*0374*/ 	.word	0x00001ff0
        /*0378*/ 	.word	0x000000ff
        /*037c*/ 	.word	0x00000018
        /*0380*/ 	.short	0x010a
        /*0382*/ 	.byte	0x05
	.zero		1


	//   ....[32]....
        /*0384*/ 	.word	0x000022f0
        /*0388*/ 	.word	0x000000ff
        /*038c*/ 	.word	0x00000078
        /*0390*/ 	.short	0x0101
        /*0392*/ 	.byte	0x0e
	.zero		1


	//   ....[33]....
        /*0394*/ 	.word	0x00002310
        /*0398*/ 	.word	0x000000ff
        /*039c*/ 	.word	0x00000018
        /*03a0*/ 	.short	0x010a
        /*03a2*/ 	.byte	0x04
	.zero		1


	//   ....[34]....
        /*03a4*/ 	.word	0x00002390
        /*03a8*/ 	.word	0x000000ff
        /*03ac*/ 	.word	0x00000018
        /*03b0*/ 	.short	0x010a
        /*03b2*/ 	.byte	0x21
	.zero		1


	//   ....[35]....
        /*03b4*/ 	.word	0x000024d0
        /*03b8*/ 	.word	0x000000ff
        /*03bc*/ 	.word	0x00000018
        /*03c0*/ 	.short	0x010a
        /*03c2*/ 	.byte	0x04
	.zero		1


	//   ....[36]....
        /*03c4*/ 	.word	0x000027c0
        /*03c8*/ 	.word	0x00000003
        /*03cc*/ 	.word	0x00000080
        /*03d0*/ 	.short	0x010a
        /*03d2*/ 	.byte	0xff
	.zero		1


	//   ....[37]....
        /*03d4*/ 	.word	0x00002910
        /*03d8*/ 	.word	0x00000000
        /*03dc*/ 	.word	0x00000000
        /*03e0*/ 	.short	0x0101
        /*03e2*/ 	.byte	0xff
	.zero		1


	//   ....[38]....
        /*03e4*/ 	.word	0x00002ed0
        /*03e8*/ 	.word	0x000000ff
        /*03ec*/ 	.word	0x00000000
        /*03f0*/ 	.short	0x010a
        /*03f2*/ 	.byte	0x04
	.zero		1


	//   ....[39]....
        /*03f4*/ 	.word	0x00002f60
        /*03f8*/ 	.word	0x000000ff
        /*03fc*/ 	.word	0x00000000
        /*0400*/ 	.short	0x010a
        /*0402*/ 	.byte	0x05
	.zero		1


	//   ....[40]....
        /*0404*/ 	.word	0x00003000
        /*0408*/ 	.word	0x00000000
        /*040c*/ 	.word	0x00000000
        /*0410*/ 	.short	0x010a
        /*0412*/ 	.byte	0xff
	.zero		1


	//   ....[41]....
        /*0414*/ 	.word	0x00003140
        /*0418*/ 	.word	0x00000002
        /*041c*/ 	.word	0x000000b0
        /*0420*/ 	.short	0x010a
        /*0422*/ 	.byte	0xff
	.zero		1


	//   ....[42]....
        /*0424*/ 	.word	0x000031a0
        /*0428*/ 	.word	0x00000004
        /*042c*/ 	.word	0x00000000
        /*0430*/ 	.short	0x0101
        /*0432*/ 	.byte	0xff
	.zero		1


	//   ....[43]....
        /*0434*/ 	.word	0x000031c0
        /*0438*/ 	.word	0x000000ff
        /*043c*/ 	.word	0x00000090
        /*0440*/ 	.short	0x010a
        /*0442*/ 	.byte	0x04
	.zero		1


	//   ....[44]....
        /*0444*/ 	.word	0x000032e0
        /*0448*/ 	.word	0x00000002
        /*044c*/ 	.word	0x00000080
        /*0450*/ 	.short	0x010a
        /*0452*/ 	.byte	0xff
	.zero		1


	//   ....[45]....
        /*0454*/ 	.word	0x000033f0
        /*0458*/ 	.word	0x00000002
        /*045c*/ 	.word	0x00000000
        /*0460*/ 	.short	0x0101
        /*0462*/ 	.byte	0xff
	.zero		1


	//   ....[46]....
        /*0464*/ 	.word	0x00003480
        /*0468*/ 	.word	0x000000ff
        /*046c*/ 	.word	0x00000090
        /*0470*/ 	.short	0x0106
        /*0472*/ 	.byte	0x04
	.zero		1


	//   ....[47]....
        /*0474*/ 	.word	0x000034a0
        /*0478*/ 	.word	0x000000ff
        /*047c*/ 	.word	0x00000090
        /*0480*/ 	.short	0x010a
        /*0482*/ 	.byte	0x04
	.zero		1


	//   ....[48]....
        /*0484*/ 	.word	0x00003530
        /*0488*/ 	.word	0x000000ff
        /*048c*/ 	.word	0x00000090
        /*0490*/ 	.short	0x0106
        /*0492*/ 	.byte	0x07
	.zero		1


	//   ....[49]....
        /*0494*/ 	.word	0x00003570
        /*0498*/ 	.word	0x00000000
        /*049c*/ 	.word	0x00000090
        /*04a0*/ 	.short	0x010a
        /*04a2*/ 	.byte	0xff
	.zero		1


	//   ....[50]....
        /*04a4*/ 	.word	0x00003de0
        /*04a8*/ 	.word	0x00000000
        /*04ac*/ 	.word	0x00000080
        /*04b0*/ 	.short	0x010a
        /*04b2*/ 	.byte	0xff
	.zero		1


	//   ....[51]....
        /*04b4*/ 	.word	0x00003ef0
        /*04b8*/ 	.word	0x00000000
        /*04bc*/ 	.word	0x00000000
        /*04c0*/ 	.short	0x0101
        /*04c2*/ 	.byte	0xff
	.zero		1


	//   ....[52]....
        /*04c4*/ 	.word	0x00003f40
        /*04c8*/ 	.word	0x000000ff
        /*04cc*/ 	.word	0x00000000
        /*04d0*/ 	.short	0x010a
        /*04d2*/ 	.byte	0x05
	.zero		1


	//   ....[53]....
        /*04d4*/ 	.word	0x00003f60
        /*04d8*/ 	.word	0x000000ff
        /*04dc*/ 	.word	0x00000000
        /*04e0*/ 	.short	0x010a
        /*04e2*/ 	.byte	0x05
	.zero		1


	//   ....[54]....
        /*04e4*/ 	.word	0x00004040
        /*04e8*/ 	.word	0x000000ff
        /*04ec*/ 	.word	0x00000000
        /*04f0*/ 	.short	0x010a
        /*04f2*/ 	.byte	0x04
	.zero		1


	//   ....[55]....
        /*04f4*/ 	.word	0x000042f0
        /*04f8*/ 	.word	0x000000ff
        /*04fc*/ 	.word	0x000000a8
        /*0500*/ 	.short	0x010a
        /*0502*/ 	.byte	0x32
	.zero		1


	//   ....[56]....
        /*0504*/ 	.word	0x00004570
        /*0508*/ 	.word	0x000000ff
        /*050c*/ 	.word	0x00000000
        /*0510*/ 	.short	0x010a
        /*0512*/ 	.byte	0x07
	.zero		1


	//   ....[57]....
        /*0514*/ 	.word	0x00004690
        /*0518*/ 	.word	0x000000ff
        /*051c*/ 	.word	0x00000000
        /*0520*/ 	.short	0x010a
        /*0522*/ 	.byte	0x04
	.zero		1


	//   ....[58]....
        /*0524*/ 	.word	0x00004bb0
        /*0528*/ 	.word	0x000000ff
        /*052c*/ 	.word	0x000000d0
        /*0530*/ 	.short	0x010a
        /*0532*/ 	.byte	0x32
	.zero		1


	//   ....[59]....
        /*0534*/ 	.word	0x000050c0
        /*0538*/ 	.word	0x0000000c
        /*053c*/ 	.word	0x00000080
        /*0540*/ 	.short	0x010a
        /*0542*/ 	.byte	0xff
	.zero		1


	//   ....[60]....
        /*0544*/ 	.word	0x00005230
        /*0548*/ 	.word	0x00000000
        /*054c*/ 	.word	0x00000000
        /*0550*/ 	.short	0x0101
        /*0552*/ 	.byte	0xff
	.zero		1


	//   ....[61]....
        /*0554*/ 	.word	0x000056c0
        /*0558*/ 	.word	0x000000ff
        /*055c*/ 	.word	0x00000078
        /*0560*/ 	.short	0x010a
        /*0562*/ 	.byte	0x15
	.zero		1


	//   ....[62]....
        /*0564*/ 	.word	0x00005840
        /*0568*/ 	.word	0x000000ff
        /*056c*/ 	.word	0x00000050
        /*0570*/ 	.short	0x010a
        /*0572*/ 	.byte	0x15
	.zero		1


	//   ....[63]....
        /*0574*/ 	.word	0x00005a50
        /*0578*/ 	.word	0x000000ff
        /*057c*/ 	.word	0x00000030
        /*0580*/ 	.short	0x010b
        /*0582*/ 	.byte	0x15
	.zero		1


	//   ....[64]....
        /*0584*/ 	.word	0x00005a60
        /*0588*/ 	.word	0x000000ff
        /*058c*/ 	.word	0x00000000
        /*0590*/ 	.short	0x0101
        /*0592*/ 	.byte	0x2e
	.zero		1


	//   ....[65]....
        /*0594*/ 	.word	0x00005a80
        /*0598*/ 	.word	0x000000ff
        /*059c*/ 	.word	0x00000058
        /*05a0*/ 	.short	0x010a
        /*05a2*/ 	.byte	0x15
	.zero		1


	//   ....[66]....
        /*05a4*/ 	.word	0x00005c30
        /*05a8*/ 	.word	0x000000ff
        /*05ac*/ 	.word	0x00000038
        /*05b0*/ 	.short	0x010b
        /*05b2*/ 	.byte	0x15
	.zero		1


	//   ....[67]....
        /*05b4*/ 	.word	0x00005c40
        /*05b8*/ 	.word	0x000000ff
        /*05bc*/ 	.word	0x00000000
        /*05c0*/ 	.short	0x0101
        /*05c2*/ 	.byte	0x27
	.zero		1


	//   ....[68]....
        /*05c4*/ 	.word	0x00005c60
        /*05c8*/ 	.word	0x000000ff
        /*05cc*/ 	.word	0x00000060
        /*05d0*/ 	.short	0x010a
        /*05d2*/ 	.byte	0x15
	.zero		1


	//   ....[69]....
        /*05d4*/ 	.word	0x00005e20
        /*05d8*/ 	.word	0x000000ff
        /*05dc*/ 	.word	0x00000040
        /*05e0*/ 	.short	0x010b
        /*05e2*/ 	.byte	0x15
	.zero		1


	//   ....[70]....
        /*05e4*/ 	.word	0x00005e30
        /*05e8*/ 	.word	0x000000ff
        /*05ec*/ 	.word	0x00000000
        /*05f0*/ 	.short	0x0101
        /*05f2*/ 	.byte	0x26
	.zero		1


	//   ....[71]....
        /*05f4*/ 	.word	0x00005e50
        /*05f8*/ 	.word	0x000000ff
        /*05fc*/ 	.word	0x00000068
        /*0600*/ 	.short	0x010a
        /*0602*/ 	.byte	0x15
	.zero		1


	//   ....[72]....
        /*0604*/ 	.word	0x00006000
        /*0608*/ 	.word	0x000000ff
        /*060c*/ 	.word	0x00000048
        /*0610*/ 	.short	0x010b
        /*0612*/ 	.byte	0x15
	.zero		1


	//   ....[73]....
        /*0614*/ 	.word	0x00006010
        /*0618*/ 	.word	0x000000ff
        /*061c*/ 	.word	0x00000000
        /*0620*/ 	.short	0x0101
        /*0622*/ 	.byte	0x25
	.zero		1


	//   ....[74]....
        /*0624*/ 	.word	0x00006020
        /*0628*/ 	.word	0x000000ff
        /*062c*/ 	.word	0x00000050
        /*0630*/ 	.short	0x010a
        /*0632*/ 	.byte	0x15
	.zero		1


	//   ....[75]....
        /*0634*/ 	.word	0x000061f0
        /*0638*/ 	.word	0x000000ff
        /*063c*/ 	.word	0x00000030
        /*0640*/ 	.short	0x010b
        /*0642*/ 	.byte	0x15
	.zero		1


	//   ....[76]....
        /*0644*/ 	.word	0x00006200
        /*0648*/ 	.word	0x000000ff
        /*064c*/ 	.word	0x00000000
        /*0650*/ 	.short	0x0101
        /*0652*/ 	.byte	0x2e
	.zero		1


	//   ....[77]....
        /*0654*/ 	.word	0x00006210
        /*0658*/ 	.word	0x000000ff
        /*065c*/ 	.word	0x00000058
        /*0660*/ 	.short	0x010a
        /*0662*/ 	.byte	0x15
	.zero		1


	//   ....[78]....
        /*0664*/ 	.word	0x000063c0
        /*0668*/ 	.word	0x000000ff
        /*066c*/ 	.word	0x00000038
        /*0670*/ 	.short	0x010b
        /*0672*/ 	.byte	0x15
	.zero		1


	//   ....[79]....
        /*0674*/ 	.word	0x000063f0
        /*0678*/ 	.word	0x000000ff
        /*067c*/ 	.word	0x00000000
        /*0680*/ 	.short	0x0101
        /*0682*/ 	.byte	0x27
	.zero		1


	//   ....[80]....
        /*0684*/ 	.word	0x00006400
        /*0688*/ 	.word	0x000000ff
        /*068c*/ 	.word	0x00000060
        /*0690*/ 	.short	0x010a
        /*0692*/ 	.byte	0x15
	.zero		1


	//   ....[81]....
        /*0694*/ 	.word	0x000065b0
        /*0698*/ 	.word	0x000000ff
        /*069c*/ 	.word	0x00000040
        /*06a0*/ 	.short	0x010b
        /*06a2*/ 	.byte	0x15
	.zero		1


	//   ....[82]....
        /*06a4*/ 	.word	0x000065c0
        /*06a8*/ 	.word	0x000000ff
        /*06ac*/ 	.word	0x00000000
        /*06b0*/ 	.short	0x0101
        /*06b2*/ 	.byte	0x26
	.zero		1


	//   ....[83]....
        /*06b4*/ 	.word	0x000065d0
        /*06b8*/ 	.word	0x000000ff
        /*06bc*/ 	.word	0x00000068
        /*06c0*/ 	.short	0x010a
        /*06c2*/ 	.byte	0x15
	.zero		1


	//   ....[84]....
        /*06c4*/ 	.word	0x00006810
        /*06c8*/ 	.word	0x000000ff
        /*06cc*/ 	.word	0x00000048
        /*06d0*/ 	.short	0x010b
        /*06d2*/ 	.byte	0x15
	.zero		1


	//   ....[85]....
        /*06d4*/ 	.word	0x00006820
        /*06d8*/ 	.word	0x000000ff
        /*06dc*/ 	.word	0x00000000
        /*06e0*/ 	.short	0x0101
        /*06e2*/ 	.byte	0x25
	.zero		1


	//   ....[86]....
        /*06e4*/ 	.word	0x00006850
        /*06e8*/ 	.word	0x000000ff
        /*06ec*/ 	.word	0x00000050
        /*06f0*/ 	.short	0x010a
        /*06f2*/ 	.byte	0x15
	.zero		1


	//   ....[87]....
        /*06f4*/ 	.word	0x00006870
        /*06f8*/ 	.word	0x000000ff
        /*06fc*/ 	.word	0x00000058
        /*0700*/ 	.short	0x010a
        /*0702*/ 	.byte	0x15
	.zero		1


	//   ....[88]....
        /*0704*/ 	.word	0x00006890
        /*0708*/ 	.word	0x000000ff
        /*070c*/ 	.word	0x00000060
        /*0710*/ 	.short	0x010a
        /*0712*/ 	.byte	0x15
	.zero		1


	//   ....[89]....
        /*0714*/ 	.word	0x000068e0
        /*0718*/ 	.word	0x00000002
        /*071c*/ 	.word	0x00000068
        /*0720*/ 	.short	0x010a
        /*0722*/ 	.byte	0xff
	.zero		1


	//   ....[90]....
        /*0724*/ 	.word	0x00006c40
        /*0728*/ 	.word	0x00000000
        /*072c*/ 	.word	0x00000080
        /*0730*/ 	.short	0x010a
        /*0732*/ 	.byte	0xff
	.zero		1


	//   ....[91]....
        /*0734*/ 	.word	0x00006d10
        /*0738*/ 	.word	0x00000000
        /*073c*/ 	.word	0x00000000
        /*0740*/ 	.short	0x0101
        /*0742*/ 	.byte	0xff
	.zero		1


	//   ....[92]....
        /*0744*/ 	.word	0x00007960
        /*0748*/ 	.word	0x000000ff
        /*074c*/ 	.word	0x00000030
        /*0750*/ 	.short	0x010a
        /*0752*/ 	.byte	0x2c
	.zero		1


	//   ....[93]....
        /*0754*/ 	.word	0x00007a40
        /*0758*/ 	.word	0x000000ff
        /*075c*/ 	.word	0x000000a0
        /*0760*/ 	.short	0x010a
        /*0762*/ 	.byte	0x2c
	.zero		1


	//   ....[94]....
        /*0764*/ 	.word	0x00007bb0
        /*0768*/ 	.word	0x000000ff
        /*076c*/ 	.word	0x00000030
        /*0770*/ 	.short	0x010a
        /*0772*/ 	.byte	0x2c
	.zero		1


	//   ....[95]....
        /*0774*/ 	.word	0x00007cd0
        /*0778*/ 	.word	0x000000ff
        /*077c*/ 	.word	0x000000a0
        /*0780*/ 	.short	0x010a
        /*0782*/ 	.byte	0x2c
	.zero		1


	//   ....[96]....
        /*0784*/ 	.word	0x00009310
        /*0788*/ 	.word	0x00000000
        /*078c*/ 	.word	0x00000000
        /*0790*/ 	.short	0x0101
        /*0792*/ 	.byte	0xff
	.zero		1


	//   ....[97]....
        /*0794*/ 	.word	0x00009320
        /*0798*/ 	.word	0x00000003
        /*079c*/ 	.word	0x00000030
        /*07a0*/ 	.short	0x010a
        /*07a2*/ 	.byte	0xff
	.zero		1


	//   ....[98]....
        /*07a4*/ 	.word	0x000093f0
        /*07a8*/ 	.word	0x00000003
        /*07ac*/ 	.word	0x00000030
        /*07b0*/ 	.short	0x010a
        /*07b2*/ 	.byte	0xff
	.zero		1


	//   ....[99]....
        /*07b4*/ 	.word	0x00009b20
        /*07b8*/ 	.word	0x000000ff
        /*07bc*/ 	.word	0x00000000
        /*07c0*/ 	.short	0x0101
        /*07c2*/ 	.byte	0x04
	.zero		1


	//   ....[100]....
        /*07c4*/ 	.word	0x0000a950
        /*07c8*/ 	.word	0x0000000c
        /*07cc*/ 	.word	0x00000000
        /*07d0*/ 	.short	0x0101
        /*07d2*/ 	.byte	0xff
	.zero		1


	//   ....[101]....
        /*07d4*/ 	.word	0x0000a9b0
        /*07d8*/ 	.word	0x0000000b
        /*07dc*/ 	.word	0x00000030
        /*07e0*/ 	.short	0x010a
        /*07e2*/ 	.byte	0xff
	.zero		1


	//   ....[102]....
        /*07e4*/ 	.word	0x0000aab0
        /*07e8*/ 	.word	0x0000000b
        /*07ec*/ 	.word	0x00000030
        /*07f0*/ 	.short	0x010a
        /*07f2*/ 	.byte	0xff
	.zero		1


	//   ....[103]....
        /*07f4*/ 	.word	0x0000bf80
        /*07f8*/ 	.word	0x00000004
        /*07fc*/ 	.word	0x00000000
        /*0800*/ 	.short	0x0101
        /*0802*/ 	.byte	0xff
	.zero		1


	//   ....[104]....
        /*0804*/ 	.word	0x0000bfa0
        /*0808*/ 	.word	0x00000000
        /*080c*/ 	.word	0x00000030
        /*0810*/ 	.short	0x010a
        /*0812*/ 	.byte	0xff
	.zero		1


	//   ....[105]....
        /*0814*/ 	.word	0x0000c060
        /*0818*/ 	.word	0x00000000
        /*081c*/ 	.word	0x00000030
        /*0820*/ 	.short	0x010a
        /*0822*/ 	.byte	0xff
	.zero		1


	//   ....[106]....
        /*0824*/ 	.word	0x0000d5a0
        /*0828*/ 	.word	0x00000000
        /*082c*/ 	.word	0x00000000
        /*0830*/ 	.short	0x0101
        /*0832*/ 	.byte	0xff
	.zero		1


	//   ....[107]....
        /*0834*/ 	.word	0x0000d600
        /*0838*/ 	.word	0x00000009
        /*083c*/ 	.word	0x00000030
        /*0840*/ 	.short	0x010a
        /*0842*/ 	.byte	0xff
	.zero		1


	//   ....[108]....
        /*0844*/ 	.word	0x0000d700
        /*0848*/ 	.word	0x00000009
        /*084c*/ 	.word	0x00000030
        /*0850*/ 	.short	0x010a
        /*0852*/ 	.byte	0xff
	.zero		1


	//   ....[109]....
        /*0854*/ 	.word	0x0000ec30
        /*0858*/ 	.word	0x00000000
        /*085c*/ 	.word	0x00000000
        /*0860*/ 	.short	0x0101
        /*0862*/ 	.byte	0xff
	.zero		1


	//   ....[110]....
        /*0864*/ 	.word	0x0000ec50
        /*0868*/ 	.word	0x00000009
        /*086c*/ 	.word	0x00000030
        /*0870*/ 	.short	0x010a
        /*0872*/ 	.byte	0xff
	.zero		1


	//   ....[111]....
        /*0874*/ 	.word	0x0000ed10
        /*0878*/ 	.word	0x00000009
        /*087c*/ 	.word	0x00000030
        /*0880*/ 	.short	0x010a
        /*0882*/ 	.byte	0xff
	.zero		1


	//   ....[112]....
        /*0884*/ 	.word	0x000102d0
        /*0888*/ 	.word	0x00000004
        /*088c*/ 	.word	0x00000000
        /*0890*/ 	.short	0x0101
        /*0892*/ 	.byte	0xff
	.zero		1


	//   ....[113]....
        /*0894*/ 	.word	0x000102f0
        /*0898*/ 	.word	0x00000000
        /*089c*/ 	.word	0x00000030
        /*08a0*/ 	.short	0x010a
        /*08a2*/ 	.byte	0xff
	.zero		1


	//   ....[114]....
        /*08a4*/ 	.word	0x000103b0
        /*08a8*/ 	.word	0x00000000
        /*08ac*/ 	.word	0x00000030
        /*08b0*/ 	.short	0x010a
        /*08b2*/ 	.byte	0xff
	.zero		1


	//   ....[115]....
        /*08b4*/ 	.word	0x000118c0
        /*08b8*/ 	.word	0x00000000
        /*08bc*/ 	.word	0x00000000
        /*08c0*/ 	.short	0x0101
        /*08c2*/ 	.byte	0xff
	.zero		1


	//   ....[116]....
        /*08c4*/ 	.word	0x000118e0
        /*08c8*/ 	.word	0x00000003
        /*08cc*/ 	.word	0x00000030
        /*08d0*/ 	.short	0x010a
        /*08d2*/ 	.byte	0xff
	.zero		1


	//   ....[117]....
        /*08d4*/ 	.word	0x00011990
        /*08d8*/ 	.word	0x00000003
        /*08dc*/ 	.word	0x00000030
        /*08e0*/ 	.short	0x010a
        /*08e2*/ 	.byte	0xff
	.zero		1


	//   ....[118]....
        /*08e4*/ 	.word	0x00012eb0
        /*08e8*/ 	.word	0x00000000
        /*08ec*/ 	.word	0x00000000
        /*08f0*/ 	.short	0x0101
        /*08f2*/ 	.byte	0xff
	.zero		1


	//   ....[119]....
        /*08f4*/ 	.word	0x00012fb0
        /*08f8*/ 	.word	0x000000ff
        /*08fc*/ 	.word	0x000000d0
        /*0900*/ 	.short	0x0101
        /*0902*/ 	.byte	0x2c
	.zero		1


	//   ....[120]....
        /*0904*/ 	.word	0x00013160
        /*0908*/ 	.word	0x000000ff
        /*090c*/ 	.word	0x00000000
        /*0910*/ 	.short	0x0101
        /*0912*/ 	.byte	0x06
	.zero		1


	//   ....[121]....
        /*0914*/ 	.word	0x00013180
        /*0918*/ 	.word	0x00000000
        /*091c*/ 	.word	0x000000c0
        /*0920*/ 	.short	0x010a
        /*0922*/ 	.byte	0xff
	.zero		1


	//   ....[122]....
        /*0924*/ 	.word	0x000131e0
        /*0928*/ 	.word	0x00000000
        /*092c*/ 	.word	0x00000018
        /*0930*/ 	.short	0x010a
        /*0932*/ 	.byte	0xff
	.zero		1


	//   ....[123]....
        /*0934*/ 	.word	0x00013240
        /*0938*/ 	.word	0x00000000
        /*093c*/ 	.word	0x00000018
        /*0940*/ 	.short	0x010a
        /*0942*/ 	.byte	0xff
	.zero		1


	//   ....[124]....
        /*0944*/ 	.word	0x00013290
        /*0948*/ 	.word	0x00000003
        /*094c*/ 	.word	0x00000080
        /*0950*/ 	.short	0x010a
        /*0952*/ 	.byte	0xff
	.zero		1


	//   ....[125]....
        /*0954*/ 	.word	0x000132f0
        /*0958*/ 	.word	0x00000000
        /*095c*/ 	.word	0x00000000
        /*0960*/ 	.short	0x010a
        /*0962*/ 	.byte	0xff
	.zero		1


	//   ....[126]....
        /*0964*/ 	.word	0x00013350
        /*0968*/ 	.word	0x00000000
        /*096c*/ 	.word	0x00000000
        /*0970*/ 	.short	0x010a
        /*0972*/ 	.byte	0xff
	.zero		1


	//   ....[127]....
        /*0974*/ 	.word	0x000133a0
        /*0978*/ 	.word	0x00000002
        /*097c*/ 	.word	0x000000b0
        /*0980*/ 	.short	0x010a
        /*0982*/ 	.byte	0xff
	.zero		1


	//   ....[128]....
        /*0984*/ 	.word	0x00013400
        /*0988*/ 	.word	0x00000002
        /*098c*/ 	.word	0x00000090
        /*0990*/ 	.short	0x010a
        /*0992*/ 	.byte	0xff
	.zero		1


	//   ....[129]....
        /*0994*/ 	.word	0x00013450
        /*0998*/ 	.word	0x00000002
        /*099c*/ 	.word	0x00000080
        /*09a0*/ 	.short	0x010a
        /*09a2*/ 	.byte	0xff
	.zero		1


	//   ....[130]....
        /*09a4*/ 	.word	0x000134b0
        /*09a8*/ 	.word	0x00000000
        /*09ac*/ 	.word	0x00000090
        /*09b0*/ 	.short	0x010a
        /*09b2*/ 	.byte	0xff
	.zero		1


	//   ....[131]....
        /*09b4*/ 	.word	0x00013500
        /*09b8*/ 	.word	0x00000000
        /*09bc*/ 	.word	0x00000080
        /*09c0*/ 	.short	0x010a
        /*09c2*/ 	.byte	0xff
	.zero		1


	//   ....[132]....
        /*09c4*/ 	.word	0x00013560
        /*09c8*/ 	.word	0x00000000
        /*09cc*/ 	.word	0x00000000
        /*09d0*/ 	.short	0x010a
        /*09d2*/ 	.byte	0xff
	.zero		1


	//   ....[133]....
        /*09d4*/ 	.word	0x000135c0
        /*09d8*/ 	.word	0x00000000
        /*09dc*/ 	.word	0x000000a8
        /*09e0*/ 	.short	0x010a
        /*09e2*/ 	.byte	0xff
	.zero		1


	//   ....[134]....
        /*09e4*/ 	.word	0x00013620
        /*09e8*/ 	.word	0x00000000
        /*09ec*/ 	.word	0x00000000
        /*09f0*/ 	.short	0x010a
        /*09f2*/ 	.byte	0xff
	.zero		1


	//   ....[135]....
        /*09f4*/ 	.word	0x00013680
        /*09f8*/ 	.word	0x00000000
        /*09fc*/ 	.word	0x000000d0
        /*0a00*/ 	.short	0x010a
        /*0a02*/ 	.byte	0xff
	.zero		1


	//   ....[136]....
        /*0a04*/ 	.word	0x000136d0
        /*0a08*/ 	.word	0x0000000c
        /*0a0c*/ 	.word	0x00000080
        /*0a10*/ 	.short	0x010a
        /*0a12*/ 	.byte	0xff
	.zero		1


	//   ....[137]....
        /*0a14*/ 	.word	0x00013730
        /*0a18*/ 	.word	0x00000000
        /*0a1c*/ 	.word	0x00000078
        /*0a20*/ 	.short	0x010a
        /*0a22*/ 	.byte	0xff
	.zero		1


	//   ....[138]....
        /*0a24*/ 	.word	0x00013790
        /*0a28*/ 	.word	0x00000009
        /*0a2c*/ 	.word	0x00000050
        /*0a30*/ 	.short	0x010a
        /*0a32*/ 	.byte	0xff
	.zero		1


	//   ....[139]....
        /*0a34*/ 	.word	0x000137f0
        /*0a38*/ 	.word	0x00000009
        /*0a3c*/ 	.word	0x00000058
        /*0a40*/ 	.short	0x010a
        /*0a42*/ 	.byte	0xff
	.zero		1


	//   ....[140]....
        /*0a44*/ 	.word	0x00013850
        /*0a48*/ 	.word	0x00000009
        /*0a4c*/ 	.word	0x00000060
        /*0a50*/ 	.short	0x010a
        /*0a52*/ 	.byte	0xff
	.zero		1


	//   ....[141]....
        /*0a54*/ 	.word	0x000138b0
        /*0a58*/ 	.word	0x00000009
        /*0a5c*/ 	.word	0x00000068
        /*0a60*/ 	.short	0x010a
        /*0a62*/ 	.byte	0xff
	.zero		1


	//   ....[142]....
        /*0a64*/ 	.word	0x00013910
        /*0a68*/ 	.word	0x00000000
        /*0a6c*/ 	.word	0x00000050
        /*0a70*/ 	.short	0x010a
        /*0a72*/ 	.byte	0xff
	.zero		1


	//   ....[143]....
        /*0a74*/ 	.word	0x00013970
        /*0a78*/ 	.word	0x00000000
        /*0a7c*/ 	.word	0x00000058
        /*0a80*/ 	.short	0x010a
        /*0a82*/ 	.byte	0xff
	.zero		1


	//   ....[144]....
        /*0a84*/ 	.word	0x000139d0
        /*0a88*/ 	.word	0x00000000
        /*0a8c*/ 	.word	0x00000060
        /*0a90*/ 	.short	0x010a
        /*0a92*/ 	.byte	0xff
	.zero		1


	//   ....[145]....
        /*0a94*/ 	.word	0x00013a30
        /*0a98*/ 	.word	0x00000000
        /*0a9c*/ 	.word	0x00000068
        /*0aa0*/ 	.short	0x010a
        /*0aa2*/ 	.byte	0xff
	.zero		1


	//   ....[146]....
        /*0aa4*/ 	.word	0x00013a90
        /*0aa8*/ 	.word	0x00000003
        /*0aac*/ 	.word	0x00000050
        /*0ab0*/ 	.short	0x010a
        /*0ab2*/ 	.byte	0xff
	.zero		1


	//   ....[147]....
        /*0ab4*/ 	.word	0x00013af0
        /*0ab8*/ 	.word	0x00000003
        /*0abc*/ 	.word	0x00000058
        /*0ac0*/ 	.short	0x010a
        /*0ac2*/ 	.byte	0xff
	.zero		1


	//   ....[148]....
        /*0ac4*/ 	.word	0x00013b50
        /*0ac8*/ 	.word	0x00000003
        /*0acc*/ 	.word	0x00000060
        /*0ad0*/ 	.short	0x010a
        /*0ad2*/ 	.byte	0xff
	.zero		1


	//   ....[149]....
        /*0ad4*/ 	.word	0x00013ba0
        /*0ad8*/ 	.word	0x00000000
        /*0adc*/ 	.word	0x00000080
        /*0ae0*/ 	.short	0x010a
        /*0ae2*/ 	.byte	0xff
	.zero		1


	//   ....[150]....
        /*0ae4*/ 	.word	0x00013c00
        /*0ae8*/ 	.word	0x00000003
        /*0aec*/ 	.word	0x00000030
        /*0af0*/ 	.short	0x010a
        /*0af2*/ 	.byte	0xff
	.zero		1


	//   ....[151]....
        /*0af4*/ 	.word	0x00013c60
        /*0af8*/ 	.word	0x00000003
        /*0afc*/ 	.word	0x000000a0
        /*0b00*/ 	.short	0x010a
        /*0b02*/ 	.byte	0xff
	.zero		1


	//   ....[152]....
        /*0b04*/ 	.word	0x00013cb0
        /*0b08*/ 	.word	0x00000003
        /*0b0c*/ 	.word	0x00000030
        /*0b10*/ 	.short	0x010a
        /*0b12*/ 	.byte	0xff
	.zero		1


	//   ....[153]....
        /*0b14*/ 	.word	0x00013d00
        /*0b18*/ 	.word	0x0000000b
        /*0b1c*/ 	.word	0x00000030
        /*0b20*/ 	.short	0x010a
        /*0b22*/ 	.byte	0xff
	.zero		1


	//   ....[154]....
        /*0b24*/ 	.word	0x00013d50
        /*0b28*/ 	.word	0x00000000
        /*0b2c*/ 	.word	0x00000030
        /*0b30*/ 	.short	0x010a
        /*0b32*/ 	.byte	0xff
	.zero		1


	//   ....[155]....
        /*0b34*/ 	.word	0x00013da0
        /*0b38*/ 	.word	0x00000009
        /*0b3c*/ 	.word	0x00000030
        /*0b40*/ 	.short	0x010a
        /*0b42*/ 	.byte	0xff
	.zero		1


	//   ....[156]....
        /*0b44*/ 	.word	0x00013df0
        /*0b48*/ 	.word	0x00000009
        /*0b4c*/ 	.word	0x00000030
        /*0b50*/ 	.short	0x010a
        /*0b52*/ 	.byte	0xff
	.zero		1


	//   ....[157]....
        /*0b54*/ 	.word	0x00013e40
        /*0b58*/ 	.word	0x00000000
        /*0b5c*/ 	.word	0x00000030
        /*0b60*/ 	.short	0x010a
        /*0b62*/ 	.byte	0xff
	.zero		1


	//   ....[158]....
        /*0b64*/ 	.word	0x00013e90
        /*0b68*/ 	.word	0x00000003
        /*0b6c*/ 	.word	0x00000030
        /*0b70*/ 	.short	0x010a
        /*0b72*/ 	.byte	0xff
	.zero		1


	//----- nvinfo : EIATTR_NUM_MBARRIERS
	.align		4
.L_47:
        /*0b74*/ 	.byte	0x03, 0x38
        /*0b76*/ 	.short	0x001b


	//----- nvinfo : EIATTR_EXIT_INSTR_OFFSETS
	.align		4
        /*0b78*/ 	.byte	0x04, 0x1c
        /*0b7a*/ 	.short	(.L_49 - .L_48)


	//   ....[0]....
.L_48:
        /*0b7c*/ 	.word	0x00003030


	//   ....[1]....
        /*0b80*/ 	.word	0x00003540


	//   ....[2]....
        /*0b84*/ 	.word	0x000035a0


	//   ....[3]....
        /*0b88*/ 	.word	0x00004e10


	//   ....[4]....
        /*0b8c*/ 	.word	0x00006910


	//   ....[5]....
        /*0b90*/ 	.word	0x00006950


	//   ....[6]....
        /*0b94*/ 	.word	0x00013050


	//   ....[7]....
        /*0b98*/ 	.word	0x000130c0


	//   ....[8]....
        /*0b9c*/ 	.word	0x000130f0


	//   ....[9]....
        /*0ba0*/ 	.word	0x00013170


	//----- nvinfo : EIATTR_MAX_THREADS
	.align		4
.L_49:
        /*0ba4*/ 	.byte	0x04, 0x05
        /*0ba6*/ 	.short	(.L_51 - .L_50)
.L_50:
        /*0ba8*/ 	.word	0x00000100
        /*0bac*/ 	.word	0x00000001
        /*0bb0*/ 	.word	0x00000001


	//----- nvinfo : EIATTR_CRS_STACK_SIZE
	.align		4
.L_51:
        /*0bb4*/ 	.byte	0x04, 0x1e
        /*0bb6*/ 	.short	(.L_53 - .L_52)
.L_52:
        /*0bb8*/ 	.word	0x00000000


	//----- nvinfo : EIATTR_CBANK_PARAM_SIZE
	.align		4
.L_53:
        /*0bbc*/ 	.byte	0x03, 0x19
        /*0bbe*/ 	.short	0x0c00


	//----- nvinfo : EIATTR_PARAM_CBANK
	.align		4
        /*0bc0*/ 	.byte	0x04, 0x0a
        /*0bc2*/ 	.short	(.L_55 - .L_54)
	.align		4
.L_54:
        /*0bc4*/ 	.word	index@(.nv.constant0._ZN7cutlass13device_kernelINS_4gemm6kernel13GemmUniversalIN4cute5tupleIJiiiiEEENS1_10collective13CollectiveMmaINS1_46MainloopSm100TmaUmmaWarpSpecializedBlockScaledILi3ELi2ELi1ENS5_IJNS4_1CILi4EEESB_NSA_ILi1EEEEEEEENS5_IJNSA_ILi128EEENSA_ILi256EEESG_EEENS5_IJNS_12float_e2m1_tENS_13float_ue4m3_tEEEENS5_IJNS5_IJlSC_lEEENS4_6LayoutINS5_IJNS5_IJNS5_IJNSA_ILi32EEESB_EEEiEEENS5_IJNS5_IJNSA_ILi16EEESB_EEEiEEENS5_IJSC_iEEEEEENS5_IJSS_NS5_IJNS5_IJNSA_ILi0EEESC_EEENSA_ILi512EEEEEENS5_IJSV_iEEEEEEEEEEESK_S12_NS4_8TiledMMAINS4_8MMA_AtomIJNS4_17SM100_MMA_MXF4_SSISI_SI_fSJ_Li128ELi256ELi16ELNS4_4UMMA5MajorE0ELS17_0ELNS16_7ScaleInE0ELS18_0EEEEEENSM_INS5_IJSC_SC_SC_EEENS5_IJSV_SV_SV_EEEEENS5_IJNS4_10UnderscoreES1E_S1E_EEEEENS5_IJNS4_23SM90_TMA_LOAD_MULTICASTES1H_EEENS5_IJNS4_14ComposedLayoutINS4_7SwizzleILi3ELi4ELi3EEENS4_18smem_ptr_flag_bitsILi4EEENSM_INS5_IJNSA_ILi8EEESG_EEENS5_IJSG_SC_EEEEEEENSM_INS5_IJNS5_IJNS5_IJSO_SC_EEESR_EEESC_NS5_IJSC_SB_EEEEEENS5_IJNS5_IJNS5_IJSR_SX_EEESW_EEESV_NS5_IJSB_SX_EEEEEEEEEEEvNS4_8identityES1I_NS5_IJS1S_NSM_INS5_IJNS5_IJNS5_IJSO_NSA_ILi2EEEEEESR_EEESC_S1V_EEENS5_IJS1Y_SV_NS5_IJSB_NSA_ILi1024EEEEEEEEEEEEEEvS23_EENS_8epilogue10collective18CollectiveEpilogueINS2E_23Sm100TmaWarpSpecializedILi4ELi2ELi32ELb1ELb0EEEJNS5_IJNSA_ILi64EEESG_SG_EEENS5_IJNSM_IS2J_SC_EENSM_INS5_IJSN_S24_EEENS5_IJSC_SF_EEEEEEEENS_10bfloat16_tESL_S2Q_SL_NS2E_6fusion15FusionCallbacksIS2I_NS2R_17LinearCombinationIS2Q_fS2Q_fLNS_15FloatRoundStyleE2EEES2K_S2P_JEEENS4_5SM1004TMEM4LOAD26SM100_TMEM_LOAD_32dp32b32xENS4_13SM90_TMA_LOADENS1J_INS1K_ILi2ELi4ELi3EEENS1M_ILi16EEENSM_INS5_IJS1O_SN_EEENS5_IJSN_SC_EEEEEEENS4_39AutoVectorizingCopyWithAssumedAlignmentILi128EEENS4_14SM90_TMA_STOREES37_S39_S39_EEEvvEEEEvNT_6ParamsE)
        /*0bc8*/ 	.short	0x0380
        /*0bca*/ 	.short	0x0c00


	//----- nvinfo : EIATTR_SW_WAR
	.align		4
.L_55:
        /*0bcc*/ 	.byte	0x04, 0x36
        /*0bce*/ 	.short	(.L_57 - .L_56)
.L_56:
        /*0bd0*/ 	.word	0x00000008
.L_57:


//--------------------- .nv.callgraph             --------------------------
	.section	.nv.callgraph,"",@"SHT_CUDA_CALLGRAPH"
	.align	4
	.sectionentsize	8
	.align		4
        /*0000*/ 	.word	0x00000000
	.align		4
        /*0004*/ 	.word	0xffffffff
	.align		4
        /*0008*/ 	.word	index@(_ZN7cutlass13device_kernelINS_4gemm6kernel13GemmUniversalIN4cute5tupleIJiiiiEEENS1_10collective13CollectiveMmaINS1_46MainloopSm100TmaUmmaWarpSpecializedBlockScaledILi3ELi2ELi1ENS5_IJNS4_1CILi4EEESB_NSA_ILi1EEEEEEEENS5_IJNSA_ILi128EEENSA_ILi256EEESG_EEENS5_IJNS_12float_e2m1_tENS_13float_ue4m3_tEEEENS5_IJNS5_IJlSC_lEEENS4_6LayoutINS5_IJNS5_IJNS5_IJNSA_ILi32EEESB_EEEiEEENS5_IJNS5_IJNSA_ILi16EEESB_EEEiEEENS5_IJSC_iEEEEEENS5_IJSS_NS5_IJNS5_IJNSA_ILi0EEESC_EEENSA_ILi512EEEEEENS5_IJSV_iEEEEEEEEEEESK_S12_NS4_8TiledMMAINS4_8MMA_AtomIJNS4_17SM100_MMA_MXF4_SSISI_SI_fSJ_Li128ELi256ELi16ELNS4_4UMMA5MajorE0ELS17_0ELNS16_7ScaleInE0ELS18_0EEEEEENSM_INS5_IJSC_SC_SC_EEENS5_IJSV_SV_SV_EEEEENS5_IJNS4_10UnderscoreES1E_S1E_EEEEENS5_IJNS4_23SM90_TMA_LOAD_MULTICASTES1H_EEENS5_IJNS4_14ComposedLayoutINS4_7SwizzleILi3ELi4ELi3EEENS4_18smem_ptr_flag_bitsILi4EEENSM_INS5_IJNSA_ILi8EEESG_EEENS5_IJSG_SC_EEEEEEENSM_INS5_IJNS5_IJNS5_IJSO_SC_EEESR_EEESC_NS5_IJSC_SB_EEEEEENS5_IJNS5_IJNS5_IJSR_SX_EEESW_EEESV_NS5_IJSB_SX_EEEEEEEEEEEvNS4_8identityES1I_NS5_IJS1S_NSM_INS5_IJNS5_IJNS5_IJSO_NSA_ILi2EEEEEESR_EEESC_S1V_EEENS5_IJS1Y_SV_NS5_IJSB_NSA_ILi1024EEEEEEEEEEEEEEvS23_EENS_8epilogue10collective18CollectiveEpilogueINS2E_23Sm100TmaWarpSpecializedILi4ELi2ELi32ELb1ELb0EEEJNS5_IJNSA_ILi64EEESG_SG_EEENS5_IJNSM_IS2J_SC_EENSM_INS5_IJSN_S24_EEENS5_IJSC_SF_EEEEEEEENS_10bfloat16_tESL_S2Q_SL_NS2E_6fusion15FusionCallbacksIS2I_NS2R_17LinearCombinationIS2Q_fS2Q_fLNS_15FloatRoundStyleE2EEES2K_S2P_JEEENS4_5SM1004TMEM4LOAD26SM100_TMEM_LOAD_32dp32b32xENS4_13SM90_TMA_LOADENS1J_INS1K_ILi2ELi4ELi3EEENS1M_ILi16EEENSM_INS5_IJS1O_SN_EEENS5_IJSN_SC_EEEEEEENS4_39AutoVectorizingCopyWithAssumedAlignmentILi128EEENS4_14SM90_TMA_STOREES37_S39_S39_EEEvvEEEEvNT_6ParamsE)
	.align		4
        /*000c*/ 	.word	index@(__assertfail)
	.align		4
        /*0010*/ 	.word	0x00000000
	.align		4
        /*0014*/ 	.word	0xfffffffe
	.align		4
        /*0018*/ 	.word	0x00000000
	.align		4
        /*001c*/ 	.word	0xfffffffd
	.align		4
        /*0020*/ 	.word	0x00000000
	.align		4
        /*0024*/ 	.word	0xfffffffc


//--------------------- .nv.constant4             --------------------------
	.section	.nv.constant4,"a",@progbits
	.align	8
	.align		8
.nv.constant4:
        /*0000*/ 	.dword	__assertfail
	.align		8
        /*0008*/ 	.dword	__unnamed_1
	.align		8
        /*0010*/ 	.dword	__unnamed_2
	.align		8
        /*0018*/ 	.dword	_ZN40_INTERNAL_6973204d_4_k_cu_4700cca4_226384cuda3std3__45__cpo5beginE
	.align		8
        /*0020*/ 	.dword	_ZN40_INTERNAL_6973204d_4_k_cu_4700cca4_226384cuda3std3__45__cpo3endE
	.align		8
        /*0028*/ 	.dword	_ZN40_INTERNAL_6973204d_4_k_cu_4700cca4_226384cuda3std3__45__cpo6cbeginE
	.align		8
        /*0030*/ 	.dword	_ZN40_INTERNAL_6973204d_4_k_cu_4700cca4_226384cuda3std3__45__cpo4cendE
	.align		8
        /*0038*/ 	.dword	_ZN40_INTERNAL_6973204d_4_k_cu_4700cca4_226384cuda3std3__442_GLOBAL__N__6973204d_4_k_cu_4700cca4_226386ignoreE
	.align		8
        /*0040*/ 	.dword	_ZN40_INTERNAL_6973204d_4_k_cu_4700cca4_226384cuda3std3__419piecewise_constructE
	.align		8
        /*0048*/ 	.dword	_ZN40_INTERNAL_6973204d_4_k_cu_4700cca4_226384cuda3std3__48in_placeE
	.align		8
        /*0050*/ 	.dword	_ZN40_INTERNAL_6973204d_4_k_cu_4700cca4_226384cuda3std6ranges3__45__cpo4swapE
	.align		8
        /*0058*/ 	.dword	_ZN40_INTERNAL_6973204d_4_k_cu_4700cca4_226384cuda3std6ranges3__45__cpo9iter_moveE
	.align		8
        /*0060*/ 	.dword	_ZN40_INTERNAL_6973204d_4_k_cu_4700cca4_226384cute7productE
	.align		8
        /*0068*/ 	.dword	_ZN40_INTERNAL_6973204d_4_k_cu_4700cca4_226384cute1_E
	.align		8
        /*0070*/ 	.dword	$str$25
	.align		8
        /*0078*/ 	.dword	$str$26
	.align		8
        /*0080*/ 	.dword	$str$29
	.align		8
        /*0088*/ 	.dword	$str$30


//--------------------- .text._ZN7cutlass13device_kernelINS_4gemm6kernel13GemmUniversalIN4cute5tupleIJiiiiEEENS1_10collective13CollectiveMmaINS1_46MainloopSm100TmaUmmaWarpSpecializedBlockScaledILi3ELi2ELi1ENS5_IJNS4_1CILi4EEESB_NSA_ILi1EEEEEEEENS5_IJNSA_ILi128EEENSA_ILi256EEESG_EEENS5_IJNS_12float_e2m1_tENS_13float_ue4m3_tEEEENS5_IJNS5_IJlSC_lEEENS4_6LayoutINS5_IJNS5_IJNS5_IJNSA_ILi32EEESB_EEEiEEENS5_IJNS5_IJNSA_ILi16EEESB_EEEiEEENS5_IJSC_iEEEEEENS5_IJSS_NS5_IJNS5_IJNSA_ILi0EEESC_EEENSA_ILi512EEEEEENS5_IJSV_iEEEEEEEEEEESK_S12_NS4_8TiledMMAINS4_8MMA_AtomIJNS4_17SM100_MMA_MXF4_SSISI_SI_fSJ_Li128ELi256ELi16ELNS4_4UMMA5MajorE0ELS17_0ELNS16_7ScaleInE0ELS18_0EEEEEENSM_INS5_IJSC_SC_SC_EEENS5_IJSV_SV_SV_EEEEENS5_IJNS4_10UnderscoreES1E_S1E_EEEEENS5_IJNS4_23SM90_TMA_LOAD_MULTICASTES1H_EEENS5_IJNS4_14ComposedLayoutINS4_7SwizzleILi3ELi4ELi3EEENS4_18smem_ptr_flag_bitsILi4EEENSM_INS5_IJNSA_ILi8EEESG_EEENS5_IJSG_SC_EEEEEEENSM_INS5_IJNS5_IJNS5_IJSO_SC_EEESR_EEESC_NS5_IJSC_SB_EEEEEENS5_IJNS5_IJNS5_IJSR_SX_EEESW_EEESV_NS5_IJSB_SX_EEEEEEEEEEEvNS4_8identityES1I_NS5_IJS1S_NSM_INS5_IJNS5_IJNS5_IJSO_NSA_ILi2EEEEEESR_EEESC_S1V_EEENS5_IJS1Y_SV_NS5_IJSB_NSA_ILi1024EEEEEEEEEEEEEEvS23_EENS_8epilogue10collective18CollectiveEpilogueINS2E_23Sm100TmaWarpSpecializedILi4ELi2ELi32ELb1ELb0EEEJNS5_IJNSA_ILi64EEESG_SG_EEENS5_IJNSM_IS2J_SC_EENSM_INS5_IJSN_S24_EEENS5_IJSC_SF_EEEEEEEENS_10bfloat16_tESL_S2Q_SL_NS2E_6fusion15FusionCallbacksIS2I_NS2R_17LinearCombinationIS2Q_fS2Q_fLNS_15FloatRoundStyleE2EEES2K_S2P_JEEENS4_5SM1004TMEM4LOAD26SM100_TMEM_LOAD_32dp32b32xENS4_13SM90_TMA_LOADENS1J_INS1K_ILi2ELi4ELi3EEENS1M_ILi16EEENSM_INS5_IJS1O_SN_EEENS5_IJSN_SC_EEEEEEENS4_39AutoVectorizingCopyWithAssumedAlignmentILi128EEENS4_14SM90_TMA_STOREES37_S39_S39_EEEvvEEEEvNT_6ParamsE --------------------------
	.section	.text._ZN7cutlass13device_kernelINS_4gemm6kernel13GemmUniversalIN4cute5tupleIJiiiiEEENS1_10collective13CollectiveMmaINS1_46MainloopSm100TmaUmmaWarpSpecializedBlockScaledILi3ELi2ELi1ENS5_IJNS4_1CILi4EEESB_NSA_ILi1EEEEEEEENS5_IJNSA_ILi128EEENSA_ILi256EEESG_EEENS5_IJNS_12float_e2m1_tENS_13float_ue4m3_tEEEENS5_IJNS5_IJlSC_lEEENS4_6LayoutINS5_IJNS5_IJNS5_IJNSA_ILi32EEESB_EEEiEEENS5_IJNS5_IJNSA_ILi16EEESB_EEEiEEENS5_IJSC_iEEEEEENS5_IJSS_NS5_IJNS5_IJNSA_ILi0EEESC_EEENSA_ILi512EEEEEENS5_IJSV_iEEEEEEEEEEESK_S12_NS4_8TiledMMAINS4_8MMA_AtomIJNS4_17SM100_MMA_MXF4_SSISI_SI_fSJ_Li128ELi256ELi16ELNS4_4UMMA5MajorE0ELS17_0ELNS16_7ScaleInE0ELS18_0EEEEEENSM_INS5_IJSC_SC_SC_EEENS5_IJSV_SV_SV_EEEEENS5_IJNS4_10UnderscoreES1E_S1E_EEEEENS5_IJNS4_23SM90_TMA_LOAD_MULTICASTES1H_EEENS5_IJNS4_14ComposedLayoutINS4_7SwizzleILi3ELi4ELi3EEENS4_18smem_ptr_flag_bitsILi4EEENSM_INS5_IJNSA_ILi8EEESG_EEENS5_IJSG_SC_EEEEEEENSM_INS5_IJNS5_IJNS5_IJSO_SC_EEESR_EEESC_NS5_IJSC_SB_EEEEEENS5_IJNS5_IJNS5_IJSR_SX_EEESW_EEESV_NS5_IJSB_SX_EEEEEEEEEEEvNS4_8identityES1I_NS5_IJS1S_NSM_INS5_IJNS5_IJNS5_IJSO_NSA_ILi2EEEEEESR_EEESC_S1V_EEENS5_IJS1Y_SV_NS5_IJSB_NSA_ILi1024EEEEEEEEEEEEEEvS23_EENS_8epilogue10collective18CollectiveEpilogueINS2E_23Sm100TmaWarpSpecializedILi4ELi2ELi32ELb1ELb0EEEJNS5_IJNSA_ILi64EEESG_SG_EEENS5_IJNSM_IS2J_SC_EENSM_INS5_IJSN_S24_EEENS5_IJSC_SF_EEEEEEEENS_10bfloat16_tESL_S2Q_SL_NS2E_6fusion15FusionCallbacksIS2I_NS2R_17LinearCombinationIS2Q_fS2Q_fLNS_15FloatRoundStyleE2EEES2K_S2P_JEEENS4_5SM1004TMEM4LOAD26SM100_TMEM_LOAD_32dp32b32xENS4_13SM90_TMA_LOADENS1J_INS1K_ILi2ELi4ELi3EEENS1M_ILi16EEENSM_INS5_IJS1O_SN_EEENS5_IJSN_SC_EEEEEEENS4_39AutoVectorizingCopyWithAssumedAlignmentILi128EEENS4_14SM90_TMA_STOREES37_S39_S39_EEEvvEEEEvNT_6ParamsE,"ax",@progbits
	.align	128
.text._ZN7cutlass13device_kernelINS_4gemm6kernel13GemmUniversalIN4cute5tupleIJiiiiEEENS1_10collective13CollectiveMmaINS1_46MainloopSm100TmaUmmaWarpSpecializedBlockScaledILi3ELi2ELi1ENS5_IJNS4_1CILi4EEESB_NSA_ILi1EEEEEEEENS5_IJNSA_ILi128EEENSA_ILi256EEESG_EEENS5_IJNS_12float_e2m1_tENS_13float_ue4m3_tEEEENS5_IJNS5_IJlSC_lEEENS4_6LayoutINS5_IJNS5_IJNS5_IJNSA_ILi32EEESB_EEEiEEENS5_IJNS5_IJNSA_ILi16EEESB_EEEiEEENS5_IJSC_iEEEEEENS5_IJSS_NS5_IJNS5_IJNSA_ILi0EEESC_EEENSA_ILi512EEEEEENS5_IJSV_iEEEEEEEEEEESK_S12_NS4_8TiledMMAINS4_8MMA_AtomIJNS4_17SM100_MMA_MXF4_SSISI_SI_fSJ_Li128ELi256ELi16ELNS4_4UMMA5MajorE0ELS17_0ELNS16_7ScaleInE0ELS18_0EEEEEENSM_INS5_IJSC_SC_SC_EEENS5_IJSV_SV_SV_EEEEENS5_IJNS4_10UnderscoreES1E_S1E_EEEEENS5_IJNS4_23SM90_TMA_LOAD_MULTICASTES1H_EEENS5_IJNS4_14ComposedLayoutINS4_7SwizzleILi3ELi4ELi3EEENS4_18smem_ptr_flag_bitsILi4EEENSM_INS5_IJNSA_ILi8EEESG_EEENS5_IJSG_SC_EEEEEEENSM_INS5_IJNS5_IJNS5_IJSO_SC_EEESR_EEESC_NS5_IJSC_SB_EEEEEENS5_IJNS5_IJNS5_IJSR_SX_EEESW_EEESV_NS5_IJSB_SX_EEEEEEEEEEEvNS4_8identityES1I_NS5_IJS1S_NSM_INS5_IJNS5_IJNS5_IJSO_NSA_ILi2EEEEEESR_EEESC_S1V_EEENS5_IJS1Y_SV_NS5_IJSB_NSA_ILi1024EEEEEEEEEEEEEEvS23_EENS_8epilogue10collective18CollectiveEpilogueINS2E_23Sm100TmaWarpSpecializedILi4ELi2ELi32ELb1ELb0EEEJNS5_IJNSA_ILi64EEESG_SG_EEENS5_IJNSM_IS2J_SC_EENSM_INS5_IJSN_S24_EEENS5_IJSC_SF_EEEEEEEENS_10bfloat16_tESL_S2Q_SL_NS2E_6fusion15FusionCallbacksIS2I_NS2R_17LinearCombinationIS2Q_fS2Q_fLNS_15FloatRoundStyleE2EEES2K_S2P_JEEENS4_5SM1004TMEM4LOAD26SM100_TMEM_LOAD_32dp32b32xENS4_13SM90_TMA_LOADENS1J_INS1K_ILi2ELi4ELi3EEENS1M_ILi16EEENSM_INS5_IJS1O_SN_EEENS5_IJSN_SC_EEEEEEENS4_39AutoVectorizingCopyWithAssumedAlignmentILi128EEENS4_14SM90_TMA_STOREES37_S39_S39_EEEvvEEEEvNT_6ParamsE:
        .type           _ZN7cutlass13device_kernelINS_4gemm6kernel13GemmUniversalIN4cute5tupleIJiiiiEEENS1_10collective13CollectiveMmaINS1_46MainloopSm100TmaUmmaWarpSpecializedBlockScaledILi3ELi2ELi1ENS5_IJNS4_1CILi4EEESB_NSA_ILi1EEEEEEEENS5_IJNSA_ILi128EEENSA_ILi256EEESG_EEENS5_IJNS_12float_e2m1_tENS_13float_ue4m3_tEEEENS5_IJNS5_IJlSC_lEEENS4_6LayoutINS5_IJNS5_IJNS5_IJNSA_ILi32EEESB_EEEiEEENS5_IJNS5_IJNSA_ILi16EEESB_EEEiEEENS5_IJSC_iEEEEEENS5_IJSS_NS5_IJNS5_IJNSA_ILi0EEESC_EEENSA_ILi512EEEEEENS5_IJSV_iEEEEEEEEEEESK_S12_NS4_8TiledMMAINS4_8MMA_AtomIJNS4_17SM100_MMA_MXF4_SSISI_SI_fSJ_Li128ELi256ELi16ELNS4_4UMMA5MajorE0ELS17_0ELNS16_7ScaleInE0ELS18_0EEEEEENSM_INS5_IJSC_SC_SC_EEENS5_IJSV_SV_SV_EEEEENS5_IJNS4_10UnderscoreES1E_S1E_EEEEENS5_IJNS4_23SM90_TMA_LOAD_MULTICASTES1H_EEENS5_IJNS4_14ComposedLayoutINS4_7SwizzleILi3ELi4ELi3EEENS4_18smem_ptr_flag_bitsILi4EEENSM_INS5_IJNSA_ILi8EEESG_EEENS5_IJSG_SC_EEEEEEENSM_INS5_IJNS5_IJNS5_IJSO_SC_EEESR_EEESC_NS5_IJSC_SB_EEEEEENS5_IJNS5_IJNS5_IJSR_SX_EEESW_EEESV_NS5_IJSB_SX_EEEEEEEEEEEvNS4_8identityES1I_NS5_IJS1S_NSM_INS5_IJNS5_IJNS5_IJSO_NSA_ILi2EEEEEESR_EEESC_S1V_EEENS5_IJS1Y_SV_NS5_IJSB_NSA_ILi1024EEEEEEEEEEEEEEvS23_EENS_8epilogue10collective18CollectiveEpilogueINS2E_23Sm100TmaWarpSpecializedILi4ELi2ELi32ELb1ELb0EEEJNS5_IJNSA_ILi64EEESG_SG_EEENS5_IJNSM_IS2J_SC_EENSM_INS5_IJSN_S24_EEENS5_IJSC_SF_EEEEEEEENS_10bfloat16_tESL_S2Q_SL_NS2E_6fusion15FusionCallbacksIS2I_NS2R_17LinearCombinationIS2Q_fS2Q_fLNS_15FloatRoundStyleE2EEES2K_S2P_JEEENS4_5SM1004TMEM4LOAD26SM100_TMEM_LOAD_32dp32b32xENS4_13SM90_TMA_LOADENS1J_INS1K_ILi2ELi4ELi3EEENS1M_ILi16EEENSM_INS5_IJS1O_SN_EEENS5_IJSN_SC_EEEEEEENS4_39AutoVectorizingCopyWithAssumedAlignmentILi128EEENS4_14SM90_TMA_STOREES37_S39_S39_EEEvvEEEEvNT_6ParamsE,@function
        .size           _ZN7cutlass13device_kernelINS_4gemm6kernel13GemmUniversalIN4cute5tupleIJiiiiEEENS1_10collective13CollectiveMmaINS1_46MainloopSm100TmaUmmaWarpSpecializedBlockScaledILi3ELi2ELi1ENS5_IJNS4_1CILi4EEESB_NSA_ILi1EEEEEEEENS5_IJNSA_ILi128EEENSA_ILi256EEESG_EEENS5_IJNS_12float_e2m1_tENS_13float_ue4m3_tEEEENS5_IJNS5_IJlSC_lEEENS4_6LayoutINS5_IJNS5_IJNS5_IJNSA_ILi32EEESB_EEEiEEENS5_IJNS5_IJNSA_ILi16EEESB_EEEiEEENS5_IJSC_iEEEEEENS5_IJSS_NS5_IJNS5_IJNSA_ILi0EEESC_EEENSA_ILi512EEEEEENS5_IJSV_iEEEEEEEEEEESK_S12_NS4_8TiledMMAINS4_8MMA_AtomIJNS4_17SM100_MMA_MXF4_SSISI_SI_fSJ_Li128ELi256ELi16ELNS4_4UMMA5MajorE0ELS17_0ELNS16_7ScaleInE0ELS18_0EEEEEENSM_INS5_IJSC_SC_SC_EEENS5_IJSV_SV_SV_EEEEENS5_IJNS4_10UnderscoreES1E_S1E_EEEEENS5_IJNS4_23SM90_TMA_LOAD_MULTICASTES1H_EEENS5_IJNS4_14ComposedLayoutINS4_7SwizzleILi3ELi4ELi3EEENS4_18smem_ptr_flag_bitsILi4EEENSM_INS5_IJNSA_ILi8EEESG_EEENS5_IJSG_SC_EEEEEEENSM_INS5_IJNS5_IJNS5_IJSO_SC_EEESR_EEESC_NS5_IJSC_SB_EEEEEENS5_IJNS5_IJNS5_IJSR_SX_EEESW_EEESV_NS5_IJSB_SX_EEEEEEEEEEEvNS4_8identityES1I_NS5_IJS1S_NSM_INS5_IJNS5_IJNS5_IJSO_NSA_ILi2EEEEEESR_EEESC_S1V_EEENS5_IJS1Y_SV_NS5_IJSB_NSA_ILi1024EEEEEEEEEEEEEEvS23_EENS_8epilogue10collective18CollectiveEpilogueINS2E_23Sm100TmaWarpSpecializedILi4ELi2ELi32ELb1ELb0EEEJNS5_IJNSA_ILi64EEESG_SG_EEENS5_IJNSM_IS2J_SC_EENSM_INS5_IJSN_S24_EEENS5_IJSC_SF_EEEEEEEENS_10bfloat16_tESL_S2Q_SL_NS2E_6fusion15FusionCallbacksIS2I_NS2R_17LinearCombinationIS2Q_fS2Q_fLNS_15FloatRoundStyleE2EEES2K_S2P_JEEENS4_5SM1004TMEM4LOAD26SM100_TMEM_LOAD_32dp32b32xENS4_13SM90_TMA_LOADENS1J_INS1K_ILi2ELi4ELi3EEENS1M_ILi16EEENSM_INS5_IJS1O_SN_EEENS5_IJSN_SC_EEEEEEENS4_39AutoVectorizingCopyWithAssumedAlignmentILi128EEENS4_14SM90_TMA_STOREES37_S39_S39_EEEvvEEEEvNT_6ParamsE,(.L_x_241 - _ZN7cutlass13device_kernelINS_4gemm6kernel13GemmUniversalIN4cute5tupleIJiiiiEEENS1_10collective13CollectiveMmaINS1_46MainloopSm100TmaUmmaWarpSpecializedBlockScaledILi3ELi2ELi1ENS5_IJNS4_1CILi4EEESB_NSA_ILi1EEEEEEEENS5_IJNSA_ILi128EEENSA_ILi256EEESG_EEENS5_IJNS_12float_e2m1_tENS_13float_ue4m3_tEEEENS5_IJNS5_IJlSC_lEEENS4_6LayoutINS5_IJNS5_IJNS5_IJNSA_ILi32EEESB_EEEiEEENS5_IJNS5_IJNSA_ILi16EEESB_EEEiEEENS5_IJSC_iEEEEEENS5_IJSS_NS5_IJNS5_IJNSA_ILi0EEESC_EEENSA_ILi512EEEEEENS5_IJSV_iEEEEEEEEEEESK_S12_NS4_8TiledMMAINS4_8MMA_AtomIJNS4_17SM100_MMA_MXF4_SSISI_SI_fSJ_Li128ELi256ELi16ELNS4_4UMMA5MajorE0ELS17_0ELNS16_7ScaleInE0ELS18_0EEEEEENSM_INS5_IJSC_SC_SC_EEENS5_IJSV_SV_SV_EEEEENS5_IJNS4_10UnderscoreES1E_S1E_EEEEENS5_IJNS4_23SM90_TMA_LOAD_MULTICASTES1H_EEENS5_IJNS4_14ComposedLayoutINS4_7SwizzleILi3ELi4ELi3EEENS4_18smem_ptr_flag_bitsILi4EEENSM_INS5_IJNSA_ILi8EEESG_EEENS5_IJSG_SC_EEEEEEENSM_INS5_IJNS5_IJNS5_IJSO_SC_EEESR_EEESC_NS5_IJSC_SB_EEEEEENS5_IJNS5_IJNS5_IJSR_SX_EEESW_EEESV_NS5_IJSB_SX_EEEEEEEEEEEvNS4_8identityES1I_NS5_IJS1S_NSM_INS5_IJNS5_IJNS5_IJSO_NSA_ILi2EEEEEESR_EEESC_S1V_EEENS5_IJS1Y_SV_NS5_IJSB_NSA_ILi1024EEEEEEEEEEEEEEvS23_EENS_8epilogue10collective18CollectiveEpilogueINS2E_23Sm100TmaWarpSpecializedILi4ELi2ELi32ELb1ELb0EEEJNS5_IJNSA_ILi64EEESG_SG_EEENS5_IJNSM_IS2J_SC_EENSM_INS5_IJSN_S24_EEENS5_IJSC_SF_EEEEEEEENS_10bfloat16_tESL_S2Q_SL_NS2E_6fusion15FusionCallbacksIS2I_NS2R_17LinearCombinationIS2Q_fS2Q_fLNS_15FloatRoundStyleE2EEES2K_S2P_JEEENS4_5SM1004TMEM4LOAD26SM100_TMEM_LOAD_32dp32b32xENS4_13SM90_TMA_LOADENS1J_INS1K_ILi2ELi4ELi3EEENS1M_ILi16EEENSM_INS5_IJS1O_SN_EEENS5_IJSN_SC_EEEEEEENS4_39AutoVectorizingCopyWithAssumedAlignmentILi128EEENS4_14SM90_TMA_STOREES37_S39_S39_EEEvvEEEEvNT_6ParamsE)
        .other          _ZN7cutlass13device_kernelINS_4gemm6kernel13GemmUniversalIN4cute5tupleIJiiiiEEENS1_10collective13CollectiveMmaINS1_46MainloopSm100TmaUmmaWarpSpecializedBlockScaledILi3ELi2ELi1ENS5_IJNS4_1CILi4EEESB_NSA_ILi1EEEEEEEENS5_IJNSA_ILi128EEENSA_ILi256EEESG_EEENS5_IJNS_12float_e2m1_tENS_13float_ue4m3_tEEEENS5_IJNS5_IJlSC_lEEENS4_6LayoutINS5_IJNS5_IJNS5_IJNSA_ILi32EEESB_EEEiEEENS5_IJNS5_IJNSA_ILi16EEESB_EEEiEEENS5_IJSC_iEEEEEENS5_IJSS_NS5_IJNS5_IJNSA_ILi0EEESC_EEENSA_ILi512EEEEEENS5_IJSV_iEEEEEEEEEEESK_S12_NS4_8TiledMMAINS4_8MMA_AtomIJNS4_17SM100_MMA_MXF4_SSISI_SI_fSJ_Li128ELi256ELi16ELNS4_4UMMA5MajorE0ELS17_0ELNS16_7ScaleInE0ELS18_0EEEEEENSM_INS5_IJSC_SC_SC_EEENS5_IJSV_SV_SV_EEEEENS5_IJNS4_10UnderscoreES1E_S1E_EEEEENS5_IJNS4_23SM90_TMA_LOAD_MULTICASTES1H_EEENS5_IJNS4_14ComposedLayoutINS4_7SwizzleILi3ELi4ELi3EEENS4_18smem_ptr_flag_bitsILi4EEENSM_INS5_IJNSA_ILi8EEESG_EEENS5_IJSG_SC_EEEEEEENSM_INS5_IJNS5_IJNS5_IJSO_SC_EEESR_EEESC_NS5_IJSC_SB_EEEEEENS5_IJNS5_IJNS5_IJSR_SX_EEESW_EEESV_NS5_IJSB_SX_EEEEEEEEEEEvNS4_8identityES1I_NS5_IJS1S_NSM_INS5_IJNS5_IJNS5_IJSO_NSA_ILi2EEEEEESR_EEESC_S1V_EEENS5_IJS1Y_SV_NS5_IJSB_NSA_ILi1024EEEEEEEEEEEEEEvS23_EENS_8epilogue10collective18CollectiveEpilogueINS2E_23Sm100TmaWarpSpecializedILi4ELi2ELi32ELb1ELb0EEEJNS5_IJNSA_ILi64EEESG_SG_EEENS5_IJNSM_IS2J_SC_EENSM_INS5_IJSN_S24_EEENS5_IJSC_SF_EEEEEEEENS_10bfloat16_tESL_S2Q_SL_NS2E_6fusion15FusionCallbacksIS2I_NS2R_17LinearCombinationIS2Q_fS2Q_fLNS_15FloatRoundStyleE2EEES2K_S2P_JEEENS4_5SM1004TMEM4LOAD26SM100_TMEM_LOAD_32dp32b32xENS4_13SM90_TMA_LOADENS1J_INS1K_ILi2ELi4ELi3EEENS1M_ILi16EEENSM_INS5_IJS1O_SN_EEENS5_IJSN_SC_EEEEEEENS4_39AutoVectorizingCopyWithAssumedAlignmentILi128EEENS4_14SM90_TMA_STOREES37_S39_S39_EEEvvEEEEvNT_6ParamsE,@"STO_CUDA_ENTRY STV_DEFAULT"
_ZN7cutlass13device_kernelINS_4gemm6kernel13GemmUniversalIN4cute5tupleIJiiiiEEENS1_10collective13CollectiveMmaINS1_46MainloopSm100TmaUmmaWarpSpecializedBlockScaledILi3ELi2ELi1ENS5_IJNS4_1CILi4EEESB_NSA_ILi1EEEEEEEENS5_IJNSA_ILi128EEENSA_ILi256EEESG_EEENS5_IJNS_12float_e2m1_tENS_13float_ue4m3_tEEEENS5_IJNS5_IJlSC_lEEENS4_6LayoutINS5_IJNS5_IJNS5_IJNSA_ILi32EEESB_EEEiEEENS5_IJNS5_IJNSA_ILi16EEESB_EEEiEEENS5_IJSC_iEEEEEENS5_IJSS_NS5_IJNS5_IJNSA_ILi0EEESC_EEENSA_ILi512EEEEEENS5_IJSV_iEEEEEEEEEEESK_S12_NS4_8TiledMMAINS4_8MMA_AtomIJNS4_17SM100_MMA_MXF4_SSISI_SI_fSJ_Li128ELi256ELi16ELNS4_4UMMA5MajorE0ELS17_0ELNS16_7ScaleInE0ELS18_0EEEEEENSM_INS5_IJSC_SC_SC_EEENS5_IJSV_SV_SV_EEEEENS5_IJNS4_10UnderscoreES1E_S1E_EEEEENS5_IJNS4_23SM90_TMA_LOAD_MULTICASTES1H_EEENS5_IJNS4_14ComposedLayoutINS4_7SwizzleILi3ELi4ELi3EEENS4_18smem_ptr_flag_bitsILi4EEENSM_INS5_IJNSA_ILi8EEESG_EEENS5_IJSG_SC_EEEEEEENSM_INS5_IJNS5_IJNS5_IJSO_SC_EEESR_EEESC_NS5_IJSC_SB_EEEEEENS5_IJNS5_IJNS5_IJSR_SX_EEESW_EEESV_NS5_IJSB_SX_EEEEEEEEEEEvNS4_8identityES1I_NS5_IJS1S_NSM_INS5_IJNS5_IJNS5_IJSO_NSA_ILi2EEEEEESR_EEESC_S1V_EEENS5_IJS1Y_SV_NS5_IJSB_NSA_ILi1024EEEEEEEEEEEEEEvS23_EENS_8epilogue10collective18CollectiveEpilogueINS2E_23Sm100TmaWarpSpecializedILi4ELi2ELi32ELb1ELb0EEEJNS5_IJNSA_ILi64EEESG_SG_EEENS5_IJNSM_IS2J_SC_EENSM_INS5_IJSN_S24_EEENS5_IJSC_SF_EEEEEEEENS_10bfloat16_tESL_S2Q_SL_NS2E_6fusion15FusionCallbacksIS2I_NS2R_17LinearCombinationIS2Q_fS2Q_fLNS_15FloatRoundStyleE2EEES2K_S2P_JEEENS4_5SM1004TMEM4LOAD26SM100_TMEM_LOAD_32dp32b32xENS4_13SM90_TMA_LOADENS1J_INS1K_ILi2ELi4ELi3EEENS1M_ILi16EEENSM_INS5_IJS1O_SN_EEENS5_IJSN_SC_EEEEEEENS4_39AutoVectorizingCopyWithAssumedAlignmentILi128EEENS4_14SM90_TMA_STOREES37_S39_S39_EEEvvEEEEvNT_6ParamsE:
[----:B------:R-:W1:Y:S01]  /*0000*/  LDC R1, c[0x0][0x37c] ;  /* 0x0000df00ff017b82 */ /* 0x000e620000000800 */
[----:B------:R-:W2:Y:S01]  /*0010*/  S2R R187, SR_TID.X ;  /* 0x0000000000bb7919 */ /* 0x000ea20000002100 */
[----:B------:R-:W3:Y:S01]  /*0020*/  LDCU.64 UR12, c[0x0][0xc90] ;  /* 0x00019200ff0c77ac */ /* 0x000ee20008000a00 */
[----:B------:R-:W-:Y:S02]  /*0030*/  PRMT R180, RZ, 0x7610, R180 ;  /* 0x00007610ffb47816 */ /* 0x000fe400000000b4 */
[----:B------:R-:W-:Y:S02]  /*0040*/  ELECT P4, URZ, PT ;  /* 0x0000000000ff782f */ /* 0x000fe40003880000 */
[----:B---3--:R-:W-:-:S04]  /*0050*/  ISETP.NE.U32.AND P0, PT, RZ, UR12, PT ;  /* 0x0000000cff007c0c */ /* 0x008fc8000bf05070 */
[----:B------:R-:W-:Y:S02]  /*0060*/  ISETP.NE.AND.EX P1, PT, RZ, UR13, PT, P0 ;  /* 0x0000000dff007c0c */ /* 0x000fe4000bf25300 */
[----:B--2---:R-:W-:-:S05]  /*0070*/  SHF.R.U32.HI R181, RZ, 0x5, R187 ;  /* 0x00000005ffb57819 */ /* 0x004fca00000116bb */
[----:B------:R-:W2:Y:S02]  /*0080*/  SHFL.IDX PT, R0, R181, RZ, 0x1f ;  /* 0x00001fffb5007589 */ /* 0x000ea400000e0000 */
[----:B--2---:R-:W-:-:S04]  /*0090*/  R2UR UR21, R0 ;  /* 0x00000000001572ca */ /* 0x004fc800000e0000 */
[----:B-1----:R-:W-:Y:S05]  /*00a0*/  @P1 BRA `(.L_x_0) ;  /* 0x0000000000301947 */ /* 0x002fea0003800000 */
[----:B------:R-:W1:Y:S02]  /*00b0*/  LDCU.64 UR4, c[0x0][0xc88] ;  /* 0x00019100ff0477ac */ /* 0x000e640008000a00 */
[----:B-1----:R-:W-:-:S04]  /*00c0*/  UISETP.NE.U32.AND UP0, UPT, UR4, URZ, UPT ;  /* 0x000000ff0400728c */ /* 0x002fc8000bf05070 */
[----:B------:R-:W-:-:S09]  /*00d0*/  UISETP.NE.AND.EX UP0, UPT, UR5, URZ, UPT, UP0 ;  /* 0x000000ff0500728c */ /* 0x000fd2000bf05300 */
[----:B------:R-:W-:Y:S05]  /*00e0*/  BRA.U !UP0, `(.L_x_1) ;  /* 0x0000000108147547 */ /* 0x000fea000b800000 */
[----:B------:R-:W1:Y:S01]  /*00f0*/  LDC.64 R2, c[0x0][0xc88] ;  /* 0x00032200ff027b82 */ /* 0x000e620000000a00 */
[----:B------:R-:W1:Y:S02]  /*0100*/  LDCU.64 UR4, c[0x0][0x358] ;  /* 0x00006b00ff0477ac */ /* 0x000e640008000a00 */
[----:B-1----:R1:W5:Y:S01]  /*0110*/  LDG.E R133, desc[UR4][R2.64] ;  /* 0x0000000402857981 */ /* 0x002362000c1e1900 */
[----:B------:R-:W-:Y:S01]  /*0120*/  HFMA2 R180, -RZ, RZ, 0, 5.9604644775390625e-08 ;  /* 0x00000001ffb47431 */ /* 0x000fe200000001ff */
[----:B------:R-:W-:Y:S05]  /*0130*/  BRA `(.L_x_0) ;  /* 0x00000000000c7947 */ /* 0x000fea0003800000 */
.L_x_1:
[----:B------:R-:W1:Y:S01]  /*0140*/  LDCU UR4, c[0x0][0xc80] ;  /* 0x00019000ff0477ac */ /* 0x000e620008000800 */
[----:B------:R-:W-:Y:S01]  /*0150*/  HFMA2 R180, -RZ, RZ, 0, 5.9604644775390625e-08 ;  /* 0x00000001ffb47431 */ /* 0x000fe200000001ff */
[----:B-1----:R-:W-:-:S07]  /*0160*/  MOV R133, UR4 ;  /* 0x0000000400857c02 */ /* 0x002fce0008000f00 */
.L_x_0:
[----:B------:R-:W2:Y:S02]  /*0170*/  LDCU.64 UR4, c[0x0][0xcb0] ;  /* 0x00019600ff0477ac */ /* 0x000ea40008000a00 */
[----:B--2---:R-:W-:-:S04]  /*0180*/  UISETP.NE.U32.AND UP0, UPT, UR4, URZ, UPT ;  /* 0x000000ff0400728c */ /* 0x004fc8000bf05070 */
[----:B------:R-:W-:-:S09]  /*0190*/  UISETP.NE.AND.EX UP0, UPT, UR5, URZ, UPT, UP0 ;  /* 0x000000ff0500728c */ /* 0x000fd2000bf05300 */
[----:B------:R-:W-:Y:S05]  /*01a0*/  BRA.U UP0, `(.L_x_2) ;  /* 0x0000000100287547 */ /* 0x000fea000b800000 */
[----:B------:R-:W2:Y:S02]  /*01b0*/  LDCU.64 UR4, c[0x0][0xca8] ;  /* 0x00019500ff0477ac */ /* 0x000ea40008000a00 */
[----:B--2---:R-:W-:-:S04]  /*01c0*/  UISETP.NE.U32.AND UP0, UPT, UR4, URZ, UPT ;  /* 0x000000ff0400728c */ /* 0x004fc8000bf05070 */
[----:B------:R-:W-:-:S09]  /*01d0*/  UISETP.NE.AND.EX UP0, UPT, UR5, URZ, UPT, UP0 ;  /* 0x000000ff0500728c */ /* 0x000fd2000bf05300 */
[----:B------:R-:W-:Y:S05]  /*01e0*/  BRA.U !UP0, `(.L_x_3) ;  /* 0x0000000108107547 */ /* 0x000fea000b800000 */
[----:B------:R-:W2:Y:S01]  /*01f0*/  LDC.64 R130, c[0x0][0xca8] ;  /* 0x00032a00ff827b82 */ /* 0x000ea20000000a00 */
[----:B------:R-:W2:Y:S02]  /*0200*/  LDCU.64 UR4, c[0x0][0x358] ;  /* 0x00006b00ff0477ac */ /* 0x000ea40008000a00 */
[----:B--2---:R2:W5:Y:S01]  /*0210*/  LDG.E R130, desc[UR4][R130.64] ;  /* 0x0000000482827981 */ /* 0x004562000c1e1900 */
[----:B------:R-:W-:Y:S05]  /*0220*/  BRA `(.L_x_2) ;  /* 0x0000000000087947 */ /* 0x000fea0003800000 */
.L_x_3:
[----:B------:R-:W2:Y:S02]  /*0230*/  LDCU UR4, c[0x0][0xca0] ;  /* 0x00019400ff0477ac */ /* 0x000ea40008000800 */
[----:B--2---:R-:W-:Y:S02]  /*0240*/  MOV R130, UR4 ;  /* 0x0000000400827c02 */ /* 0x004fe40008000f00 */
.L_x_2:
[----:B------:R-:W-:Y:S01]  /*0250*/  IMAD.U32 R0, RZ, RZ, UR21 ;  /* 0x00000015ff007e24 */ /* 0x000fe2000f8e00ff */
[----:B------:R-:W-:Y:S04]  /*0260*/  BSSY.RECONVERGENT B0, `(.L_x_4) ;  /* 0x0000012000007945 */ /* 0x000fe80003800200 */
[C---:B------:R-:W-:Y:S02]  /*0270*/  ISETP.NE.OR P2, PT, R0.reuse, 0x1, !P4 ;  /* 0x000000010000780c */ /* 0x040fe40006745670 */
[----:B------:R-:W-:-:S11]  /*0280*/  ISETP.NE.OR P1, PT, R0, 0x3, !P4 ;  /* 0x000000030000780c */ /* 0x000fd60006725670 */
[----:B------:R-:W-:Y:S05]  /*0290*/  @P2 BRA `(.L_x_5) ;  /* 0x0000000000382947 */ /* 0x000fea0003800000 */
[----:B------:R-:W3:Y:S02]  /*02a0*/  LDCU.64 UR4, c[0x0][0x348] ;  /* 0x00006900ff0477ac */ /* 0x000ee40008000a00 */
[----:B---3--:R-:W-:Y:S02]  /*02b0*/  UIADD3 UR10, UP3, UPT, UR4, 0x80, URZ ;  /* 0x00000080040a7890 */ /* 0x008fe4000ff7e0ff */
[----:B------:R-:W-:Y:S02]  /*02c0*/  UIADD3 UR8, UP2, UPT, UR4, 0x180, URZ ;  /* 0x0000018004087890 */ /* 0x000fe4000ff5e0ff */
[----:B------:R-:W-:Y:S02]  /*02d0*/  UIADD3 UR6, UP1, UPT, UR4, 0x280, URZ ;  /* 0x0000028004067890 */ /* 0x000fe4000ff3e0ff */
[----:B------:R-:W-:Y:S02]  /*02e0*/  UIADD3 UR4, UP0, UPT, UR4, 0x380, URZ ;  /* 0x0000038004047890 */ /* 0x000fe4000ff1e0ff */
[----:B------:R-:W-:-:S02]  /*02f0*/  UIADD3.X UR11, UPT, UPT, URZ, UR5, URZ, UP3, !UPT ;  /* 0x00000005ff0b7290 */ /* 0x000fc40009ffe4ff */
[----:B------:R-:W-:Y:S02]  /*0300*/  UIADD3.X UR9, UPT, UPT, URZ, UR5, URZ, UP2, !UPT ;  /* 0x00000005ff097290 */ /* 0x000fe400097fe4ff */
[----:B------:R-:W-:Y:S02]  /*0310*/  UIADD3.X UR7, UPT, UPT, URZ, UR5, URZ, UP1, !UPT ;  /* 0x00000005ff077290 */ /* 0x000fe40008ffe4ff */
[----:B------:R-:W-:-:S03]  /*0320*/  UIADD3.X UR5, UPT, UPT, URZ, UR5, URZ, UP0, !UPT ;  /* 0x00000005ff057290 */ /* 0x000fc600087fe4ff */
[----:B------:R3:W-:Y:S02]  /*0330*/  UTMACCTL.PF [UR10] ;  /* 0x000000000a0079b9 */ /* 0x0007e40008040000 */
[----:B------:R3:W-:Y:S02]  /*0340*/  UTMACCTL.PF [UR8] ;  /* 0x00000000080079b9 */ /* 0x0007e40008040000 */
[----:B------:R3:W-:Y:S02]  /*0350*/  UTMACCTL.PF [UR6] ;  /* 0x00000000060079b9 */ /* 0x0007e40008040000 */
[----:B------:R3:W-:Y:S02]  /*0360*/  UTMACCTL.PF [UR4] ;  /* 0x00000000040079b9 */ /* 0x0007e40008040000 */
[----:B---3--:R-:W-:Y:S01]  /*0370*/  NOP ;  /* 0x0000000000007918 */ /* 0x008fe20000000000 */
.L_x_5:
[----:B------:R-:W-:Y:S05]  /*0380*/  BSYNC.RECONVERGENT B0 ;  /* 0x0000000000007941 */ /* 0x000fea0003800200 */
.L_x_4:
[----:B------:R-:W-:Y:S04]  /*0390*/  BSSY.RECONVERGENT B0, `(.L_x_6) ;  /* 0x000000a000007945 */ /* 0x000fe80003800200 */
[----:B------:R-:W-:Y:S05]  /*03a0*/  @P1 BRA `(.L_x_7) ;  /* 0x0000000000201947 */ /* 0x000fea0003800000 */
[----:B------:R-:W3:Y:S02]  /*03b0*/  LDCU.64 UR4, c[0x0][0x348] ;  /* 0x00006900ff0477ac */ /* 0x000ee40008000a00 */
[----:B---3--:R-:W-:Y:S02]  /*03c0*/  UIADD3 UR6, UP1, UPT, UR4, 0x980, URZ ;  /* 0x0000098004067890 */ /* 0x008fe4000ff3e0ff */
[----:B------:R-:W-:Y:S02]  /*03d0*/  UIADD3 UR4, UP0, UPT, UR4, 0xa80, URZ ;  /* 0x00000a8004047890 */ /* 0x000fe4000ff1e0ff */
[----:B------:R-:W-:Y:S02]  /*03e0*/  UIADD3.X UR7, UPT, UPT, URZ, UR5, URZ, UP1, !UPT ;  /* 0x00000005ff077290 */ /* 0x000fe40008ffe4ff */
[----:B------:R-:W-:-:S07]  /*03f0*/  UIADD3.X UR5, UPT, UPT, URZ, UR5, URZ, UP0, !UPT ;  /* 0x00000005ff057290 */ /* 0x000fce00087fe4ff */
[----:B------:R3:W-:Y:S02]  /*0400*/  UTMACCTL.PF [UR6] ;  /* 0x00000000060079b9 */ /* 0x0007e40008040000 */
[----:B------:R3:W-:Y:S02]  /*0410*/  UTMACCTL.PF [UR4] ;  /* 0x00000000040079b9 */ /* 0x0007e40008040000 */
[----:B---3--:R-:W-:Y:S01]  /*0420*/  NOP ;  /* 0x0000000000007918 */ /* 0x008fe20000000000 */
.L_x_7:
[----:B------:R-:W-:Y:S05]  /*0430*/  BSYNC.RECONVERGENT B0 ;  /* 0x0000000000007941 */ /* 0x000fea0003800200 */
.L_x_6:
[----:B------:R-:W3:Y:S01]  /*0440*/  LDCU.64 UR4, c[0x0][0xc88] ;  /* 0x00019100ff0477ac */ /* 0x000ee20008000a00 */
[----:B------:R-:W-:Y:S01]  /*0450*/  ISETP.NE.AND.EX P0, PT, RZ, UR13, PT, P0 ;  /* 0x0000000dff007c0c */ /* 0x000fe2000bf05300 */
[----:B------:R-:W-:Y:S01]  /*0460*/  UPLOP3.LUT UP3, UPT, UPT, UPT, UPT, 0x80, 0x8 ;  /* 0x000000000008789c */ /* 0x000fe20003f6f070 */
[----:B---3--:R-:W-:-:S04]  /*0470*/  ISETP.NE.U32.AND P1, PT, RZ, UR4, PT ;  /* 0x00000004ff007c0c */ /* 0x008fc8000bf25070 */
[----:B------:R-:W-:-:S13]  /*0480*/  ISETP.NE.AND.EX P1, PT, RZ, UR5, PT, P1 ;  /* 0x00000005ff007c0c */ /* 0x000fda000bf25310 */
[----:B------:R-:W-:Y:S05]  /*0490*/  @P1 BRA P0, `(.L_x_8) ;  /* 0x0000000000281947 */ /* 0x000fea0000000000 */
[----:B------:R-:W-:Y:S01]  /*04a0*/  UISETP.NE.U32.AND UP0, UPT, UR12, URZ, UPT ;  /* 0x000000ff0c00728c */ /* 0x000fe2000bf05070 */
[----:B-----5:R-:W-:Y:S01]  /*04b0*/  FSETP.NEU.AND P0, PT, R133, RZ, PT ;  /* 0x000000ff8500720b */ /* 0x020fe20003f0d000 */
[----:B------:R-:W-:Y:S02]  /*04c0*/  UISETP.NE.U32.AND UP2, UPT, UR4, URZ, UPT ;  /* 0x000000ff0400728c */ /* 0x000fe4000bf45070 */
[----:B------:R-:W-:Y:S02]  /*04d0*/  UISETP.NE.AND.EX UP1, UPT, UR13, URZ, UPT, UP0 ;  /* 0x000000ff0d00728c */ /* 0x000fe4000bf25300 */
[----:B------:R-:W-:-:S04]  /*04e0*/  UISETP.NE.AND.EX UP0, UPT, UR5, URZ, UPT, UP2 ;  /* 0x000000ff0500728c */ /* 0x000fc8000bf05320 */
[----:B------:R-:W-:-:S04]  /*04f0*/  USEL UR4, URZ, 0xffffffff, UP0 ;  /* 0xffffffffff047887 */ /* 0x000fc80008000000 */
[----:B------:R-:W-:Y:S01]  /*0500*/  VOTEU.ANY UP0, P0 ;  /* 0x0000000000ff7886 */ /* 0x000fe20000000100 */
[----:B------:R-:W-:-:S04]  /*0510*/  @!UP1 USEL UR4, URZ, 0xffffffff, UP0 ;  /* 0xffffffffff049887 */ /* 0x000fc80008000000 */
[----:B------:R-:W-:-:S04]  /*0520*/  ULOP3.LUT UR4, UR4, 0x1, URZ, 0xc0, !UPT ;  /* 0x0000000104047892 */ /* 0x000fc8000f8ec0ff */
[----:B------:R-:W-:-:S11]  /*0530*/  UISETP.NE.U32.AND UP3, UPT, UR4, 0x1, UPT ;  /* 0x000000010400788c */ /* 0x000fd6000bf65070 */
.L_x_8:
[----:B-1----:R-:W1:Y:S01]  /*0540*/  SHFL.IDX PT, R2, R181, RZ, 0x1f ;  /* 0x00001fffb5027589 */ /* 0x002e6200000e0000 */
[----:B------:R-:W-:-:S04]  /*0550*/  UISETP.NE.AND UP0, UPT, UR21, 0x2, UPT ;  /* 0x000000021500788c */ /* 0x000fc8000bf05270 */
[----:B------:R-:W-:Y:S01]  /*0560*/  USEL UR63, URZ, 0x1, UP0 ;  /* 0x00000001ff3f7887 */ /* 0x000fe20008000000 */
[----:B-1----:R-:W-:-:S13]  /*0570*/  ISETP.NE.AND P0, PT, R2, RZ, PT ;  /* 0x000000ff0200720c */ /* 0x002fda0003f05270 */
[----:B------:R-:W-:Y:S05]  /*0580*/  @P0 BRA `(.L_x_9) ;  /* 0x0000000000500947 */ /* 0x000fea0003800000 */
[----:B------:R-:W1:Y:S01]  /*0590*/  S2UR UR4, SR_CgaCtaId ;  /* 0x00000000000479c3 */ /* 0x000e620000008800 */
[----:B------:R-:W-:Y:S01]  /*05a0*/  UMOV UR5, 0x400 ;  /* 0x0000040000057882 */ /* 0x000fe20000000000 */
[----:B------:R-:W-:Y:S01]  /*05b0*/  UMOV UR8, 0x1 ;  /* 0x0000000100087882 */ /* 0x000fe20000000000 */
[----:B------:R-:W-:Y:S01]  /*05c0*/  UMOV UR6, 0x7 ;  /* 0x0000000700067882 */ /* 0x000fe20000000000 */
[----:B------:R-:W-:-:S04]  /*05d0*/  UIADD3 UR8, UPT, UPT, -UR8, 0x100000, URZ ;  /* 0x0010000008087890 */ /* 0x000fc8000fffe1ff */
[----:B------:R-:W-:Y:S02]  /*05e0*/  USHF.L.U32 UR9, UR8, 0xb, URZ ;  /* 0x0000000b08097899 */ /* 0x000fe400080006ff */
[----:B------:R-:W-:Y:S02]  /*05f0*/  USHF.L.U32 UR8, UR8, 0x1, URZ ;  /* 0x0000000108087899 */ /* 0x000fe400080006ff */
[----:B------:R-:W-:-:S04]  /*0600*/  UIADD3 UR6, UPT, UPT, -UR6, 0x100000, URZ ;  /* 0x0010000006067890 */ /* 0x000fc8000fffe1ff */
[----:B------:R-:W-:Y:S02]  /*0610*/  USHF.L.U32 UR7, UR6, 0xb, URZ ;  /* 0x0000000b06077899 */ /* 0x000fe400080006ff */
[----:B------:R-:W-:Y:S01]  /*0620*/  USHF.L.U32 UR6, UR6, 0x1, URZ ;  /* 0x0000000106067899 */ /* 0x000fe200080006ff */
[----:B------:R-:W-:Y:S01]  /*0630*/  ELECT P0, URZ, PT ;  /* 0x0000000000ff782f */ /* 0x000fe20003800000 */
[----:B-1----:R-:W-:Y:S01]  /*0640*/  ULEA UR4, UR4, UR5, 0x18 ;  /* 0x0000000504047291 */ /* 0x002fe2000f8ec0ff */
[----:B------:R-:W1:Y:S11]  /*0650*/  FENCE.VIEW.ASYNC.S ;  /* 0x00000000000073c6 */ /* 0x000e760000000000 */
[----:B-1----:R1:W3:Y:S01]  /*0660*/  SYNCS.EXCH.64 URZ, [UR4], UR8 ;  /* 0x0000000804ff75b2 */ /* 0x0022e20008000100 */
[----:B------:R1:W4:Y:S01]  /*0670*/  SYNCS.EXCH.64 URZ, [UR4+0x18], UR6 ;  /* 0x0000180604ff75b2 */ /* 0x0003220008000100 */
[----:B------:R1:W1:Y:S01]  /*0680*/  SYNCS.EXCH.64 URZ, [UR4+0x8], UR8 ;  /* 0x0000080804ff75b2 */ /* 0x0002620008000100 */
[----:B------:R1:W1:Y:S01]  /*0690*/  SYNCS.EXCH.64 URZ, [UR4+0x20], UR6 ;  /* 0x0000200604ff75b2 */ /* 0x0002620008000100 */
[----:B------:R1:W1:Y:S01]  /*06a0*/  SYNCS.EXCH.64 URZ, [UR4+0x10], UR8 ;  /* 0x0000100804ff75b2 */ /* 0x0002620008000100 */
[----:B------:R1:W1:Y:S01]  /*06b0*/  SYNCS.EXCH.64 URZ, [UR4+0x28], UR6 ;  /* 0x0000280604ff75b2 */ /* 0x0002620008000100 */
[----:B------:R-:W-:Y:S01]  /*06c0*/  NOP ;  /* 0x0000000000007918 */ /* 0x000fe20000000000 */
.L_x_9:
[----:B------:R-:W2:Y:S01]  /*06d0*/  SHFL.IDX PT, R2, R181, RZ, 0x1f ;  /* 0x00001fffb5027589 */ /* 0x000ea200000e0000 */
[----:B------:R-:W-:Y:S01]  /*06e0*/  NOP ;  /* 0x0000000000007918 */ /* 0x000fe20000000000 */
[----:B--2---:R-:W-:-:S13]  /*06f0*/  ISETP.NE.AND P0, PT, R2, 0x1, PT ;  /* 0x000000010200780c */ /* 0x004fda0003f05270 */
[----:B------:R-:W-:Y:S05]  /*0700*/  @P0 BRA `(.L_x_10) ;  /* 0x0000000000580947 */ /* 0x000fea0003800000 */
[----:B-1----:R-:W1:Y:S01]  /*0710*/  S2UR UR4, SR_CgaCtaId ;  /* 0x00000000000479c3 */ /* 0x002e620000008800 */
        /* <DEDUP_REMOVED lines=12> */
[----:B-1----:R2:W1:Y:S01]  /*07e0*/  SYNCS.EXCH.64 URZ, [UR4+0x30], UR8 ;  /* 0x0000300804ff75b2 */ /* 0x0024620008000100 */
[----:B------:R2:W1:Y:S01]  /*07f0*/  SYNCS.EXCH.64 URZ, [UR4+0x50], UR6 ;  /* 0x0000500604ff75b2 */ /* 0x0004620008000100 */
[----:B------:R2:W1:Y:S01]  /*0800*/  SYNCS.EXCH.64 URZ, [UR4+0x38], UR8 ;  /* 0x0000380804ff75b2 */ /* 0x0004620008000100 */
[----:B------:R2:W1:Y:S01]  /*0810*/  SYNCS.EXCH.64 URZ, [UR4+0x58], UR6 ;  /* 0x0000580604ff75b2 */ /* 0x0004620008000100 */
[----:B------:R2:W1:Y:S01]  /*0820*/  SYNCS.EXCH.64 URZ, [UR4+0x40], UR8 ;  /* 0x0000400804ff75b2 */ /* 0x0004620008000100 */
[----:B------:R2:W1:Y:S01]  /*0830*/  SYNCS.EXCH.64 URZ, [UR4+0x60], UR6 ;  /* 0x0000600604ff75b2 */ /* 0x0004620008000100 */
[----:B------:R2:W1:Y:S01]  /*0840*/  SYNCS.EXCH.64 URZ, [UR4+0x48], UR8 ;  /* 0x0000480804ff75b2 */ /* 0x0004620008000100 */
[----:B------:R2:W1:Y:S02]  /*0850*/  SYNCS.EXCH.64 URZ, [UR4+0x68], UR6 ;  /* 0x0000680604ff75b2 */ /* 0x0004640008000100 */
[----:B--2---:R-:W-:Y:S01]  /*0860*/  NOP ;  /* 0x0000000000007918 */ /* 0x004fe20000000000 */
.L_x_10:
[----:B------:R-:W2:Y:S01]  /*0870*/  SHFL.IDX PT, R2, R181, RZ, 0x1f ;  /* 0x00001fffb5027589 */ /* 0x000ea200000e0000 */
[----:B------:R-:W-:Y:S01]  /*0880*/  NOP ;  /* 0x0000000000007918 */ /* 0x000fe20000000000 */
[----:B--2---:R-:W-:-:S13]  /*0890*/  ISETP.NE.AND P0, PT, R2, 0x3, PT ;  /* 0x000000030200780c */ /* 0x004fda0003f05270 */
[----:B------:R-:W-:Y:S05]  /*08a0*/  @P0 BRA `(.L_x_11) ;  /* 0x0000000000300947 */ /* 0x000fea0003800000 */
[----:B-1----:R-:W1:Y:S01]  /*08b0*/  S2UR UR4, SR_CgaCtaId ;  /* 0x00000000000479c3 */ /* 0x002e620000008800 */
[----:B------:R-:W-:Y:S01]  /*08c0*/  UMOV UR6, 0x400 ;  /* 0x0000040000067882 */ /* 0x000fe20000000000 */
[----:B------:R-:W-:Y:S01]  /*08d0*/  UMOV UR5, 0x20 ;  /* 0x0000002000057882 */ /* 0x000fe20000000000 */
[----:B------:R-:W-:Y:S01]  /*08e0*/  ELECT P0, URZ, PT ;  /* 0x0000000000ff782f */ /* 0x000fe20003800000 */
[----:B-1----:R-:W-:Y:S02]  /*08f0*/  ULEA UR6, UR4, UR6, 0x18 ;  /* 0x0000000604067291 */ /* 0x002fe4000f8ec0ff */
[----:B------:R-:W-:-:S04]  /*0900*/  UIADD3 UR4, UPT, UPT, -UR5, 0x100000, URZ ;  /* 0x0010000005047890 */ /* 0x000fc8000fffe1ff */
[----:B------:R-:W-:Y:S02]  /*0910*/  USHF.L.U32 UR5, UR4, 0xb, URZ ;  /* 0x0000000b04057899 */ /* 0x000fe400080006ff */
[----:B------:R-:W-:Y:S01]  /*0920*/  USHF.L.U32 UR4, UR4, 0x1, URZ ;  /* 0x0000000104047899 */ /* 0x000fe200080006ff */
[----:B------:R-:W1:Y:S11]  /*0930*/  FENCE.VIEW.ASYNC.S ;  /* 0x00000000000073c6 */ /* 0x000e760000000000 */
[----:B-1----:R2:W1:Y:S01]  /*0940*/  SYNCS.EXCH.64 URZ, [UR6+0x70], UR4 ;  /* 0x0000700406ff75b2 */ /* 0x0024620008000100 */
[----:B------:R2:W1:Y:S02]  /*0950*/  SYNCS.EXCH.64 URZ, [UR6+0x78], UR4 ;  /* 0x0000780406ff75b2 */ /* 0x0004640008000100 */
[----:B--2---:R-:W-:Y:S01]  /*0960*/  NOP ;  /* 0x0000000000007918 */ /* 0x004fe20000000000 */
.L_x_11:
[----:B------:R-:W2:Y:S01]  /*0970*/  SHFL.IDX PT, R2, R181, RZ, 0x1f ;  /* 0x00001fffb5027589 */ /* 0x000ea200000e0000 */
[----:B------:R-:W-:Y:S01]  /*0980*/  NOP ;  /* 0x0000000000007918 */ /* 0x000fe20000000000 */
[----:B--2---:R-:W-:-:S13]  /*0990*/  ISETP.NE.AND P0, PT, R2, 0x4, PT ;  /* 0x000000040200780c */ /* 0x004fda0003f05270 */
[----:B------:R-:W-:Y:S05]  /*09a0*/  @P0 BRA `(.L_x_12) ;  /* 0x00000000004c0947 */ /* 0x000fea0003800000 */
[----:B-1----:R-:W1:Y:S01]  /*09b0*/  S2UR UR6, SR_CgaCtaId ;  /* 0x00000000000679c3 */ /* 0x002e620000008800 */
[----:B------:R-:W-:Y:S01]  /*09c0*/  UMOV UR4, 0xe20 ;  /* 0x00000e2000047882 */ /* 0x000fe20000000000 */
[----:B------:R-:W-:Y:S01]  /*09d0*/  UMOV UR5, 0x400 ;  /* 0x0000040000057882 */ /* 0x000fe20000000000 */
[----:B------:R-:W-:Y:S01]  /*09e0*/  USEL UR4, UR4, 0xc20, UP3 ;  /* 0x00000c2004047887 */ /* 0x000fe20009800000 */
[----:B------:R-:W-:Y:S01]  /*09f0*/  UMOV UR8, 0x1 ;  /* 0x0000000100087882 */ /* 0x000fe20000000000 */
[----:B------:R-:W-:Y:S01]  /*0a00*/  ELECT P0, URZ, PT ;  /* 0x0000000000ff782f */ /* 0x000fe20003800000 */
[----:B------:R-:W-:-:S04]  /*0a10*/  UIADD3 UR8, UPT, UPT, -UR8, 0x100000, URZ ;  /* 0x0010000008087890 */ /* 0x000fc8000fffe1ff */
[----:B------:R-:W-:Y:S02]  /*0a20*/  USHF.L.U32 UR9, UR8, 0xb, URZ ;  /* 0x0000000b08097899 */ /* 0x000fe400080006ff */
[----:B------:R-:W-:Y:S02]  /*0a30*/  USHF.L.U32 UR8, UR8, 0x1, URZ ;  /* 0x0000000108087899 */ /* 0x000fe400080006ff */
[----:B-1----:R-:W-:Y:S02]  /*0a40*/  ULEA UR6, UR6, UR5, 0x18 ;  /* 0x0000000506067291 */ /* 0x002fe4000f8ec0ff */
[----:B------:R-:W-:-:S04]  /*0a50*/  UIADD3 UR4, UPT, UPT, -UR4, 0x100000, URZ ;  /* 0x0010000004047890 */ /* 0x000fc8000fffe1ff */
[----:B------:R-:W-:Y:S02]  /*0a60*/  USHF.L.U32 UR5, UR4, 0xb, URZ ;  /* 0x0000000b04057899 */ /* 0x000fe400080006ff */
[----:B------:R-:W-:Y:S01]  /*0a70*/  USHF.L.U32 UR4, UR4, 0x1, URZ ;  /* 0x0000000104047899 */ /* 0x000fe200080006ff */
[----:B------:R-:W1:Y:S03]  /*0a80*/  FENCE.VIEW.ASYNC.S ;  /* 0x00000000000073c6 */ /* 0x000e660000000000 */
[----:B-1----:R2:W1:Y:S08]  /*0a90*/  SYNCS.EXCH.64 URZ, [UR6+0x80], UR8 ;  /* 0x0000800806ff75b2 */ /* 0x0024700008000100 */
[----:B------:R2:W1:Y:S01]  /*0aa0*/  SYNCS.EXCH.64 URZ, [UR6+0x90], UR4 ;  /* 0x0000900406ff75b2 */ /* 0x0004620008000100 */
[----:B------:R2:W1:Y:S01]  /*0ab0*/  SYNCS.EXCH.64 URZ, [UR6+0x88], UR8 ;  /* 0x0000880806ff75b2 */ /* 0x0004620008000100 */
[----:B------:R2:W1:Y:S02]  /*0ac0*/  SYNCS.EXCH.64 URZ, [UR6+0x98], UR4 ;  /* 0x0000980406ff75b2 */ /* 0x0004640008000100 */
[----:B--2---:R-:W-:Y:S01]  /*0ad0*/  NOP ;  /* 0x0000000000007918 */ /* 0x004fe20000000000 */
.L_x_12:
        /* <DEDUP_REMOVED lines=18> */
[----:B------:R2:W1:Y:S02]  /*0c00*/  SYNCS.EXCH.64 URZ, [UR4+0xa8], UR6 ;  /* 0x0000a80604ff75b2 */ /* 0x0004640008000100 */
[----:B--2---:R-:W-:Y:S01]  /*0c10*/  NOP ;  /* 0x0000000000007918 */ /* 0x004fe20000000000 */
.L_x_13:
[----:B------:R-:W2:Y:S01]  /*0c20*/  SHFL.IDX PT, R2, R181, RZ, 0x1f ;  /* 0x00001fffb5027589 */ /* 0x000ea200000e0000 */
[----:B------:R-:W-:Y:S01]  /*0c30*/  ISETP.NE.OR P1, PT, RZ, UR21, !P4 ;  /* 0x00000015ff007c0c */ /* 0x000fe2000e725670 */
[----:B------:R-:W-:Y:S01]  /*0c40*/  NOP ;  /* 0x0000000000007918 */ /* 0x000fe20000000000 */
[----:B--2---:R-:W-:-:S13]  /*0c50*/  ISETP.NE.AND P0, PT, R2, 0x3, PT ;  /* 0x000000030200780c */ /* 0x004fda0003f05270 */
[----:B------:R-:W-:Y:S05]  /*0c60*/  @P0 BRA `(.L_x_14) ;  /* 0x0000000000380947 */ /* 0x000fea0003800000 */
[----:B-1----:R-:W1:Y:S01]  /*0c70*/  S2UR UR4, SR_CgaCtaId ;  /* 0x00000000000479c3 */ /* 0x002e620000008800 */
[----:B------:R-:W-:Y:S01]  /*0c80*/  UMOV UR5, 0x400 ;  /* 0x0000040000057882 */ /* 0x000fe20000000000 */
[----:B------:R-:W-:Y:S01]  /*0c90*/  UMOV UR6, 0x20 ;  /* 0x0000002000067882 */ /* 0x000fe20000000000 */
[----:B------:R-:W-:Y:S01]  /*0ca0*/  ELECT P0, URZ, PT ;  /* 0x0000000000ff782f */ /* 0x000fe20003800000 */
[----:B------:R-:W-:-:S04]  /*0cb0*/  UIADD3 UR6, UPT, UPT, -UR6, 0x100000, URZ ;  /* 0x0010000006067890 */ /* 0x000fc8000fffe1ff */
[----:B------:R-:W-:Y:S02]  /*0cc0*/  USHF.L.U32 UR7, UR6, 0xb, URZ ;  /* 0x0000000b06077899 */ /* 0x000fe400080006ff */
[----:B------:R-:W-:Y:S02]  /*0cd0*/  USHF.L.U32 UR6, UR6, 0x1, URZ ;  /* 0x0000000106067899 */ /* 0x000fe400080006ff */
[----:B-1----:R-:W-:Y:S01]  /*0ce0*/  ULEA UR4, UR4, UR5, 0x18 ;  /* 0x0000000504047291 */ /* 0x002fe2000f8ec0ff */
[----:B------:R-:W1:Y:S11]  /*0cf0*/  FENCE.VIEW.ASYNC.S ;  /* 0x00000000000073c6 */ /* 0x000e760000000000 */
[----:B-1----:R2:W1:Y:S01]  /*0d00*/  SYNCS.EXCH.64 URZ, [UR4+0xb0], UR6 ;  /* 0x0000b00604ff75b2 */ /* 0x0024620008000100 */
[----:B------:R2:W1:Y:S01]  /*0d10*/  SYNCS.EXCH.64 URZ, [UR4+0xc0], UR6 ;  /* 0x0000c00604ff75b2 */ /* 0x0004620008000100 */
[----:B------:R2:W1:Y:S01]  /*0d20*/  SYNCS.EXCH.64 URZ, [UR4+0xb8], UR6 ;  /* 0x0000b80604ff75b2 */ /* 0x0004620008000100 */
[----:B------:R2:W1:Y:S02]  /*0d30*/  SYNCS.EXCH.64 URZ, [UR4+0xc8], UR6 ;  /* 0x0000c80604ff75b2 */ /* 0x0004640008000100 */
[----:B--2---:R-:W-:Y:S01]  /*0d40*/  NOP ;  /* 0x0000000000007918 */ /* 0x004fe20000000000 */
.L_x_14:
[----:B-1----:R-:W1:Y:S01]  /*0d50*/  S2UR UR7, SR_CgaCtaId ;  /* 0x00000000000779c3 */ /* 0x002e620000008800 */
[----:B------:R-:W-:Y:S01]  /*0d60*/  VOTEU.ALL UP0, P1 ;  /* 0x0000000000ff7886 */ /* 0x000fe20000800000 */
[----:B------:R-:W-:Y:S01]  /*0d70*/  UMOV UR4, 0x80 ;  /* 0x0000008000047882 */ /* 0x000fe20000000000 */
[----:B------:R-:W2:Y:S01]  /*0d80*/  LDCU UR28, c[0x0][0x36c] ;  /* 0x00006d80ff1c77ac */ /* 0x000ea20008000800 */
[----:B------:R-:W-:Y:S01]  /*0d90*/  NOP ;  /* 0x0000000000007918 */ /* 0x000fe20000000000 */
[----:B------:R-:W-:Y:S01]  /*0da0*/  ISETP.NE.OR P4, PT, R0, 0x2, !P4 ;  /* 0x000000020000780c */ /* 0x000fe20006785670 */
[----:B------:R-:W-:Y:S01]  /*0db0*/  @!UP0 UMOV UR6, 0x400 ;  /* 0x0000040000068882 */ /* 0x000fe20000000000 */
[----:B------:R-:W-:-:S04]  /*0dc0*/  @!UP0 UIADD3 UR4, UPT, UPT, -UR4, 0x100000, URZ ;  /* 0x0010000004048890 */ /* 0x000fc8000fffe1ff */
[----:B------:R-:W-:Y:S02]  /*0dd0*/  @!UP0 USHF.L.U32 UR5, UR4, 0xb, URZ ;  /* 0x0000000b04058899 */ /* 0x000fe400080006ff */
[----:B------:R-:W-:Y:S01]  /*0de0*/  @!UP0 USHF.L.U32 UR4, UR4, 0x1, URZ ;  /* 0x0000000104048899 */ /* 0x000fe200080006ff */
[----:B------:R-:W-:Y:S01]  /*0df0*/  LOP3.LUT R0, R187, 0x1f, RZ, 0xc0, !PT ;  /* 0x0000001fbb007812 */ /* 0x000fe200078ec0ff */
[----:B------:R-:W-:Y:S02]  /*0e00*/  UISETP.NE.AND UP4, UPT, UR21, URZ, UPT ;  /* 0x000000ff1500728c */ /* 0x000fe4000bf85270 */
[----:B--2---:R-:W-:Y:S02]  /*0e10*/  UISETP.EQ.U32.AND UP1, UPT, UR28, 0x1, UPT ;  /* 0x000000011c00788c */ /* 0x004fe4000bf22070 */
[----:B-1----:R-:W-:Y:S01]  /*0e20*/  @!UP0 ULEA UR6, UR7, UR6, 0x18 ;  /* 0x0000000607068291 */ /* 0x002fe2000f8ec0ff */
[----:B------:R-:W-:Y:S01]  /*0e30*/  VOTEU.ALL UP0, P1 ;  /* 0x0000000000ff7886 */ /* 0x000fe20000800000 */
[----:B------:R-:W1:Y:S10]  /*0e40*/  FENCE.VIEW.ASYNC.S ;  /* 0x00000000000073c6 */ /* 0x000e740000000000 */
[----:B-1----:R1:W2:Y:S01]  /*0e50*/  @!UP0 SYNCS.EXCH.64 URZ, [UR6+0xd0], UR4 ;  /* 0x0000d00406ff85b2 */ /* 0x0022a20008000100 */
[----:B------:R-:W-:Y:S05]  /*0e60*/  BRA.U !UP1, `(.L_x_15) ;  /* 0x0000000109087547 */ /* 0x000fea000b800000 */
[----:B--234-:R-:W-:Y:S01]  /*0e70*/  UCGABAR_ARV ;  /* 0x00000000000079c7 */ /* 0x01cfe20008000000 */
[----:B------:R-:W-:Y:S05]  /*0e80*/  BRA `(.L_x_16) ;  /* 0x0000000000047947 */ /* 0x000fea0003800000 */
.L_x_15:
[----:B--234-:R-:W-:Y:S01]  /*0e90*/  NOP ;  /* 0x0000000000007918 */ /* 0x01cfe20000000000 */
.L_x_16:
[----:B------:R-:W2:Y:S01]  /*0ea0*/  S2UR UR8, SR_CTAID.X ;  /* 0x00000000000879c3 */ /* 0x000ea20000002500 */
[----:B------:R-:W-:-:S05]  /*0eb0*/  CS2R.32 R183, SR_CgaSize ;  /* 0x0000000000b77805 */ /* 0x000fca0000008a00 */
[----:B------:R-:W-:-:S05]  /*0ec0*/  IMAD R183, R183, -0xa0, RZ ;  /* 0xffffff60b7b77824 */ /* 0x000fca00078e02ff */
[----:B-1----:R-:W-:-:S14]  /*0ed0*/  R2UR UR5, R183 ;  /* 0x00000000b70572ca */ /* 0x002fdc00000e0000 */
[----:B------:R-:W1:Y:S01]  /*0ee0*/  LDCU UR5, c[0x0][UR5+0x2b0] ;  /* 0x00005600050577ac */ /* 0x000e620008000800 */
[----:B------:R-:W-:-:S05]  /*0ef0*/  CS2R.32 R183, SR_CgaSize ;  /* 0x0000000000b77805 */ /* 0x000fca0000008a00 */
[----:B------:R-:W-:-:S05]  /*0f00*/  IMAD R183, R183, -0xa0, RZ ;  /* 0xffffff60b7b77824 */ /* 0x000fca00078e02ff */
[----:B------:R-:W-:-:S14]  /*0f10*/  R2UR UR6, R183 ;  /* 0x00000000b70672ca */ /* 0x000fdc00000e0000 */
[----:B------:R-:W3:Y:S01]  /*0f20*/  LDCU UR6, c[0x0][UR6+0x2b4] ;  /* 0x00005680060677ac */ /* 0x000ee20008000800 */
[----:B------:R-:W4:Y:S01]  /*0f30*/  S2UR UR9, SR_CTAID.Y ;  /* 0x00000000000979c3 */ /* 0x000f220000002600 */
[----:B------:R-:W-:-:S05]  /*0f40*/  CS2R.32 R183, SR_CgaSize ;  /* 0x0000000000b77805 */ /* 0x000fca0000008a00 */
[----:B------:R-:W-:-:S05]  /*0f50*/  IMAD R183, R183, -0xa0, RZ ;  /* 0xffffff60b7b77824 */ /* 0x000fca00078e02ff */
[----:B------:R-:W-:-:S14]  /*0f60*/  R2UR UR10, R183 ;  /* 0x00000000b70a72ca */ /* 0x000fdc00000e0000 */
[----:B------:R-:W3:Y:S01]  /*0f70*/  LDCU UR10, c[0x0][UR10+0x2a0] ;  /* 0x000054000a0a77ac */ /* 0x000ee20008000800 */
[----:B------:R-:W-:-:S05]  /*0f80*/  CS2R.32 R183, SR_CgaSize ;  /* 0x0000000000b77805 */ /* 0x000fca0000008a00 */
[----:B------:R-:W-:-:S05]  /*0f90*/  IMAD R183, R183, -0xa0, RZ ;  /* 0xffffff60b7b77824 */ /* 0x000fca00078e02ff */
[----:B------:R-:W-:-:S14]  /*0fa0*/  R2UR UR11, R183 ;  /* 0x00000000b70b72ca */ /* 0x000fdc00000e0000 */
[----:B------:R-:W3:Y:S01]  /*0fb0*/  LDCU UR11, c[0x0][UR11+0x2a4] ;  /* 0x000054800b0b77ac */ /* 0x000ee20008000800 */
[----:B------:R-:W3:Y:S01]  /*0fc0*/  S2UR UR7, SR_CgaCtaId ;  /* 0x00000000000779c3 */ /* 0x000ee20000008800 */
[----:B------:R-:W3:Y:S01]  /*0fd0*/  LDCU UR25, c[0x0][0xf24] ;  /* 0x0001e480ff1977ac */ /* 0x000ee20008000800 */
[----:B------:R-:W-:Y:S01]  /*0fe0*/  UMOV UR48, 0x1111 ;  /* 0x0000111100307882 */ /* 0x000fe20000000000 */
[----:B------:R-:W-:Y:S01]  /*0ff0*/  UMOV UR47, 0xf ;  /* 0x0000000f002f7882 */ /* 0x000fe20000000000 */
[----:B------:R-:W3:Y:S01]  /*1000*/  LDCU UR45, c[0x0][0xf24] ;  /* 0x0001e480ff2d77ac */ /* 0x000ee20008000800 */
[----:B--2---:R-:W-:-:S03]  /*1010*/  I2FP.F32.U32 R3, UR8 ;  /* 0x0000000800037c45 */ /* 0x004fc60008201000 */
[----:B------:R-:W2:Y:S01]  /*1020*/  S2UR UR36, SR_CTAID.Z ;  /* 0x00000000002479c3 */ /* 0x000ea20000002700 */
[----:B------:R-:W2:Y:S01]  /*1030*/  LDCU UR27, c[0x0][0xf30] ;  /* 0x0001e600ff1b77ac */ /* 0x000ea20008000800 */
[----:B-1----:R-:W-:Y:S01]  /*1040*/  FMUL R3, R3, UR5 ;  /* 0x0000000503037c20 */ /* 0x002fe20008400000 */
[----:B------:R-:W-:Y:S01]  /*1050*/  UISETP.NE.AND UP6, UPT, UR21, 0x2, UPT ;  /* 0x000000021500788c */ /* 0x000fe2000bfc5270 */
[----:B----4-:R-:W-:Y:S01]  /*1060*/  I2FP.F32.U32 R2, UR9 ;  /* 0x0000000900027c45 */ /* 0x010fe20008201000 */
[----:B------:R-:W-:Y:S01]  /*1070*/  UMOV UR24, UR9 ;  /* 0x0000000900187c82 */ /* 0x000fe20008000000 */
[----:B------:R-:W-:Y:S02]  /*1080*/  UMOV UR20, UR8 ;  /* 0x0000000800147c82 */ /* 0x000fe40008000000 */
[----:B------:R-:W1:Y:S01]  /*1090*/  F2I.U32.TRUNC.NTZ R3, R3 ;  /* 0x0000000300037305 */ /* 0x000e62000020f000 */
[----:B---3--:R-:W-:Y:S01]  /*10a0*/  UISETP.GE.AND UP5, UPT, UR25, 0x1, UPT ;  /* 0x000000011900788c */ /* 0x008fe2000bfa6270 */
[----:B------:R-:W-:Y:S01]  /*10b0*/  FMUL R2, R2, UR6 ;  /* 0x0000000602027c20 */ /* 0x000fe20008400000 */
[----:B------:R-:W-:-:S02]  /*10c0*/  ULOP3.LUT UR65, UR7, 0x3, URZ, 0xc0, !UPT ;  /* 0x0000000307417892 */ /* 0x000fc4000f8ec0ff */
[----:B------:R-:W-:-:S03]  /*10d0*/  ULOP3.LUT UR4, UR7, 0xc, URZ, 0xc0, !UPT ;  /* 0x0000000c07047892 */ /* 0x000fc6000f8ec0ff */
[----:B------:R-:W3:Y:S01]  /*10e0*/  F2I.U32.TRUNC.NTZ R2, R2 ;  /* 0x0000000200027305 */ /* 0x000ee2000020f000 */
[----:B------:R-:W-:Y:S02]  /*10f0*/  USHF.R.U32.HI UR44, URZ, 0x2, UR7 ;  /* 0x00000002ff2c7899 */ /* 0x000fe40008011607 */
[----:B------:R-:W-:Y:S02]  /*1100*/  USHF.L.U32 UR29, UR7, 0xa, URZ ;  /* 0x0000000a071d7899 */ /* 0x000fe400080006ff */
[----:B------:R-:W-:Y:S02]  /*1110*/  USHF.L.U32 UR49, UR7, 0xd, URZ ;  /* 0x0000000d07317899 */ /* 0x000fe400080006ff */
[----:B------:R-:W-:Y:S01]  /*1120*/  USHF.L.U32 UR54, UR7, 0x7, URZ ;  /* 0x0000000707367899 */ /* 0x000fe200080006ff */
[----:B-1----:R-:W-:Y:S01]  /*1130*/  R2UR UR7, R3 ;  /* 0x00000000030772ca */ /* 0x002fe200000e0000 */
[----:B------:R-:W-:Y:S02]  /*1140*/  UISETP.GT.U32.AND UP1, UPT, UR65, 0xffff, UPT ;  /* 0x0000ffff4100788c */ /* 0x000fe4000bf24070 */
[----:B------:R-:W-:-:S02]  /*1150*/  UISETP.GT.U32.AND UP0, UPT, UR4, 0xffff, UPT ;  /* 0x0000ffff0400788c */ /* 0x000fc4000bf04070 */
[----:B------:R-:W-:Y:S01]  /*1160*/  USEL UR5, UR65, 0xffff, !UP1 ;  /* 0x0000ffff41057887 */ /* 0x000fe2000c800000 */
[----:B---3--:R-:W-:Y:S01]  /*1170*/  R2UR UR6, R2 ;  /* 0x00000000020672ca */ /* 0x008fe200000e0000 */
[----:B------:R-:W-:Y:S01]  /*1180*/  USEL UR4, UR4, 0xffff, !UP0 ;  /* 0x0000ffff04047887 */ /* 0x000fe2000c000000 */
[----:B------:R-:W-:Y:S01]  /*1190*/  PRMT R2, RZ, 0x7610, R2 ;  /* 0x00007610ff027816 */ /* 0x000fe20000000002 */
[----:B------:R-:W-:Y:S02]  /*11a0*/  ULOP3.LUT UR5, UR5, 0xffff, URZ, 0xc0, !UPT ;  /* 0x0000ffff05057892 */ /* 0x000fe4000f8ec0ff */
[----:B------:R-:W-:Y:S02]  /*11b0*/  ULOP3.LUT UR4, UR4, 0xffff, URZ, 0xc0, !UPT ;  /* 0x0000ffff04047892 */ /* 0x000fe4000f8ec0ff */
[----:B------:R-:W-:Y:S02]  /*11c0*/  USHF.L.U32 UR48, UR48, UR5, URZ ;  /* 0x0000000530307299 */ /* 0x000fe400080006ff */
[----:B------:R-:W-:-:S02]  /*11d0*/  USHF.L.U32 UR47, UR47, UR4, URZ ;  /* 0x000000042f2f7299 */ /* 0x000fc400080006ff */
[----:B------:R-:W-:Y:S02]  /*11e0*/  UIADD3 UR5, UPT, UPT, -UR7, URZ, URZ ;  /* 0x000000ff07057290 */ /* 0x000fe4000fffe1ff */
[----:B------:R-:W-:Y:S02]  /*11f0*/  UIADD3 UR4, UPT, UPT, -UR6, URZ, URZ ;  /* 0x000000ff06047290 */ /* 0x000fe4000fffe1ff */
[----:B------:R-:W-:Y:S02]  /*1200*/  UIMAD UR5, UR10, UR5, UR8 ;  /* 0x000000050a0572a4 */ /* 0x000fe4000f8e0208 */
[----:B------:R-:W-:Y:S02]  /*1210*/  UIMAD UR4, UR11, UR4, UR9 ;  /* 0x000000040b0472a4 */ /* 0x000fe4000f8e0209 */
[----:B------:R-:W-:Y:S02]  /*1220*/  ULOP3.LUT UR50, UR29, 0x3000, URZ, 0xc0, !UPT ;  /* 0x000030001d327892 */ /* 0x000fe4000f8ec0ff */
[----:B------:R-:W-:Y:S01]  /*1230*/  IMAD.U32 R183, RZ, RZ, UR5 ;  /* 0x00000005ffb77e24 */ /* 0x000fe2000f8e00ff */
[----:B------:R-:W-:Y:S01]  /*1240*/  ULOP3.LUT UR44, UR44, 0x3, URZ, 0xc0, !UPT ;  /* 0x000000032c2c7892 */ /* 0x000fe2000f8ec0ff */
[----:B------:R-:W-:Y:S01]  /*1250*/  IMAD.U32 R182, RZ, RZ, UR4 ;  /* 0x00000004ffb67e24 */ /* 0x000fe2000f8e00ff */
[----:B------:R-:W-:-:S02]  /*1260*/  ULOP3.LUT UR49, UR49, 0x6000, URZ, 0xc0, !UPT ;  /* 0x0000600031317892 */ /* 0x000fc4000f8ec0ff */
[----:B------:R-:W-:Y:S02]  /*1270*/  ULOP3.LUT UR54, UR54, 0x600, URZ, 0xc0, !UPT ;  /* 0x0000060036367892 */ /* 0x000fe4000f8ec0ff */
[----:B------:R-:W-:Y:S01]  /*1280*/  ULOP3.LUT UR29, UR29, 0xc00, URZ, 0xc0, !UPT ;  /* 0x00000c001d1d7892 */ /* 0x000fe2000f8ec0ff */
[----:B--2---:R-:W-:Y:S11]  /*1290*/  BRA.U UP4, `(.L_x_17) ;  /* 0x0000000104cc7547 */ /* 0x004ff6000b800000 */
[----:B------:R-:W-:Y:S02]  /*12a0*/  R2UR UR4, R182 ;  /* 0x00000000b60472ca */ /* 0x000fe400000e0000 */
[----:B------:R-:W-:-:S11]  /*12b0*/  R2UR UR22, R183 ;  /* 0x00000000b71672ca */ /* 0x000fd600000e0000 */
[----:B------:R-:W-:Y:S02]  /*12c0*/  UISETP.NE.AND UP0, UPT, UR4, URZ, UPT ;  /* 0x000000ff0400728c */ /* 0x000fe4000bf05270 */
[----:B------:R-:W-:Y:S02]  /*12d0*/  UISETP.NE.AND UP2, UPT, UR4, 0x1, UPT ;  /* 0x000000010400788c */ /* 0x000fe4000bf45270 */
[----:B------:R-:W-:Y:S02]  /*12e0*/  UISETP.NE.AND UP1, UPT, UR22, URZ, UP0 ;  /* 0x000000ff1600728c */ /* 0x000fe40008725270 */
[----:B------:R-:W-:Y:S02]  /*12f0*/  USEL UR6, URZ, 0x2, UP0 ;  /* 0x00000002ff067887 */ /* 0x000fe40008000000 */
[----:B------:R-:W-:Y:S02]  /*1300*/  USEL UR9, URZ, 0x1, UP1 ;  /* 0x00000001ff097887 */ /* 0x000fe40008800000 */
[----:B------:R-:W-:-:S02]  /*1310*/  UISETP.NE.AND UP1, UPT, UR4, 0x2, UPT ;  /* 0x000000020400788c */ /* 0x000fc4000bf25270 */
[----:B------:R-:W-:Y:S02]  /*1320*/  USEL UR12, URZ, 0x4, UP0 ;  /* 0x00000004ff0c7887 */ /* 0x000fe40008000000 */
[----:B------:R-:W-:Y:S02]  /*1330*/  USEL UR16, URZ, 0x8, UP0 ;  /* 0x00000008ff107887 */ /* 0x000fe40008000000 */
[----:B------:R-:W-:Y:S02]  /*1340*/  UISETP.NE.AND UP0, UPT, UR4, 0x3, UPT ;  /* 0x000000030400788c */ /* 0x000fe4000bf05270 */
[----:B------:R-:W-:Y:S02]  /*1350*/  USEL UR4, URZ, 0x100, UP1 ;  /* 0x00000100ff047887 */ /* 0x000fe40008800000 */
[----:B------:R-:W-:Y:S02]  /*1360*/  USEL UR10, URZ, 0x200, UP1 ;  /* 0x00000200ff0a7887 */ /* 0x000fe40008800000 */
[----:B------:R-:W-:-:S02]  /*1370*/  USEL UR14, URZ, 0x400, UP1 ;  /* 0x00000400ff0e7887 */ /* 0x000fc40008800000 */
[----:B------:R-:W-:Y:S02]  /*1380*/  USEL UR18, URZ, 0x800, UP1 ;  /* 0x00000800ff127887 */ /* 0x000fe40008800000 */
[----:B------:R-:W-:Y:S02]  /*1390*/  USEL UR5, URZ, 0x10, UP2 ;  /* 0x00000010ff057887 */ /* 0x000fe40009000000 */
[----:B------:R-:W-:Y:S02]  /*13a0*/  UISETP.NE.AND UP1, UPT, UR22, URZ, UPT ;  /* 0x000000ff1600728c */ /* 0x000fe4000bf25270 */
[----:B------:R-:W-:Y:S02]  /*13b0*/  USEL UR7, URZ, 0x1000, UP0 ;  /* 0x00001000ff077887 */ /* 0x000fe40008000000 */
[----:B------:R-:W-:Y:S02]  /*13c0*/  USEL UR11, URZ, 0x2000, UP0 ;  /* 0x00002000ff0b7887 */ /* 0x000fe40008000000 */
[----:B------:R-:W-:-:S02]  /*13d0*/  USEL UR15, URZ, 0x4000, UP0 ;  /* 0x00004000ff0f7887 */ /* 0x000fc40008000000 */
[----:B------:R-:W-:Y:S02]  /*13e0*/  USEL UR19, URZ, 0x8000, UP0 ;  /* 0x00008000ff137887 */ /* 0x000fe40008000000 */
[----:B------:R-:W-:Y:S02]  /*13f0*/  UISETP.NE.AND UP0, UPT, UR22, 0x1, UPT ;  /* 0x000000011600788c */ /* 0x000fe4000bf05270 */
[----:B------:R-:W-:Y:S02]  /*1400*/  USEL UR5, UR5, 0x10, UP1 ;  /* 0x0000001005057887 */ /* 0x000fe40008800000 */
[----:B------:R-:W-:Y:S02]  /*1410*/  USEL UR4, UR4, 0x100, UP1 ;  /* 0x0000010004047887 */ /* 0x000fe40008800000 */
[----:B------:R-:W-:Y:S02]  /*1420*/  USEL UR8, URZ, 0x20, UP2 ;  /* 0x00000020ff087887 */ /* 0x000fe40009000000 */
[----:B------:R-:W-:-:S02]  /*1430*/  USEL UR7, UR7, 0x1000, UP1 ;  /* 0x0000100007077887 */ /* 0x000fc40008800000 */
[----:B------:R-:W-:Y:S02]  /*1440*/  USEL UR6, UR6, 0x2, UP0 ;  /* 0x0000000206067887 */ /* 0x000fe40008000000 */
[----:B------:R-:W-:Y:S02]  /*1450*/  UIADD3 UR4, UPT, UPT, UR4, UR5, UR9 ;  /* 0x0000000504047290 */ /* 0x000fe4000fffe009 */
[----:B------:R-:W-:Y:S02]  /*1460*/  UISETP.NE.AND UP1, UPT, UR22, 0x2, UPT ;  /* 0x000000021600788c */ /* 0x000fe4000bf25270 */
[----:B------:R-:W-:Y:S02]  /*1470*/  USEL UR8, UR8, 0x20, UP0 ;  /* 0x0000002008087887 */ /* 0x000fe40008000000 */
[----:B------:R-:W-:Y:S02]  /*1480*/  USEL UR5, UR10, 0x200, UP0 ;  /* 0x000002000a057887 */ /* 0x000fe40008000000 */
[----:B------:R-:W-:-:S02]  /*1490*/  UIADD3 UR4, UPT, UPT, UR6, UR7, UR4 ;  /* 0x0000000706047290 */ /* 0x000fc4000fffe004 */
[----:B------:R-:W-:Y:S02]  /*14a0*/  USEL UR13, URZ, 0x40, UP2 ;  /* 0x00000040ff0d7887 */ /* 0x000fe40009000000 */
[----:B------:R-:W-:Y:S02]  /*14b0*/  USEL UR9, UR11, 0x2000, UP0 ;  /* 0x000020000b097887 */ /* 0x000fe40008000000 */
[----:B------:R-:W-:Y:S02]  /*14c0*/  USEL UR7, UR12, 0x4, UP1 ;  /* 0x000000040c077887 */ /* 0x000fe40008800000 */
[----:B------:R-:W-:Y:S02]  /*14d0*/  UIADD3 UR4, UPT, UPT, UR5, UR8, UR4 ;  /* 0x0000000805047290 */ /* 0x000fe4000fffe004 */
[----:B------:R-:W-:Y:S02]  /*14e0*/  UISETP.NE.AND UP0, UPT, UR22, 0x3, UPT ;  /* 0x000000031600788c */ /* 0x000fe4000bf05270 */
[----:B------:R-:W-:-:S02]  /*14f0*/  USEL UR6, UR13, 0x40, UP1 ;  /* 0x000000400d067887 */ /* 0x000fc40008800000 */
[----:B------:R-:W-:Y:S02]  /*1500*/  USEL UR5, UR14, 0x400, UP1 ;  /* 0x000004000e057887 */ /* 0x000fe40008800000 */
[----:B------:R-:W-:Y:S02]  /*1510*/  UIADD3 UR4, UPT, UPT, UR7, UR9, UR4 ;  /* 0x0000000907047290 */ /* 0x000fe4000fffe004 */
[----:B------:R-:W-:Y:S02]  /*1520*/  USEL UR17, URZ, 0x80, UP2 ;  /* 0x00000080ff117887 */ /* 0x000fe40009000000 */
[----:B------:R-:W-:Y:S02]  /*1530*/  USEL UR9, UR15, 0x4000, UP1 ;  /* 0x000040000f097887 */ /* 0x000fe40008800000 */
[----:B------:R-:W-:Y:S02]  /*1540*/  USEL UR8, UR16, 0x8, UP0 ;  /* 0x0000000810087887 */ /* 0x000fe40008000000 */
[----:B------:R-:W-:-:S02]  /*1550*/  UIADD3 UR4, UPT, UPT, UR5, UR6, UR4 ;  /* 0x0000000605047290 */ /* 0x000fc4000fffe004 */
[----:B------:R-:W-:Y:S02]  /*1560*/  USEL UR7, UR17, 0x80, UP0 ;  /* 0x0000008011077887 */ /* 0x000fe40008000000 */
[----:B------:R-:W-:Y:S02]  /*1570*/  USEL UR6, UR18, 0x800, UP0 ;  /* 0x0000080012067887 */ /* 0x000fe40008000000 */
[----:B------:R-:W-:Y:S02]  /*1580*/  UIADD3 UR4, UPT, UPT, UR8, UR9, UR4 ;  /* 0x0000000908047290 */ /* 0x000fe4000fffe004 */
[----:B------:R-:W-:Y:S02]  /*1590*/  USEL UR5, UR19, 0x8000, UP0 ;  /* 0x0000800013057887 */ /* 0x000fe40008000000 */
[----:B------:R-:W-:-:S04]  /*15a0*/  UIADD3 UR4, UPT, UPT, UR6, UR7, UR4 ;  /* 0x0000000706047290 */ /* 0x000fc8000fffe004 */
[----:B------:R-:W-:-:S06]  /*15b0*/  UIADD3 UR4, UPT, UPT, UR4, UR5, URZ ;  /* 0x0000000504047290 */ /* 0x000fcc000fffe0ff */
[----:B------:R-:W-:Y:S02]  /*15c0*/  IMAD.U32 R2, RZ, RZ, UR4 ;  /* 0x00000004ff027e24 */ /* 0x000fe4000f8e00ff */
.L_x_17:
[----:B------:R-:W-:Y:S05]  /*15d0*/  BRA.U !UP5, `(.L_x_18) ;  /* 0x000000010dd47547 */ /* 0x000fea000b800000 */
[----:B------:R-:W1:Y:S01]  /*15e0*/  LDCU.128 UR12, c[0x0][0xf10] ;  /* 0x0001e200ff0c77ac */ /* 0x000e620008000c00 */
[----:B------:R-:W2:Y:S01]  /*15f0*/  LDCU UR6, c[0x0][0x370] ;  /* 0x00006e00ff0677ac */ /* 0x000ea20008000800 */
[----:B------:R-:W3:Y:S01]  /*1600*/  LDCU UR5, c[0x0][0x374] ;  /* 0x00006e80ff0577ac */ /* 0x000ee20008000800 */
[----:B------:R-:W4:Y:S01]  /*1610*/  LDCU UR26, c[0x0][0xf0c] ;  /* 0x0001e180ff1a77ac */ /* 0x000f220008000800 */
[----:B------:R-:W4:Y:S01]  /*1620*/  LDCU UR7, c[0x0][0xf20] ;  /* 0x0001e400ff0777ac */ /* 0x000f220008000800 */
[----:B------:R-:W4:Y:S01]  /*1630*/  LDCU.64 UR8, c[0x0][0xf28] ;  /* 0x0001e500ff0877ac */ /* 0x000f220008000a00 */
[----:B-1----:R-:W-:Y:S02]  /*1640*/  UISETP.NE.AND UP0, UPT, UR14, 0x1, UPT ;  /* 0x000000010e00788c */ /* 0x002fe4000bf05270 */
[----:B---3--:R-:W-:Y:S02]  /*1650*/  UIMAD.WIDE.U32 UR10, UR5, UR15, URZ ;  /* 0x0000000f050a72a5 */ /* 0x008fe4000f8e00ff */
[----:B--2---:R-:W-:-:S02]  /*1660*/  UIMAD.WIDE.U32 UR18, UR6, UR12, URZ ;  /* 0x0000000c061272a5 */ /* 0x004fc4000f8e00ff */
[----:B----4-:R-:W-:Y:S02]  /*1670*/  UISETP.NE.AND UP1, UPT, UR26, 0x1, UPT ;  /* 0x000000011a00788c */ /* 0x010fe4000bf25270 */
[----:B------:R-:W-:Y:S01]  /*1680*/  UISETP.NE.AND UP2, UPT, UR25, 0x1, UPT ;  /* 0x000000011900788c */ /* 0x000fe2000bf45270 */
[----:B------:R-:W-:Y:S02]  /*1690*/  UMOV UR10, UR11 ;  /* 0x0000000b000a7c82 */ /* 0x000fe40008000000 */
[----:B------:R-:W-:Y:S01]  /*16a0*/  UMOV UR18, UR19 ;  /* 0x0000001300127c82 */ /* 0x000fe20008000000 */
[----:B------:R-:W-:Y:S02]  /*16b0*/  @UP0 USHF.R.U32.HI UR5, URZ, UR7, UR10 ;  /* 0x00000007ff050299 */ /* 0x000fe4000801160a */
[----:B------:R-:W-:Y:S02]  /*16c0*/  UIMAD.WIDE.U32 UR22, UR24, UR15, URZ ;  /* 0x0000000f181672a5 */ /* 0x000fe4000f8e00ff */
[----:B------:R-:W-:-:S02]  /*16d0*/  UIMAD.WIDE.U32 UR10, UR5, UR8, URZ ;  /* 0x00000008050a72a5 */ /* 0x000fc4000f8e00ff */
[----:B------:R-:W-:Y:S02]  /*16e0*/  @UP1 USHF.R.U32.HI UR6, URZ, UR13, UR18 ;  /* 0x0000000dff061299 */ /* 0x000fe40008011612 */
[----:B------:R-:W-:Y:S02]  /*16f0*/  UIMAD.WIDE.U32 UR16, UR20, UR12, URZ ;  /* 0x0000000c141072a5 */ /* 0x000fe4000f8e00ff */
[----:B------:R-:W-:Y:S01]  /*1700*/  UIMAD.WIDE.U32 UR18, UR6, UR8, URZ ;  /* 0x00000008061272a5 */ /* 0x000fe2000f8e00ff */
[----:B------:R-:W-:Y:S01]  /*1710*/  UMOV UR4, UR23 ;  /* 0x0000001700047c82 */ /* 0x000fe20008000000 */
[----:B------:R-:W-:Y:S01]  /*1720*/  UMOV UR10, UR11 ;  /* 0x0000000b000a7c82 */ /* 0x000fe20008000000 */
[----:B------:R-:W-:Y:S02]  /*1730*/  USHF.R.U32.HI UR4, URZ, UR7, UR4 ;  /* 0x00000007ff047299 */ /* 0x000fe40008011604 */
[----:B------:R-:W-:Y:S01]  /*1740*/  @UP2 USHF.R.U32.HI UR5, URZ, UR9, UR10 ;  /* 0x00000009ff052299 */ /* 0x000fe2000801160a */
[----:B------:R-:W-:Y:S01]  /*1750*/  UMOV UR16, UR17 ;  /* 0x0000001100107c82 */ /* 0x000fe20008000000 */
[----:B------:R-:W-:Y:S01]  /*1760*/  UMOV UR18, UR19 ;  /* 0x0000001300127c82 */ /* 0x000fe20008000000 */
[----:B------:R-:W-:-:S02]  /*1770*/  USHF.R.U32.HI UR13, URZ, UR13, UR16 ;  /* 0x0000000dff0d7299 */ /* 0x000fc40008011610 */
[----:B------:R-:W-:Y:S02]  /*1780*/  USEL UR4, UR24, UR4, !UP0 ;  /* 0x0000000418047287 */ /* 0x000fe4000c000000 */
[----:B------:R-:W-:Y:S02]  /*1790*/  @UP2 USHF.R.U32.HI UR6, URZ, UR9, UR18 ;  /* 0x00000009ff062299 */ /* 0x000fe40008011612 */
[----:B------:R-:W-:Y:S02]  /*17a0*/  UIMAD UR7, UR5, UR25, URZ ;  /* 0x00000019050772a4 */ /* 0x000fe4000f8e02ff */
[----:B------:R-:W-:Y:S02]  /*17b0*/  USEL UR5, UR20, UR13, !UP1 ;  /* 0x0000000d14057287 */ /* 0x000fe4000c800000 */
[----:B------:R-:W-:Y:S02]  /*17c0*/  UIMAD UR12, UR6, UR25, URZ ;  /* 0x00000019060c72a4 */ /* 0x000fe4000f8e02ff */
[----:B------:R-:W-:-:S02]  /*17d0*/  UISETP.GE.AND UP0, UPT, UR4, UR7, UPT ;  /* 0x000000070400728c */ /* 0x000fc4000bf06270 */
[----:B------:R-:W-:Y:S02]  /*17e0*/  UIMAD.WIDE.U32 UR10, UR4, UR8, URZ ;  /* 0x00000008040a72a5 */ /* 0x000fe4000f8e00ff */
[----:B------:R-:W-:Y:S02]  /*17f0*/  UISETP.GE.OR UP0, UPT, UR5, UR12, UP0 ;  /* 0x0000000c0500728c */ /* 0x000fe40008706670 */
[----:B------:R-:W-:Y:S02]  /*1800*/  UIMAD.WIDE.U32 UR12, UR5, UR8, URZ ;  /* 0x00000008050c72a5 */ /* 0x000fe4000f8e00ff */
[----:B------:R-:W-:Y:S01]  /*1810*/  UIADD3 UR10, UPT, UPT, -UR4, URZ, URZ ;  /* 0x000000ff040a7290 */ /* 0x000fe2000fffe1ff */
[----:B------:R-:W-:Y:S01]  /*1820*/  UMOV UR8, UR11 ;  /* 0x0000000b00087c82 */ /* 0x000fe20008000000 */
[----:B------:R-:W-:Y:S02]  /*1830*/  UIADD3 UR11, UPT, UPT, -UR5, URZ, URZ ;  /* 0x000000ff050b7290 */ /* 0x000fe4000fffe1ff */
[----:B------:R-:W-:-:S03]  /*1840*/  USHF.R.U32.HI UR8, URZ, UR9, UR8 ;  /* 0x00000009ff087299 */ /* 0x000fc60008011608 */
[----:B------:R-:W-:Y:S01]  /*1850*/  @!UP0 UMOV UR7, UR13 ;  /* 0x0000000d00078c82 */ /* 0x000fe20008000000 */
[----:B------:R-:W-:Y:S02]  /*1860*/  UIMAD UR24, UR14, UR10, UR24 ;  /* 0x0000000a0e1872a4 */ /* 0x000fe4000f8e0218 */
[----:B------:R-:W-:Y:S02]  /*1870*/  USEL UR8, UR4, UR8, !UP2 ;  /* 0x0000000804087287 */ /* 0x000fe4000d000000 */
[----:B------:R-:W-:Y:S02]  /*1880*/  @!UP0 USHF.R.U32.HI UR7, URZ, UR9, UR7 ;  /* 0x00000009ff078299 */ /* 0x000fe40008011607 */
[----:B------:R-:W-:Y:S02]  /*1890*/  UIADD3 UR9, UPT, UPT, -UR8, URZ, URZ ;  /* 0x000000ff08097290 */ /* 0x000fe4000fffe1ff */
[----:B------:R-:W-:Y:S02]  /*18a0*/  @!UP0 USEL UR7, UR5, UR7, !UP2 ;  /* 0x0000000705078287 */ /* 0x000fe4000d000000 */
[----:B------:R-:W-:-:S02]  /*18b0*/  UIMAD UR9, UR25, UR9, UR4 ;  /* 0x00000009190972a4 */ /* 0x000fc4000f8e0204 */
[----:B------:R-:W-:Y:S02]  /*18c0*/  @!UP0 UIADD3 UR8, UPT, UPT, UR8, -UR7, URZ ;  /* 0x8000000708088290 */ /* 0x000fe4000fffe0ff */
[----:B------:R-:W-:Y:S02]  /*18d0*/  @!UP0 UIMAD UR6, UR9, UR6, UR7 ;  /* 0x00000006090682a4 */ /* 0x000fe4000f8e0207 */
[----:B------:R-:W-:Y:S02]  /*18e0*/  @!UP0 UIMAD UR4, UR8, UR25, UR5 ;  /* 0x00000019080482a4 */ /* 0x000fe4000f8e0205 */
[----:B------:R-:W-:Y:S02]  /*18f0*/  UIMAD UR20, UR26, UR11, UR20 ;  /* 0x0000000b1a1472a4 */ /* 0x000fe4000f8e0214 */
[----:B------:R-:W-:Y:S01]  /*1900*/  UIMAD UR24, UR4, UR14, UR24 ;  /* 0x0000000e041872a4 */ /* 0x000fe2000f8e0218 */
[----:B------:R-:W-:Y:S02]  /*1910*/  @!UP0 UMOV UR5, UR6 ;  /* 0x0000000600058c82 */ /* 0x000fe40008000000 */
[----:B------:R-:W-:-:S12]  /*1920*/  UIMAD UR20, UR5, UR26, UR20 ;  /* 0x0000001a051472a4 */ /* 0x000fd8000f8e0214 */
.L_x_18:
[----:B------:R-:W-:-:S09]  /*1930*/  UISETP.NE.AND UP0, UPT, UR27, 0x1, UPT ;  /* 0x000000011b00788c */ /* 0x000fd2000bf05270 */
[----:B------:R-:W-:Y:S05]  /*1940*/  BRA.U UP0, `(.L_x_19) ;  /* 0x0000000100447547 */ /* 0x000fea000b800000 */
[----:B------:R-:W1:Y:S01]  /*1950*/  LDCU.128 UR8, c[0x0][0xf10] ;  /* 0x0001e200ff0877ac */ /* 0x000e620008000c00 */
[----:B------:R-:W2:Y:S01]  /*1960*/  LDCU UR12, c[0x0][0xf0c] ;  /* 0x0001e180ff0c77ac */ /* 0x000ea20008000800 */
[----:B------:R-:W3:Y:S01]  /*1970*/  LDCU UR13, c[0x0][0xf20] ;  /* 0x0001e400ff0d77ac */ /* 0x000ee20008000800 */
[----:B-1----:R-:W-:Y:S02]  /*1980*/  UIMAD.WIDE.U32 UR6, UR20, UR8, URZ ;  /* 0x00000008140672a5 */ /* 0x002fe4000f8e00ff */
[----:B------:R-:W-:Y:S02]  /*1990*/  UIMAD.WIDE.U32 UR4, UR24, UR11, URZ ;  /* 0x0000000b180472a5 */ /* 0x000fe4000f8e00ff */
[----:B--2---:R-:W-:Y:S02]  /*19a0*/  UISETP.NE.AND UP1, UPT, UR12, 0x1, UPT ;  /* 0x000000010c00788c */ /* 0x004fe4000bf25270 */
[----:B------:R-:W-:Y:S01]  /*19b0*/  UISETP.NE.AND UP0, UPT, UR10, 0x1, UPT ;  /* 0x000000010a00788c */ /* 0x000fe2000bf05270 */
[----:B------:R-:W-:-:S02]  /*19c0*/  UMOV UR6, UR7 ;  /* 0x0000000700067c82 */ /* 0x000fc40008000000 */
[----:B------:R-:W-:Y:S01]  /*19d0*/  UMOV UR4, UR5 ;  /* 0x0000000500047c82 */ /* 0x000fe20008000000 */
[----:B------:R-:W-:Y:S02]  /*19e0*/  USHF.R.U32.HI UR9, URZ, UR9, UR6 ;  /* 0x00000009ff097299 */ /* 0x000fe40008011606 */
[----:B---3--:R-:W-:Y:S02]  /*19f0*/  USHF.R.U32.HI UR4, URZ, UR13, UR4 ;  /* 0x0000000dff047299 */ /* 0x008fe40008011604 */
[----:B------:R-:W-:Y:S02]  /*1a00*/  USEL UR5, UR20, UR9, !UP1 ;  /* 0x0000000914057287 */ /* 0x000fe4000c800000 */
[----:B------:R-:W-:-:S04]  /*1a10*/  USEL UR4, UR24, UR4, !UP0 ;  /* 0x0000000418047287 */ /* 0x000fc8000c000000 */
[----:B------:R-:W-:Y:S02]  /*1a20*/  UIADD3 UR6, UPT, UPT, UR5, -UR4, URZ ;  /* 0x8000000405067290 */ /* 0x000fe4000fffe0ff */
[----:B------:R-:W-:Y:S02]  /*1a30*/  UIADD3 UR4, UPT, UPT, -UR5, UR4, URZ ;  /* 0x0000000405047290 */ /* 0x000fe4000fffe1ff */
[----:B------:R-:W-:Y:S02]  /*1a40*/  UIMAD UR24, UR6, UR10, UR24 ;  /* 0x0000000a061872a4 */ /* 0x000fe4000f8e0218 */
[----:B------:R-:W-:-:S12]  /*1a50*/  UIMAD UR20, UR4, UR12, UR20 ;  /* 0x0000000c041472a4 */ /* 0x000fd8000f8e0214 */
.L_x_19:
[----:B------:R-:W-:-:S09]  /*1a60*/  UISETP.EQ.U32.AND UP0, UPT, UR28, 0x1, UPT ;  /* 0x000000011c00788c */ /* 0x000fd2000bf02070 */
[----:B------:R-:W-:Y:S05]  /*1a70*/  BRA.U !UP0, `(.L_x_20) ;  /* 0x00000001080c7547 */ /* 0x000fea000b800000 */
[----:B------:R-:W-:Y:S01]  /*1a80*/  UCGABAR_WAIT ;  /* 0x0000000000007dc7 */ /* 0x000fe20008000000 */
[----:B------:R-:W-:Y:S01]  /*1a90*/  CCTL.IVALL ;  /* 0x00000000ff00798f */ /* 0x000fe20002000000 */
[----:B------:R-:W-:Y:S05]  /*1aa0*/  BRA `(.L_x_21) ;  /* 0x0000000000047947 */ /* 0x000fea0003800000 */
.L_x_20:
[----:B------:R-:W-:Y:S06]  /*1ab0*/  BAR.SYNC.DEFER_BLOCKING 0x0 ;  /* 0x0000000000007b1d */ /* 0x000fec0000010000 */
.L_x_21:
[----:B------:R-:W-:Y:S05]  /*1ac0*/  BRA.U UP6, `(.L_x_22) ;  /* 0x0000001506607547 */ /* 0x000fea000b800000 */
[----:B------:R-:W1:Y:S01]  /*1ad0*/  LDCU UR6, c[0x0][0x38c] ;  /* 0x00007180ff0677ac */ /* 0x000e620008000800 */
[----:B------:R-:W2:Y:S01]  /*1ae0*/  S2UR UR7, SR_CgaCtaId ;  /* 0x00000000000779c3 */ /* 0x000ea20000008800 */
[----:B------:R-:W-:Y:S01]  /*1af0*/  PLOP3.LUT P2, PT, PT, PT, UP3, 0x80, 0x8 ;  /* 0x000000000008781c */ /* 0x000fe20003f4f038 */
[----:B------:R-:W-:Y:S01]  /*1b00*/  IMAD.MOV.U32 R12, RZ, RZ, 0x1 ;  /* 0x00000001ff0c7424 */ /* 0x000fe200078e00ff */
[----:B------:R-:W-:Y:S01]  /*1b10*/  UMOV UR14, 0x400 ;  /* 0x00000400000e7882 */ /* 0x000fe20000000000 */
[----:B------:R-:W-:Y:S01]  /*1b20*/  UISETP.NE.AND UP1, UPT, UR21, URZ, UPT ;  /* 0x000000ff1500728c */ /* 0x000fe2000bf25270 */
[----:B------:R-:W-:Y:S02]  /*1b30*/  ISETP.EQ.OR P3, PT, R0, RZ, P4 ;  /* 0x000000ff0000720c */ /* 0x000fe40002762670 */
[----:B------:R-:W-:Y:S02]  /*1b40*/  CS2R R10, SRZ ;  /* 0x00000000000a7805 */ /* 0x000fe4000001ff00 */
[----:B------:R-:W-:Y:S01]  /*1b50*/  PLOP3.LUT P2, PT, P2, PT, PT, 0x8, 0x80 ;  /* 0x000000000080781c */ /* 0x000fe2000174e170 */
[----:B------:R-:W-:Y:S01]  /*1b60*/  IMAD.MOV.U32 R9, RZ, RZ, RZ ;  /* 0x000000ffff097224 */ /* 0x000fe200078e00ff */
[----:B------:R-:W3:Y:S01]  /*1b70*/  LDCU UR60, c[0x0][0x370] ;  /* 0x00006e00ff3c77ac */ /* 0x000ee20008000800 */
[----:B------:R-:W-:Y:S01]  /*1b80*/  IMAD.MOV.U32 R8, RZ, RZ, 0x1 ;  /* 0x00000001ff087424 */ /* 0x000fe200078e00ff */
[----:B------:R-:W-:Y:S01]  /*1b90*/  USEL UR46, UR63, 0x2, UP1 ;  /* 0x000000023f2e7887 */ /* 0x000fe20008800000 */
[----:B------:R-:W4:Y:S01]  /*1ba0*/  LDCU.64 UR42, c[0x0][0x348] ;  /* 0x00006900ff2a77ac */ /* 0x000f220008000a00 */
[----:B-1----:R-:W-:-:S02]  /*1bb0*/  UIADD3 UR5, UPT, UPT, UR6, 0xff, URZ ;  /* 0x000000ff06057890 */ /* 0x002fc4000fffe0ff */
[----:B------:R-:W-:Y:S02]  /*1bc0*/  UIADD3 UR64, UPT, UPT, UR6, 0x1fe, URZ ;  /* 0x000001fe06407890 */ /* 0x000fe4000fffe0ff */
[----:B------:R-:W-:Y:S02]  /*1bd0*/  USHF.R.S32.HI UR4, URZ, 0x1f, UR5 ;  /* 0x0000001fff047899 */ /* 0x000fe40008011405 */
[----:B--2---:R-:W-:Y:S02]  /*1be0*/  ULEA UR14, UR7, UR14, 0x18 ;  /* 0x0000000e070e7291 */ /* 0x004fe4000f8ec0ff */
[----:B------:R-:W-:Y:S02]  /*1bf0*/  ULEA.HI UR4, UR4, UR5, URZ, 0x8 ;  /* 0x0000000504047291 */ /* 0x000fe4000f8f40ff */
[----:B------:R-:W-:Y:S02]  /*1c00*/  UIADD3 UR5, UPT, UPT, UR6, -0x1, URZ ;  /* 0xffffffff06057890 */ /* 0x000fe4000fffe0ff */
[----:B------:R-:W-:-:S02]  /*1c10*/  USHF.R.S32.HI UR62, URZ, 0x8, UR4 ;  /* 0x00000008ff3e7899 */ /* 0x000fc40008011404 */
[----:B------:R-:W-:Y:S02]  /*1c20*/  UISETP.GE.U32.AND UP2, UPT, UR5, -0x1ff, UPT ;  /* 0xfffffe010500788c */ /* 0x000fe4000bf46070 */
[----:B------:R-:W-:Y:S01]  /*1c30*/  UISETP.LT.U32.AND UP0, UPT, UR62, 0x3, UPT ;  /* 0x000000033e00788c */ /* 0x000fe2000bf01070 */
[----:B------:R-:W1:Y:S03]  /*1c40*/  LDCU UR59, c[0x0][0x374] ;  /* 0x00006e80ff3b77ac */ /* 0x000e660008000800 */
[----:B------:R-:W-:Y:S02]  /*1c50*/  USEL UR61, UR62, 0x3, UP0 ;  /* 0x000000033e3d7887 */ /* 0x000fe40008000000 */
[----:B------:R-:W-:Y:S02]  /*1c60*/  UIADD3 UR56, UPT, UPT, UR14, 0x2c400, UR54 ;  /* 0x0002c4000e387890 */ /* 0x000fe4000fffe036 */
[----:B------:R-:W-:-:S02]  /*1c70*/  UIADD3 UR37, UPT, UPT, UR61, -0x1, URZ ;  /* 0xffffffff3d257890 */ /* 0x000fc4000fffe0ff */
[----:B------:R-:W-:Y:S02]  /*1c80*/  @UP2 UIADD3 UR37, UPT, UPT, UR61, URZ, URZ ;  /* 0x000000ff3d252290 */ /* 0x000fe4000fffe0ff */
[----:B------:R-:W-:Y:S02]  /*1c90*/  UIADD3 UR55, UPT, UPT, UR14, 0x2dc00, UR29 ;  /* 0x0002dc000e377890 */ /* 0x000fe4000fffe01d */
[----:B------:R-:W-:Y:S02]  /*1ca0*/  UIADD3 UR63, UPT, UPT, UR62, -UR61, URZ ;  /* 0x8000003d3e3f7290 */ /* 0x000fe4000fffe0ff */
[----:B------:R-:W-:Y:S01]  /*1cb0*/  UIADD3 UR37, UPT, UPT, UR37, 0x1, URZ ;  /* 0x0000000125257890 */ /* 0x000fe2000fffe0ff */
[----:B---34-:R-:W-:-:S11]  /*1cc0*/  UMOV UR15, URZ ;  /* 0x000000ff000f7c82 */ /* 0x018fd60008000000 */
.L_x_46:
[----:B------:R-:W2:Y:S02]  /*1cd0*/  S2UR UR4, SR_CgaCtaId ;  /* 0x00000000000479c3 */ /* 0x000ea40000008800 */
[----:B--2---:R-:W-:-:S09]  /*1ce0*/  UISETP.NE.AND UP0, UPT, UR4, URZ, UPT ;  /* 0x000000ff0400728c */ /* 0x004fd2000bf05270 */
[----:B-1-3--:R-:W-:Y:S05]  /*1cf0*/  BRA.U UP0, `(.L_x_23) ;  /* 0x0000000100287547 */ /* 0x00afea000b800000 */
[----:B------:R-:W-:Y:S02]  /*1d00*/  LEA R0, R9, UR14, 0x3 ;  /* 0x0000000e09007c11 */ /* 0x000fe4000f8e18ff */
[----:B------:R-:W-:-:S04]  /*1d10*/  SHF.L.U32 R3, R8, 0x1f, RZ ;  /* 0x0000001f08037819 */ /* 0x000fc800000006ff */
[----:B------:R-:W2:Y:S02]  /*1d20*/  SYNCS.PHASECHK.TRANS64.TRYWAIT P0, [R0+URZ+0xc0], R3 ;  /* 0x0000c003000075a7 */ /* 0x000ea400080011ff */
[----:B--2---:R-:W-:Y:S05]  /*1d30*/  @!P0 BRA `(.L_x_24) ;  /* 0x0000011400108947 */ /* 0x004fea0003800000 */
.L_x_195:
[----:B------:R3:W-:Y:S01]  /*1d40*/  SYNCS.ARRIVE.TRANS64.A1T0 RZ, [R0+URZ+0xb0], RZ ;  /* 0x0000b0ff00ff79a7 */ /* 0x0007e200081000ff */
[----:B------:R-:W-:-:S05]  /*1d50*/  VIADD R9, R9, 0x1 ;  /* 0x0000000109097836 */ /* 0x000fca0000000000 */
[----:B------:R-:W-:-:S04]  /*1d60*/  ISETP.NE.AND P0, PT, R9, 0x2, PT ;  /* 0x000000020900780c */ /* 0x000fc80003f05270 */
[----:B--2---:R-:W-:Y:S02]  /*1d70*/  SEL R3, RZ, 0x1, P0 ;  /* 0x00000001ff037807 */ /* 0x004fe40000000000 */
[----:B------:R-:W-:Y:S02]  /*1d80*/  SEL R9, R9, RZ, P0 ;  /* 0x000000ff09097207 */ /* 0x000fe40000000000 */
[----:B------:R-:W-:Y:S02]  /*1d90*/  LOP3.LUT R8, R8, R3, RZ, 0x3c, !PT ;  /* 0x0000000308087212 */ /* 0x000fe400078e3cff */
.L_x_23:
[----:B------:R-:W-:Y:S01]  /*1da0*/  ULEA UR4, UR15, UR14, 0x3 ;  /* 0x0000000e0f047291 */ /* 0x000fe2000f8e18ff */
[----:B---3--:R-:W-:Y:S01]  /*1db0*/  SHF.L.U32 R0, R12, 0x1f, RZ ;  /* 0x0000001f0c007819 */ /* 0x008fe200000006ff */
[----:B------:R-:W-:Y:S02]  /*1dc0*/  UISETP.GE.U32.AND UP0, UPT, UR64, 0x1ff, UPT ;  /* 0x000001ff4000788c */ /* 0x000fe4000bf06070 */
[----:B------:R-:W-:Y:S02]  /*1dd0*/  ULEA UR35, UR20, UR44, 0x2 ;  /* 0x0000002c14237291 */ /* 0x000fe4000f8e10ff */
[----:B------:R-:W-:Y:S02]  /*1de0*/  ULEA UR27, UR24, UR65, 0x2 ;  /* 0x00000041181b7291 */ /* 0x000fe4000f8e10ff */
[----:B------:R-:W-:Y:S01]  /*1df0*/  USHF.L.U32 UR11, UR24, 0x1, URZ ;  /* 0x00000001180b7899 */ /* 0x000fe200080006ff */
[----:B------:R2:W3:Y:S01]  /*1e00*/  SYNCS.PHASECHK.TRANS64.TRYWAIT P1, [UR4+0x18], R0 ;  /* 0x00001800ff0075a7 */ /* 0x0004e20008021104 */
[----:B------:R-:W-:-:S02]  /*1e10*/  USHF.L.U32 UR35, UR35, 0x5, URZ ;  /* 0x0000000523237899 */ /* 0x000fc400080006ff */
[----:B------:R-:W-:Y:S01]  /*1e20*/  USHF.L.U32 UR27, UR27, 0x6, URZ ;  /* 0x000000061b1b7899 */ /* 0x000fe200080006ff */
[----:B------:R-:W-:Y:S01]  /*1e30*/  UMOV UR7, URZ ;  /* 0x000000ff00077c82 */ /* 0x000fe20008000000 */
[----:B------:R-:W-:Y:S10]  /*1e40*/  BRA.U !UP0, `(.L_x_25) ;  /* 0x0000000508207547 */ /* 0x000ff4000b800000 */
[----:B------:R-:W-:Y:S01]  /*1e50*/  UMOV UR6, URZ ;  /* 0x000000ff00067c82 */ /* 0x000fe20008000000 */
[----:B------:R-:W-:-:S05]  /*1e60*/  UMOV UR4, UR15 ;  /* 0x0000000f00047c82 */ /* 0x000fca0008000000 */
.L_x_33:
[----:B------:R-:W-:Y:S01]  /*1e70*/  ULEA UR33, UR4, UR14, 0x3 ;  /* 0x0000000e04217291 */ /* 0x000fe2000f8e18ff */
[----:B---3--:R-:W-:Y:S01]  /*1e80*/  @!P4 MOV R2, 0xd800 ;  /* 0x0000d8000002c802 */ /* 0x008fe20000000f00 */
[----:B-123--:R-:W-:Y:S10]  /*1e90*/  @P1 BRA `(.L_x_26) ;  /* 0x00000000000c1947 */ /* 0x00eff40003800000 */
[----:B------:R-:W-:-:S04]  /*1ea0*/  SHF.L.U32 R3, R12, 0x1f, RZ ;  /* 0x0000001f0c037819 */ /* 0x000fc800000006ff */
[----:B------:R-:W3:Y:S02]  /*1eb0*/  SYNCS.PHASECHK.TRANS64.TRYWAIT P0, [UR33+0x18], R3 ;  /* 0x00001803ff0075a7 */ /* 0x000ee40008001121 */
[----:B---3--:R-:W-:Y:S05]  /*1ec0*/  @!P0 BRA `(.L_x_27) ;  /* 0x0000011000c08947 */ /* 0x008fea0003800000 */
.L_x_26:
[----:B------:R3:W-:Y:S01]  /*1ed0*/  @!P4 SYNCS.ARRIVE.TRANS64 RZ, [UR33], R2 ;  /* 0x00000002ffffc9a7 */ /* 0x0007e20008000021 */
[----:B------:R-:W-:-:S04]  /*1ee0*/  ULOP3.LUT UR5, UR46, 0x2, URZ, 0xfc, !UPT ;  /* 0x000000022e057892 */ /* 0x000fc8000f8efcff */
[----:B------:R-:W-:-:S09]  /*1ef0*/  UISETP.NE.AND UP0, UPT, UR5, 0x2, UPT ;  /* 0x000000020500788c */ /* 0x000fd2000bf05270 */
[----:B------:R-:W-:Y:S05]  /*1f00*/  BRA.U UP0, `(.L_x_28) ;  /* 0x0000000100047547 */ /* 0x000fea000b800000 */
[----:B-1----:R-:W-:Y:S05]  /*1f10*/  BPT.TRAP 0x1 ;  /* 0x000000040000795c */ /* 0x002fea0000300000 */
.L_x_28:
[----:B------:R-:W-:Y:S04]  /*1f20*/  BSSY.RECONVERGENT B0, `(.L_x_29) ;  /* 0x0000003000007945 */ /* 0x000fe80003800200 */
[----:B------:R-:W-:Y:S05]  /*1f30*/  @P3 BRA `(.L_x_30) ;  /* 0x0000000000043947 */ /* 0x000fea0003800000 */
[----:B-1----:R-:W-:Y:S05]  /*1f40*/  BPT.TRAP 0x1 ;  /* 0x000000040000795c */ /* 0x002fea0000300000 */
.L_x_30:
[----:B-1----:R-:W-:Y:S05]  /*1f50*/  BSYNC.RECONVERGENT B0 ;  /* 0x0000000000007941 */ /* 0x002fea0003800200 */
.L_x_29:
[----:B------:R-:W-:Y:S01]  /*1f60*/  UIADD3 UR5, UPT, UPT, UR4, 0x1, URZ ;  /* 0x0000000104057890 */ /* 0x000fe2000fffe0ff */
[----:B------:R-:W-:Y:S01]  /*1f70*/  BSSY.RECONVERGENT B0, `(.L_x_31) ;  /* 0x0000030000007945 */ /* 0x000fe20003800200 */
[----:B------:R-:W-:Y:S02]  /*1f80*/  ELECT P0, URZ, PT ;  /* 0x0000000000ff782f */ /* 0x000fe40003800000 */
[----:B------:R-:W-:-:S04]  /*1f90*/  UISETP.NE.AND UP0, UPT, UR5, 0x3, UPT ;  /* 0x000000030500788c */ /* 0x000fc8000bf05270 */
[----:B------:R-:W-:Y:S02]  /*1fa0*/  USEL UR7, URZ, 0x1, UP0 ;  /* 0x00000001ff077887 */ /* 0x000fe40008000000 */
[----:B------:R-:W-:-:S04]  /*1fb0*/  USEL UR15, UR5, URZ, UP0 ;  /* 0x000000ff050f7287 */ /* 0x000fc80008000000 */
[----:B------:R-:W-:Y:S01]  /*1fc0*/  ULEA UR5, UR15, UR14, 0x3 ;  /* 0x0000000e0f057291 */ /* 0x000fe2000f8e18ff */
[----:B------:R-:W-:-:S04]  /*1fd0*/  LOP3.LUT R12, R12, UR7, RZ, 0x3c, !PT ;  /* 0x000000070c0c7c12 */ /* 0x000fc8000f8e3cff */
[----:B--2---:R-:W-:-:S04]  /*1fe0*/  SHF.L.U32 R0, R12, 0x1f, RZ ;  /* 0x0000001f0c007819 */ /* 0x004fc800000006ff */
[----:B------:R1:W2:Y:S01]  /*1ff0*/  SYNCS.PHASECHK.TRANS64.TRYWAIT P1, [UR5+0x18], R0 ;  /* 0x00001800ff0075a7 */ /* 0x0002a20008021105 */
[----:B------:R-:W-:Y:S05]  /*2000*/  @!P0 BRA `(.L_x_32) ;  /* 0x0000000000988947 */ /* 0x000fea0003800000 */
[----:B------:R-:W-:Y:S02]  /*2010*/  ULEA UR32, UR4, UR50, 0xe ;  /* 0x0000003204207291 */ /* 0x000fe4000f8e70ff */
[----:B------:R-:W-:Y:S02]  /*2020*/  UIADD3 UR40, UP3, UPT, UR42, 0x80, URZ ;  /* 0x000000802a287890 */ /* 0x000fe4000ff7e0ff */
[----:B------:R-:W-:Y:S02]  /*2030*/  ULEA UR24, UR4, UR49, 0xf ;  /* 0x0000003104187291 */ /* 0x000fe4000f8e78ff */
[----:B------:R-:W-:Y:S02]  /*2040*/  UIADD3 UR38, UP2, UPT, UR42, 0x180, URZ ;  /* 0x000001802a267890 */ /* 0x000fe4000ff5e0ff */
[----:B------:R-:W-:Y:S02]  /*2050*/  USHF.L.U32 UR12, UR6, 0x2, URZ ;  /* 0x00000002060c7899 */ /* 0x000fe400080006ff */
[----:B------:R-:W-:-:S02]  /*2060*/  ULEA UR16, UR4, UR54, 0xb ;  /* 0x0000003604107291 */ /* 0x000fc4000f8e58ff */
[----:B------:R-:W-:Y:S02]  /*2070*/  UIADD3 UR30, UP1, UPT, UR42, 0x280, URZ ;  /* 0x000002802a1e7890 */ /* 0x000fe4000ff3e0ff */
[----:B------:R-:W-:Y:S02]  /*2080*/  ULEA UR8, UR4, UR29, 0xc ;  /* 0x0000001d04087291 */ /* 0x000fe4000f8e60ff */
[----:B------:R-:W-:Y:S02]  /*2090*/  UIADD3 UR22, UP0, UPT, UR42, 0x380, URZ ;  /* 0x000003802a167890 */ /* 0x000fe4000ff1e0ff */
[----:B------:R-:W-:Y:S02]  /*20a0*/  USHF.L.U32 UR34, UR6, 0x8, URZ ;  /* 0x0000000806227899 */ /* 0x000fe400080006ff */
[----:B------:R-:W-:Y:S02]  /*20b0*/  UIADD3.X UR41, UPT, UPT, URZ, UR43, URZ, UP3, !UPT ;  /* 0x0000002bff297290 */ /* 0x000fe40009ffe4ff */
[----:B------:R-:W-:-:S02]  /*20c0*/  UIADD3 UR32, UPT, UPT, UR14, 0x8400, UR32 ;  /* 0x000084000e207890 */ /* 0x000fc4000fffe020 */
[----:B------:R-:W-:Y:S02]  /*20d0*/  UPRMT UR7, URZ, 0x5410, UR48 ;  /* 0x00005410ff077896 */ /* 0x000fe40008000030 */
[----:B------:R-:W-:Y:S02]  /*20e0*/  UIADD3.X UR39, UPT, UPT, URZ, UR43, URZ, UP2, !UPT ;  /* 0x0000002bff277290 */ /* 0x000fe400097fe4ff */
[----:B------:R-:W-:Y:S02]  /*20f0*/  UIADD3 UR24, UPT, UPT, UR14, 0x14400, UR24 ;  /* 0x000144000e187890 */ /* 0x000fe4000fffe018 */
[----:B------:R-:W-:Y:S02]  /*2100*/  UPRMT UR5, URZ, 0x5410, UR47 ;  /* 0x00005410ff057896 */ /* 0x000fe4000800002f */
[----:B------:R-:W-:Y:S02]  /*2110*/  UIADD3.X UR31, UPT, UPT, URZ, UR43, URZ, UP1, !UPT ;  /* 0x0000002bff1f7290 */ /* 0x000fe40008ffe4ff */
[----:B------:R-:W-:-:S02]  /*2120*/  ULOP3.LUT UR19, UR12, UR44, URZ, 0xfc, !UPT ;  /* 0x0000002c0c137292 */ /* 0x000fc4000f8efcff */
[----:B------:R-:W-:Y:S02]  /*2130*/  UIADD3 UR16, UPT, UPT, UR14, 0x2c400, UR16 ;  /* 0x0002c4000e107890 */ /* 0x000fe4000fffe010 */
[----:B------:R-:W-:Y:S02]  /*2140*/  UIADD3.X UR23, UPT, UPT, URZ, UR43, URZ, UP0, !UPT ;  /* 0x0000002bff177290 */ /* 0x000fe400087fe4ff */
[----:B------:R-:W-:Y:S02]  /*2150*/  ULEA.HI UR12, UR29, UR12, URZ, 0x16 ;  /* 0x0000000c1d0c7291 */ /* 0x000fe4000f8fb0ff */
[----:B------:R-:W-:Y:S01]  /*2160*/  UIADD3 UR8, UPT, UPT, UR14, 0x2dc00, UR8 ;  /* 0x0002dc000e087890 */ /* 0x000fe2000fffe008 */
[----:B------:R-:W-:Y:S01]  /*2170*/  UMOV UR52, 0x0 ;  /* 0x0000000000347882 */ /* 0x000fe20000000000 */
[----:B------:R-:W-:Y:S01]  /*2180*/  UMOV UR53, 0x10000000 ;  /* 0x1000000000357882 */ /* 0x000fe20000000000 */
[----:B------:R-:W-:Y:S01]  /*2190*/  UMOV UR25, UR33 ;  /* 0x0000002100197c82 */ /* 0x000fe20008000000 */
[----:B------:R-:W-:Y:S01]  /*21a0*/  UMOV UR28, UR36 ;  /* 0x00000024001c7c82 */ /* 0x000fe20008000000 */
[----:B------:R-:W-:Y:S01]  /*21b0*/  UMOV UR18, URZ ;  /* 0x000000ff00127c82 */ /* 0x000fe20008000000 */
[----:B------:R-:W-:Y:S01]  /*21c0*/  UMOV UR26, UR34 ;  /* 0x00000022001a7c82 */ /* 0x000fe20008000000 */
[----:B------:R-:W-:Y:S01]  /*21d0*/  UMOV UR17, UR33 ;  /* 0x0000002100117c82 */ /* 0x000fe20008000000 */
[----:B------:R-:W-:Y:S01]  /*21e0*/  UMOV UR21, UR36 ;  /* 0x0000002400157c82 */ /* 0x000fe20008000000 */
[----:B------:R4:W-:Y:S01]  /*21f0*/  UTMALDG.3D.MULTICAST [UR32], [UR40], UR7, desc[UR52] ;  /* 0x00003420280073b4 */ /* 0x0009e20008011807 */
[----:B------:R-:W-:Y:S01]  /*2200*/  UMOV UR9, UR33 ;  /* 0x0000002100097c82 */ /* 0x000fe20008000000 */
[----:B------:R-:W-:Y:S01]  /*2210*/  UMOV UR13, UR36 ;  /* 0x00000024000d7c82 */ /* 0x000fe20008000000 */
[----:B------:R-:W-:Y:S01]  /*2220*/  UMOV UR10, UR18 ;  /* 0x00000012000a7c82 */ /* 0x000fe20008000000 */
[----:B------:R4:W-:Y:S01]  /*2230*/  UTMALDG.3D.MULTICAST [UR24], [UR38], UR5, desc[UR52] ;  /* 0x00003418260073b4 */ /* 0x0009e20008011805 */
[----:B------:R4:W-:Y:S01]  /*2240*/  UTMALDG.4D.MULTICAST [UR16], [UR30], UR7, desc[UR52] ;  /* 0x000034101e0073b4 */ /* 0x0009e20008019807 */
[----:B------:R4:W-:Y:S02]  /*2250*/  UTMALDG.4D.MULTICAST [UR8], [UR22], UR5, desc[UR52] ;  /* 0x00003408160073b4 */ /* 0x0009e40008019805 */
[----:B----4-:R-:W-:Y:S01]  /*2260*/  NOP ;  /* 0x0000000000007918 */ /* 0x010fe20000000000 */
.L_x_32:
[----:B------:R-:W-:Y:S05]  /*2270*/  BSYNC.RECONVERGENT B0 ;  /* 0x0000000000007941 */ /* 0x000fea0003800200 */
.L_x_31:
[----:B------:R-:W-:Y:S01]  /*2280*/  UIADD3 UR6, UPT, UPT, UR6, 0x1, URZ ;  /* 0x0000000106067890 */ /* 0x000fe2000fffe0ff */
[----:B------:R-:W-:Y:S01]  /*2290*/  UMOV UR4, UR15 ;  /* 0x0000000f00047c82 */ /* 0x000fe20008000000 */
[----:B------:R-:W-:Y:S02]  /*22a0*/  UMOV UR7, UR37 ;  /* 0x0000002500077c82 */ /* 0x000fe40008000000 */
[----:B------:R-:W-:-:S09]  /*22b0*/  UISETP.NE.AND UP0, UPT, UR6, UR37, UPT ;  /* 0x000000250600728c */ /* 0x000fd2000bf05270 */
[----:B------:R-:W-:Y:S05]  /*22c0*/  BRA.U UP0, `(.L_x_33) ;  /* 0xfffffff900e87547 */ /* 0x000fea000b83ffff */
.L_x_25:
[----:B------:R-:W-:Y:S01]  /*22d0*/  ULEA UR4, UR15, UR14, 0x3 ;  /* 0x0000000e0f047291 */ /* 0x000fe2000f8e18ff */
[----:B-12---:R-:W-:Y:S01]  /*22e0*/  SHF.L.U32 R0, R12, 0x1f, RZ ;  /* 0x0000001f0c007819 */ /* 0x006fe200000006ff */
[----:B------:R-:W-:Y:S01]  /*22f0*/  @!P2 SYNCS.ARRIVE.TRANS64.A1T0 RZ, [UR14+0x78], RZ ;  /* 0x000078ffffffa9a7 */ /* 0x000fe2000810000e */
[----:B------:R-:W-:-:S06]  /*2300*/  UISETP.GT.AND UP0, UPT, UR62, UR61, UPT ;  /* 0x0000003d3e00728c */ /* 0x000fcc000bf04270 */
[----:B---3--:R1:W2:Y:S03]  /*2310*/  SYNCS.PHASECHK.TRANS64.TRYWAIT P1, [UR4+0x18], R0 ;  /* 0x00001800ff0075a7 */ /* 0x0082a60008021104 */
[----:B------:R-:W-:Y:S05]  /*2320*/  BRA.U !UP0, `(.L_x_34) ;  /* 0x0000000508147547 */ /* 0x000fea000b800000 */
[----:B------:R-:W-:Y:S01]  /*2330*/  UIADD3 UR51, UPT, UPT, UR63, UR7, URZ ;  /* 0x000000073f337290 */ /* 0x000fe2000fffe0ff */
[----:B------:R-:W-:-:S11]  /*2340*/  UMOV UR5, UR15 ;  /* 0x0000000f00057c82 */ /* 0x000fd60008000000 */
.L_x_42:
[----:B------:R-:W-:Y:S01]  /*2350*/  ULEA UR33, UR5, UR14, 0x3 ;  /* 0x0000000e05217291 */ /* 0x000fe2000f8e18ff */
[----:B--2---:R-:W-:Y:S01]  /*2360*/  @!P4 MOV R2, 0xd800 ;  /* 0x0000d8000002c802 */ /* 0x004fe20000000f00 */
[----:B--23--:R-:W-:Y:S10]  /*2370*/  @P1 BRA `(.L_x_35) ;  /* 0x00000000000c1947 */ /* 0x00cff40003800000 */
[----:B------:R-:W-:-:S04]  /*2380*/  SHF.L.U32 R3, R12, 0x1f, RZ ;  /* 0x0000001f0c037819 */ /* 0x000fc800000006ff */
[----:B------:R-:W2:Y:S02]  /*2390*/  SYNCS.PHASECHK.TRANS64.TRYWAIT P0, [UR33+0x18], R3 ;  /* 0x00001803ff0075a7 */ /* 0x000ea40008001121 */
[----:B--2---:R-:W-:Y:S05]  /*23a0*/  @!P0 BRA `(.L_x_36) ;  /* 0x0000010c00a08947 */ /* 0x004fea0003800000 */
.L_x_35:
[----:B------:R2:W-:Y:S01]  /*23b0*/  @!P4 SYNCS.ARRIVE.TRANS64 RZ, [UR33], R2 ;  /* 0x00000002ffffc9a7 */ /* 0x0005e20008000021 */
[----:B------:R-:W-:-:S04]  /*23c0*/  ULOP3.LUT UR4, UR46, 0x2, URZ, 0xfc, !UPT ;  /* 0x000000022e047892 */ /* 0x000fc8000f8efcff */
[----:B------:R-:W-:-:S09]  /*23d0*/  UISETP.NE.AND UP0, UPT, UR4, 0x2, UPT ;  /* 0x000000020400788c */ /* 0x000fd2000bf05270 */
[----:B------:R-:W-:Y:S05]  /*23e0*/  BRA.U UP0, `(.L_x_37) ;  /* 0x0000000100047547 */ /* 0x000fea000b800000 */
[----:B------:R-:W-:Y:S05]  /*23f0*/  BPT.TRAP 0x1 ;  /* 0x000000040000795c */ /* 0x000fea0000300000 */
.L_x_37:
[----:B------:R-:W-:Y:S04]  /*2400*/  BSSY.RECONVERGENT B0, `(.L_x_38) ;  /* 0x0000003000007945 */ /* 0x000fe80003800200 */
[----:B------:R-:W-:Y:S05]  /*2410*/  @P3 BRA `(.L_x_39) ;  /* 0x0000000000043947 */ /* 0x000fea0003800000 */
[----:B------:R-:W-:Y:S05]  /*2420*/  BPT.TRAP 0x1 ;  /* 0x000000040000795c */ /* 0x000fea0000300000 */
.L_x_39:
[----:B------:R-:W-:Y:S05]  /*2430*/  BSYNC.RECONVERGENT B0 ;  /* 0x0000000000007941 */ /* 0x000fea0003800200 */
.L_x_38:
        /* <DEDUP_REMOVED lines=8> */
[----:B-1----:R-:W-:-:S04]  /*24c0*/  SHF.L.U32 R0, R12, 0x1f, RZ ;  /* 0x0000001f0c007819 */ /* 0x002fc800000006ff */
[----:B------:R1:W3:Y:S01]  /*24d0*/  SYNCS.PHASECHK.TRANS64.TRYWAIT P1, [UR4+0x18], R0 ;  /* 0x00001800ff0075a7 */ /* 0x0002e20008021104 */
[----:B------:R-:W-:Y:S05]  /*24e0*/  @!P0 BRA `(.L_x_41) ;  /* 0x0000000000908947 */ /* 0x000fea0003800000 */
[----:B------:R-:W-:Y:S02]  /*24f0*/  ULEA UR32, UR5, UR50, 0xe ;  /* 0x0000003205207291 */ /* 0x000fe4000f8e70ff */
[----:B------:R-:W-:Y:S02]  /*2500*/  UIADD3 UR30, UP3, UPT, UR42, 0x80, URZ ;  /* 0x000000802a1e7890 */ /* 0x000fe4000ff7e0ff */
[----:B------:R-:W-:Y:S02]  /*2510*/  ULEA UR24, UR5, UR49, 0xf ;  /* 0x0000003105187291 */ /* 0x000fe4000f8e78ff */
[----:B------:R-:W-:Y:S02]  /*2520*/  UIADD3 UR22, UP2, UPT, UR42, 0x180, URZ ;  /* 0x000001802a167890 */ /* 0x000fe4000ff5e0ff */
[----:B------:R-:W-:Y:S02]  /*2530*/  USHF.L.U32 UR12, UR7, 0x2, URZ ;  /* 0x00000002070c7899 */ /* 0x000fe400080006ff */
[----:B------:R-:W-:-:S02]  /*2540*/  UIADD3 UR38, UP1, UPT, UR42, 0x280, URZ ;  /* 0x000002802a267890 */ /* 0x000fc4000ff3e0ff */
[----:B------:R-:W-:Y:S02]  /*2550*/  UIADD3 UR40, UP0, UPT, UR42, 0x380, URZ ;  /* 0x000003802a287890 */ /* 0x000fe4000ff1e0ff */
[----:B------:R-:W-:Y:S02]  /*2560*/  USHF.L.U32 UR34, UR7, 0x8, URZ ;  /* 0x0000000807227899 */ /* 0x000fe400080006ff */
[----:B------:R-:W-:Y:S02]  /*2570*/  UIADD3.X UR31, UPT, UPT, URZ, UR43, URZ, UP3, !UPT ;  /* 0x0000002bff1f7290 */ /* 0x000fe40009ffe4ff */
[----:B------:R-:W-:Y:S02]  /*2580*/  UIADD3 UR32, UPT, UPT, UR14, 0x8400, UR32 ;  /* 0x000084000e207890 */ /* 0x000fe4000fffe020 */
[----:B------:R-:W-:Y:S02]  /*2590*/  UPRMT UR4, URZ, 0x5410, UR48 ;  /* 0x00005410ff047896 */ /* 0x000fe40008000030 */
[----:B------:R-:W-:-:S02]  /*25a0*/  UIADD3.X UR23, UPT, UPT, URZ, UR43, URZ, UP2, !UPT ;  /* 0x0000002bff177290 */ /* 0x000fc400097fe4ff */
[----:B------:R-:W-:Y:S02]  /*25b0*/  UIADD3 UR24, UPT, UPT, UR14, 0x14400, UR24 ;  /* 0x000144000e187890 */ /* 0x000fe4000fffe018 */
[----:B------:R-:W-:Y:S02]  /*25c0*/  UPRMT UR6, URZ, 0x5410, UR47 ;  /* 0x00005410ff067896 */ /* 0x000fe4000800002f */
[----:B------:R-:W-:Y:S02]  /*25d0*/  ULEA UR16, UR5, UR56, 0xb ;  /* 0x0000003805107291 */ /* 0x000fe4000f8e58ff */
[----:B------:R-:W-:Y:S02]  /*25e0*/  UIADD3.X UR39, UPT, UPT, URZ, UR43, URZ, UP1, !UPT ;  /* 0x0000002bff277290 */ /* 0x000fe40008ffe4ff */
[----:B------:R-:W-:Y:S02]  /*25f0*/  ULOP3.LUT UR19, UR12, UR44, URZ, 0xfc, !UPT ;  /* 0x0000002c0c137292 */ /* 0x000fe4000f8efcff */
[----:B------:R-:W-:-:S02]  /*2600*/  ULEA UR8, UR5, UR55, 0xc ;  /* 0x0000003705087291 */ /* 0x000fc4000f8e60ff */
[----:B------:R-:W-:Y:S02]  /*2610*/  ULEA.HI UR12, UR29, UR12, URZ, 0x16 ;  /* 0x0000000c1d0c7291 */ /* 0x000fe4000f8fb0ff */
[----:B------:R-:W-:Y:S01]  /*2620*/  UIADD3.X UR41, UPT, UPT, URZ, UR43, URZ, UP0, !UPT ;  /* 0x0000002bff297290 */ /* 0x000fe200087fe4ff */
        /* <DEDUP_REMOVED lines=16> */
.L_x_41:
[----:B------:R-:W-:Y:S05]  /*2730*/  BSYNC.RECONVERGENT B0 ;  /* 0x0000000000007941 */ /* 0x000fea0003800200 */
.L_x_40:
[----:B------:R-:W-:Y:S01]  /*2740*/  UIADD3 UR7, UPT, UPT, UR7, 0x1, URZ ;  /* 0x0000000107077890 */ /* 0x000fe2000fffe0ff */
[----:B------:R-:W-:-:S03]  /*2750*/  UMOV UR5, UR15 ;  /* 0x0000000f00057c82 */ /* 0x000fc60008000000 */
[----:B------:R-:W-:-:S09]  /*2760*/  UISETP.NE.AND UP0, UPT, UR7, UR51, UPT ;  /* 0x000000330700728c */ /* 0x000fd2000bf05270 */
[----:B------:R-:W-:Y:S05]  /*2770*/  BRA.U UP0, `(.L_x_42) ;  /* 0xfffffff900f47547 */ /* 0x000fea000b83ffff */
.L_x_34:
[C---:B------:R-:W-:Y:S01]  /*2780*/  LEA R3, R11.reuse, UR14, 0x3 ;  /* 0x0000000e0b037c11 */ /* 0x040fe2000f8e18ff */
[----:B------:R-:W-:Y:S01]  /*2790*/  NOP ;  /* 0x0000000000007918 */ /* 0x000fe20000000000 */
[----:B-1----:R-:W-:Y:S02]  /*27a0*/  SHF.L.U32 R0, R10, 0x1f, RZ ;  /* 0x0000001f0a007819 */ /* 0x002fe400000006ff */
[----:B------:R-:W-:Y:S02]  /*27b0*/  LEA R5, R11, UR14, 0x4 ;  /* 0x0000000e0b057c11 */ /* 0x000fe4000f8e20ff */
[----:B------:R-:W1:Y:S02]  /*27c0*/  SYNCS.PHASECHK.TRANS64.TRYWAIT P0, [R3+URZ+0x80], R0 ;  /* 0x00008000030075a7 */ /* 0x000e6400080011ff */
[----:B-1----:R-:W-:Y:S05]  /*27d0*/  @!P0 BRA `(.L_x_43) ;  /* 0x0000010800ac8947 */ /* 0x002fea0003800000 */
.L_x_198:
[----:B------:R-:W4:Y:S01]  /*27e0*/  LDS.128 R4, [R5+0xe0] ;  /* 0x0000e00005047984 */ /* 0x000f220000000c00 */
[----:B------:R-:W-:Y:S01]  /*27f0*/  UISETP.GE.AND UP0, UPT, UR45, 0x1, UPT ;  /* 0x000000012d00788c */ /* 0x000fe2000bf06270 */
[----:B------:R-:W-:Y:S01]  /*2800*/  @!PT LDS RZ, [RZ] ;  /* 0x00000000fffff984 */ /* 0x000fe20000000800 */
[----:B------:R-:W-:Y:S01]  /*2810*/  @!PT LDS RZ, [RZ] ;  /* 0x00000000fffff984 */ /* 0x000fe20000000800 */
[----:B------:R-:W-:Y:S01]  /*2820*/  @!PT LDS RZ, [RZ] ;  /* 0x00000000fffff984 */ /* 0x000fe20000000800 */
[----:B------:R-:W-:Y:S01]  /*2830*/  @!PT LDS RZ, [RZ] ;  /* 0x00000000fffff984 */ /* 0x000fe20000000800 */
[----:B------:R1:W-:Y:S06]  /*2840*/  MEMBAR.ALL.CTA ;  /* 0x0000000000007992 */ /* 0x0003ec0000008000 */
[----:B-1----:R-:W1:Y:S01]  /*2850*/  FENCE.VIEW.ASYNC.S ;  /* 0x00000000000073c6 */ /* 0x002e620000000000 */
[----:B----4-:R-:W-:-:S13]  /*2860*/  LOP3.LUT P0, RZ, R6, 0x1, RZ, 0xc0, !PT ;  /* 0x0000000106ff7812 */ /* 0x010fda000780c0ff */
[----:B-1----:R-:W-:Y:S01]  /*2870*/  VOTEU.ANY UP1, P0 ;  /* 0x0000000000ff7886 */ /* 0x002fe20000020100 */
[----:B------:R-:W-:-:S13]  /*2880*/  PLOP3.LUT P0, PT, PT, PT, UP1, 0x80, 0x8 ;  /* 0x000000000008781c */ /* 0x000fda0003f0f018 */
[----:B------:R-:W-:Y:S02]  /*2890*/  @P0 LOP3.LUT R0, R5, 0xffff, RZ, 0xc0, !PT ;  /* 0x0000ffff05000812 */ /* 0x000fe400078ec0ff */
[----:B--2---:R-:W-:Y:S02]  /*28a0*/  @P0 MOV R2, R4 ;  /* 0x0000000400020202 */ /* 0x004fe40000000f00 */
[----:B------:R-:W-:Y:S01]  /*28b0*/  @P0 R2UR UR5, R0 ;  /* 0x00000000000502ca */ /* 0x000fe200000e0000 */
[----:B------:R-:W-:Y:S01]  /*28c0*/  VIADD R0, R3, 0x90 ;  /* 0x0000009003007836 */ /* 0x000fe20000000000 */
[----:B------:R-:W-:Y:S02]  /*28d0*/  @P0 SHF.R.U32.HI R4, RZ, 0x10, R5 ;  /* 0x00000010ff040819 */ /* 0x000fe40000011605 */
[----:B------:R-:W-:Y:S02]  /*28e0*/  @P0 R2UR UR6, R2 ;  /* 0x00000000020602ca */ /* 0x000fe400000e0000 */
[----:B------:R-:W-:-:S02]  /*28f0*/  PRMT R0, RZ, 0x654, R0 ;  /* 0x00000654ff007816 */ /* 0x000fc40000000000 */
[----:B------:R-:W-:Y:S02]  /*2900*/  @P0 R2UR UR4, R4 ;  /* 0x00000000040402ca */ /* 0x000fe400000e0000 */
[----:B------:R1:W-:Y:S03]  /*2910*/  SYNCS.ARRIVE.TRANS64.RED.A1T0 RZ, [R0+URZ], RZ ;  /* 0x000000ff00ff79a7 */ /* 0x0003e600081004ff */
[----:B------:R-:W-:-:S04]  /*2920*/  @UP1 UMOV UR57, UR5 ;  /* 0x0000000500391c82 */ /* 0x000fc80008000000 */
[----:B------:R-:W-:-:S04]  /*2930*/  @UP1 UMOV UR58, UR6 ;  /* 0x00000006003a1c82 */ /* 0x000fc80008000000 */
[----:B------:R-:W-:Y:S01]  /*2940*/  @UP1 UMOV UR36, UR4 ;  /* 0x0000000400241c82 */ /* 0x000fe20008000000 */
[----:B------:R-:W-:Y:S05]  /*2950*/  BRA.U !UP0, `(.L_x_44) ;  /* 0x0000000108d47547 */ /* 0x000fea000b800000 */
[----:B------:R-:W2:Y:S01]  /*2960*/  LDCU.128 UR16, c[0x0][0xf10] ;  /* 0x0001e200ff1077ac */ /* 0x000ea20008000c00 */
[----:B------:R-:W4:Y:S01]  /*2970*/  LDCU UR23, c[0x0][0xf20] ;  /* 0x0001e400ff1777ac */ /* 0x000f220008000800 */
[----:B------:R-:W3:Y:S01]  /*2980*/  LDCU UR22, c[0x0][0xf0c] ;  /* 0x0001e180ff1677ac */ /* 0x000ee20008000800 */
[----:B------:R-:W1:Y:S01]  /*2990*/  LDCU.64 UR8, c[0x0][0xf28] ;  /* 0x0001e500ff0877ac */ /* 0x000e620008000a00 */
[----:B------:R-:W-:Y:S02]  /*29a0*/  UISETP.NE.AND UP3, UPT, UR45, 0x1, UPT ;  /* 0x000000012d00788c */ /* 0x000fe4000bf65270 */
[----:B--2---:R-:W-:Y:S02]  /*29b0*/  UIMAD.WIDE.U32 UR6, UR59, UR19, URZ ;  /* 0x000000133b0672a5 */ /* 0x004fe4000f8e00ff */
[----:B------:R-:W-:Y:S02]  /*29c0*/  UIMAD.WIDE.U32 UR4, UR60, UR16, URZ ;  /* 0x000000103c0472a5 */ /* 0x000fe4000f8e00ff */
[----:B------:R-:W-:-:S02]  /*29d0*/  UISETP.NE.AND UP0, UPT, UR18, 0x1, UPT ;  /* 0x000000011200788c */ /* 0x000fc4000bf05270 */
[----:B------:R-:W-:Y:S01]  /*29e0*/  UIMAD.WIDE.U32 UR20, UR57, UR19, URZ ;  /* 0x00000013391472a5 */ /* 0x000fe2000f8e00ff */
[----:B------:R-:W-:Y:S02]  /*29f0*/  UMOV UR6, UR7 ;  /* 0x0000000700067c82 */ /* 0x000fe40008000000 */
[----:B------:R-:W-:Y:S01]  /*2a00*/  UMOV UR4, UR5 ;  /* 0x0000000500047c82 */ /* 0x000fe20008000000 */
[----:B----4-:R-:W-:Y:S02]  /*2a10*/  USHF.R.U32.HI UR6, URZ, UR23, UR6 ;  /* 0x00000017ff067299 */ /* 0x010fe40008011606 */
[----:B---3--:R-:W-:Y:S02]  /*2a20*/  UISETP.NE.AND UP2, UPT, UR22, 0x1, UPT ;  /* 0x000000011600788c */ /* 0x008fe4000bf45270 */
[----:B------:R-:W-:Y:S02]  /*2a30*/  USHF.R.U32.HI UR4, URZ, UR17, UR4 ;  /* 0x00000011ff047299 */ /* 0x000fe40008011604 */
[----:B------:R-:W-:-:S02]  /*2a40*/  USEL UR5, UR59, UR6, !UP0 ;  /* 0x000000063b057287 */ /* 0x000fc4000c000000 */
[----:B------:R-:W-:Y:S02]  /*2a50*/  USEL UR6, UR60, UR4, !UP2 ;  /* 0x000000043c067287 */ /* 0x000fe4000d000000 */
[----:B-1----:R-:W-:Y:S01]  /*2a60*/  UIMAD.WIDE.U32 UR10, UR5, UR8, URZ ;  /* 0x00000008050a72a5 */ /* 0x002fe2000f8e00ff */
[----:B------:R-:W-:Y:S01]  /*2a70*/  UMOV UR4, UR21 ;  /* 0x0000001500047c82 */ /* 0x000fe20008000000 */
[----:B------:R-:W-:Y:S02]  /*2a80*/  UIMAD.WIDE.U32 UR12, UR58, UR16, URZ ;  /* 0x000000103a0c72a5 */ /* 0x000fe4000f8e00ff */
[----:B------:R-:W-:-:S03]  /*2a90*/  UIMAD.WIDE.U32 UR20, UR6, UR8, URZ ;  /* 0x00000008061472a5 */ /* 0x000fc6000f8e00ff */
[----:B------:R-:W-:Y:S01]  /*2aa0*/  UMOV UR10, UR11 ;  /* 0x0000000b000a7c82 */ /* 0x000fe20008000000 */
[----:B------:R-:W-:Y:S02]  /*2ab0*/  USHF.R.U32.HI UR4, URZ, UR23, UR4 ;  /* 0x00000017ff047299 */ /* 0x000fe40008011604 */
[----:B------:R-:W-:Y:S01]  /*2ac0*/  @UP3 USHF.R.U32.HI UR5, URZ, UR9, UR10 ;  /* 0x00000009ff053299 */ /* 0x000fe2000801160a */
[----:B------:R-:W-:Y:S01]  /*2ad0*/  UMOV UR12, UR13 ;  /* 0x0000000d000c7c82 */ /* 0x000fe20008000000 */
[----:B------:R-:W-:Y:S01]  /*2ae0*/  UMOV UR20, UR21 ;  /* 0x0000001500147c82 */ /* 0x000fe20008000000 */
[----:B------:R-:W-:Y:S02]  /*2af0*/  USHF.R.U32.HI UR17, URZ, UR17, UR12 ;  /* 0x00000011ff117299 */ /* 0x000fe4000801160c */
[----:B------:R-:W-:Y:S02]  /*2b00*/  USEL UR4, UR57, UR4, !UP0 ;  /* 0x0000000439047287 */ /* 0x000fe4000c000000 */
[----:B------:R-:W-:-:S02]  /*2b10*/  @UP3 USHF.R.U32.HI UR6, URZ, UR9, UR20 ;  /* 0x00000009ff063299 */ /* 0x000fc40008011614 */
[----:B------:R-:W-:Y:S02]  /*2b20*/  UIMAD UR7, UR45, UR5, URZ ;  /* 0x000000052d0772a4 */ /* 0x000fe4000f8e02ff */
[----:B------:R-:W-:Y:S02]  /*2b30*/  USEL UR5, UR58, UR17, !UP2 ;  /* 0x000000113a057287 */ /* 0x000fe4000d000000 */
[----:B------:R-:W-:Y:S02]  /*2b40*/  UIMAD UR10, UR45, UR6, URZ ;  /* 0x000000062d0a72a4 */ /* 0x000fe4000f8e02ff */
[----:B------:R-:W-:Y:S02]  /*2b50*/  UISETP.GE.AND UP0, UPT, UR4, UR7, UPT ;  /* 0x000000070400728c */ /* 0x000fe4000bf06270 */
[----:B------:R-:W-:Y:S02]  /*2b60*/  UIMAD.WIDE.U32 UR12, UR4, UR8, URZ ;  /* 0x00000008040c72a5 */ /* 0x000fe4000f8e00ff */
[----:B------:R-:W-:-:S02]  /*2b70*/  UISETP.GE.OR UP0, UPT, UR5, UR10, UP0 ;  /* 0x0000000a0500728c */ /* 0x000fc40008706670 */
        /* <DEDUP_REMOVED lines=19> */
.L_x_44:
[----:B------:R-:W2:Y:S02]  /*2cb0*/  LDCU UR4, c[0x0][0xf30] ;  /* 0x0001e600ff0477ac */ /* 0x000ea40008000800 */
[----:B--2---:R-:W-:-:S09]  /*2cc0*/  UISETP.NE.AND UP0, UPT, UR4, 0x1, UPT ;  /* 0x000000010400788c */ /* 0x004fd2000bf05270 */
[----:B------:R-:W-:Y:S05]  /*2cd0*/  BRA.U UP0, `(.L_x_45) ;  /* 0x0000000100447547 */ /* 0x000fea000b800000 */
[----:B------:R-:W2:Y:S01]  /*2ce0*/  LDCU.128 UR8, c[0x0][0xf10] ;  /* 0x0001e200ff0877ac */ /* 0x000ea20008000c00 */
[----:B------:R-:W4:Y:S01]  /*2cf0*/  LDCU UR12, c[0x0][0xf0c] ;  /* 0x0001e180ff0c77ac */ /* 0x000f220008000800 */
[----:B------:R-:W1:Y:S01]  /*2d00*/  LDCU UR13, c[0x0][0xf20] ;  /* 0x0001e400ff0d77ac */ /* 0x000e620008000800 */
[----:B--2---:R-:W-:Y:S02]  /*2d10*/  UIMAD.WIDE.U32 UR6, UR58, UR8, URZ ;  /* 0x000000083a0672a5 */ /* 0x004fe4000f8e00ff */
[----:B------:R-:W-:Y:S02]  /*2d20*/  UIMAD.WIDE.U32 UR4, UR57, UR11, URZ ;  /* 0x0000000b390472a5 */ /* 0x000fe4000f8e00ff */
[----:B----4-:R-:W-:Y:S02]  /*2d30*/  UISETP.NE.AND UP2, UPT, UR12, 0x1, UPT ;  /* 0x000000010c00788c */ /* 0x010fe4000bf45270 */
[----:B------:R-:W-:Y:S01]  /*2d40*/  UISETP.NE.AND UP0, UPT, UR10, 0x1, UPT ;  /* 0x000000010a00788c */ /* 0x000fe2000bf05270 */
[----:B------:R-:W-:-:S02]  /*2d50*/  UMOV UR6, UR7 ;  /* 0x0000000700067c82 */ /* 0x000fc40008000000 */
[----:B------:R-:W-:Y:S01]  /*2d60*/  UMOV UR4, UR5 ;  /* 0x0000000500047c82 */ /* 0x000fe20008000000 */
[----:B------:R-:W-:Y:S02]  /*2d70*/  USHF.R.U32.HI UR9, URZ, UR9, UR6 ;  /* 0x00000009ff097299 */ /* 0x000fe40008011606 */
[----:B-1----:R-:W-:Y:S02]  /*2d80*/  USHF.R.U32.HI UR4, URZ, UR13, UR4 ;  /* 0x0000000dff047299 */ /* 0x002fe40008011604 */
[----:B------:R-:W-:Y:S02]  /*2d90*/  USEL UR5, UR58, UR9, !UP2 ;  /* 0x000000093a057287 */ /* 0x000fe4000d000000 */
[----:B------:R-:W-:-:S04]  /*2da0*/  USEL UR4, UR57, UR4, !UP0 ;  /* 0x0000000439047287 */ /* 0x000fc8000c000000 */
[----:B------:R-:W-:Y:S02]  /*2db0*/  UIADD3 UR6, UPT, UPT, UR5, -UR4, URZ ;  /* 0x8000000405067290 */ /* 0x000fe4000fffe0ff */
[----:B------:R-:W-:Y:S02]  /*2dc0*/  UIADD3 UR4, UPT, UPT, -UR5, UR4, URZ ;  /* 0x0000000405047290 */ /* 0x000fe4000fffe1ff */
[----:B------:R-:W-:Y:S02]  /*2dd0*/  UIMAD UR57, UR6, UR10, UR57 ;  /* 0x0000000a063972a4 */ /* 0x000fe4000f8e0239 */
[----:B------:R-:W-:-:S12]  /*2de0*/  UIMAD UR58, UR4, UR12, UR58 ;  /* 0x0000000c043a72a4 */ /* 0x000fd8000f8e023a */
.L_x_45:
[----:B------:R-:W-:Y:S01]  /*2df0*/  VIADD R11, R11, 0x1 ;  /* 0x000000010b0b7836 */ /* 0x000fe20000000000 */
[----:B------:R-:W-:Y:S02]  /*2e00*/  R2UR UR5, R182 ;  /* 0x00000000b60572ca */ /* 0x000fe400000e0000 */
[----:B------:R-:W-:Y:S02]  /*2e10*/  R2UR UR4, R183 ;  /* 0x00000000b70472ca */ /* 0x000fe400000e0000 */
[C---:B------:R-:W-:Y:S02]  /*2e20*/  ISETP.NE.AND P0, PT, R11.reuse, 0x2, PT ;  /* 0x000000020b00780c */ /* 0x040fe40003f05270 */
[----:B------:R-:W-:Y:S02]  /*2e30*/  PLOP3.LUT P2, PT, PT, PT, PT, 0x80, 0x8 ;  /* 0x000000000008781c */ /* 0x000fe40003f4f070 */
[----:B------:R-:W-:Y:S02]  /*2e40*/  SEL R3, RZ, 0x1, P0 ;  /* 0x00000001ff037807 */ /* 0x000fe40000000000 */
[----:B------:R-:W-:-:S02]  /*2e50*/  SEL R11, R11, RZ, P0 ;  /* 0x000000ff0b0b7207 */ /* 0x000fc40000000000 */
[----:B------:R-:W-:Y:S01]  /*2e60*/  LOP3.LUT R10, R10, R3, RZ, 0x3c, !PT ;  /* 0x000000030a0a7212 */ /* 0x000fe200078e3cff */
[----:B------:R-:W-:Y:S02]  /*2e70*/  UIADD3 UR24, UPT, UPT, UR57, UR5, URZ ;  /* 0x0000000539187290 */ /* 0x000fe4000fffe0ff */
[----:B------:R-:W-:Y:S01]  /*2e80*/  UIADD3 UR20, UPT, UPT, UR58, UR4, URZ ;  /* 0x000000043a147290 */ /* 0x000fe2000fffe0ff */
[----:B------:R-:W-:Y:S11]  /*2e90*/  BRA.U UP1, `(.L_x_46) ;  /* 0xffffffed018c7547 */ /* 0x000ff6000b83ffff */
[----:B------:R-:W-:Y:S01]  /*2ea0*/  UIADD3 UR14, UPT, UPT, UR14, 0x18, URZ ;  /* 0x000000180e0e7890 */ /* 0x000fe2000fffe0ff */
[----:B------:R-:W-:-:S03]  /*2eb0*/  SHF.L.U32 R3, R12, 0x1f, RZ ;  /* 0x0000001f0c037819 */ /* 0x000fc600000006ff */
[----:B------:R-:W-:-:S09]  /*2ec0*/  ULEA UR4, UR15, UR14, 0x3 ;  /* 0x0000000e0f047291 */ /* 0x000fd2000f8e18ff */
[----:B------:R-:W2:Y:S02]  /*2ed0*/  SYNCS.PHASECHK.TRANS64.TRYWAIT P0, [UR4], R3 ;  /* 0x00000003ff0075a7 */ /* 0x000ea40008001104 */
[----:B--2---:R-:W-:Y:S05]  /*2ee0*/  @!P0 BRA `(.L_x_47) ;  /* 0x0000010000fc8947 */ /* 0x004fea0003800000 */
.L_x_200:
[----:B------:R-:W-:-:S04]  /*2ef0*/  UIADD3 UR4, UPT, UPT, UR15, 0x1, URZ ;  /* 0x000000010f047890 */ /* 0x000fc8000fffe0ff */
[----:B------:R-:W-:-:S04]  /*2f00*/  UISETP.NE.AND UP0, UPT, UR4, 0x3, UPT ;  /* 0x000000030400788c */ /* 0x000fc8000bf05270 */
[----:B------:R-:W-:Y:S02]  /*2f10*/  USEL UR6, URZ, 0x1, UP0 ;  /* 0x00000001ff067887 */ /* 0x000fe40008000000 */
[----:B------:R-:W-:-:S04]  /*2f20*/  USEL UR4, UR4, URZ, UP0 ;  /* 0x000000ff04047287 */ /* 0x000fc80008000000 */
[----:B------:R-:W-:Y:S01]  /*2f30*/  ULEA UR5, UR4, UR14, 0x3 ;  /* 0x0000000e04057291 */ /* 0x000fe2000f8e18ff */
[----:B------:R-:W-:-:S04]  /*2f40*/  LOP3.LUT R12, R12, UR6, RZ, 0x3c, !PT ;  /* 0x000000060c0c7c12 */ /* 0x000fc8000f8e3cff */
[----:B-1----:R-:W-:-:S04]  /*2f50*/  SHF.L.U32 R3, R12, 0x1f, RZ ;  /* 0x0000001f0c037819 */ /* 0x002fc800000006ff */
[----:B------:R-:W1:Y:S02]  /*2f60*/  SYNCS.PHASECHK.TRANS64.TRYWAIT P0, [UR5], R3 ;  /* 0x00000003ff0075a7 */ /* 0x000e640008001105 */
[----:B-1----:R-:W-:Y:S05]  /*2f70*/  @!P0 BRA `(.L_x_48) ;  /* 0x0000010000f08947 */ /* 0x002fea0003800000 */
.L_x_202:
[----:B------:R-:W-:-:S04]  /*2f80*/  UIADD3 UR4, UPT, UPT, UR4, 0x1, URZ ;  /* 0x0000000104047890 */ /* 0x000fc8000fffe0ff */
[----:B------:R-:W-:-:S04]  /*2f90*/  UISETP.NE.AND UP0, UPT, UR4, 0x3, UPT ;  /* 0x000000030400788c */ /* 0x000fc8000bf05270 */
[----:B------:R-:W-:Y:S02]  /*2fa0*/  USEL UR5, URZ, 0x1, UP0 ;  /* 0x00000001ff057887 */ /* 0x000fe40008000000 */
[----:B------:R-:W-:-:S04]  /*2fb0*/  USEL UR4, UR4, URZ, UP0 ;  /* 0x000000ff04047287 */ /* 0x000fc80008000000 */
[----:B------:R-:W-:Y:S01]  /*2fc0*/  ULEA UR4, UR4, UR14, 0x3 ;  /* 0x0000000e04047291 */ /* 0x000fe2000f8e18ff */
[----:B-1----:R-:W-:-:S04]  /*2fd0*/  LOP3.LUT R3, R12, UR5, RZ, 0x3c, !PT ;  /* 0x000000050c037c12 */ /* 0x002fc8000f8e3cff */
[----:B------:R-:W-:Y:S01]  /*2fe0*/  SHF.L.U32 R3, R3, 0x1f, RZ ;  /* 0x0000001f03037819 */ /* 0x000fe200000006ff */
[----:B------:R-:W-:-:S07]  /*2ff0*/  IMAD.U32 R0, RZ, RZ, UR4 ;  /* 0x00000004ff007e24 */ /* 0x000fce000f8e00ff */
.L_x_49:
[----:B-1----:R1:W2:Y:S02]  /*3000*/  SYNCS.PHASECHK.TRANS64.TRYWAIT P0, [R0+URZ], R3 ;  /* 0x00000003000075a7 */ /* 0x0022a400080011ff */
[----:B--2---:R-:W-:Y:S05]  /*3010*/  @!P0 NANOSLEEP.SYNCS 0x989680 ;  /* 0x009896800000895d */ /* 0x004fea0003900000 */
[----:B------:R-:W2:Y:S02]  /*3020*/  @!P0 SYNCS.PHASECHK.TRANS64 P0, [R0+URZ], R3 ;  /* 0x00000003000085a7 */ /* 0x000ea400080010ff */
[----:B--2---:R-:W-:Y:S05]  /*3030*/  @P0 EXIT ;  /* 0x000000000000094d */ /* 0x004fea0003800000 */
[----:B------:R-:W-:Y:S05]  /*3040*/  BRA `(.L_x_49) ;  /* 0xfffffffc00ec7947 */ /* 0x000fea000383ffff */
.L_x_22:
[----:B------:R-:W1:Y:S02]  /*3050*/  S2UR UR4, SR_CgaCtaId ;  /* 0x00000000000479c3 */ /* 0x000e640000008800 */
[----:B-1----:R-:W-:-:S04]  /*3060*/  UISETP.NE.AND UP0, UPT, UR4, URZ, UPT ;  /* 0x000000ff0400728c */ /* 0x002fc8000bf05270 */
[----:B------:R-:W-:-:S09]  /*3070*/  UISETP.NE.OR UP0, UPT, UR21, 0x1, UP0 ;  /* 0x000000011500788c */ /* 0x000fd20008705670 */
[----:B------:R-:W-:Y:S05]  /*3080*/  BRA.U UP0, `(.L_x_50) ;  /* 0x00000005004c7547 */ /* 0x000fea000b800000 */
[----:B------:R-:W1:Y:S01]  /*3090*/  S2UR UR5, SR_CgaCtaId ;  /* 0x00000000000579c3 */ /* 0x000e620000008800 */
[----:B------:R-:W-:Y:S01]  /*30a0*/  UMOV UR4, 0x400 ;  /* 0x0000040000047882 */ /* 0x000fe20000000000 */
[----:B------:R-:W-:Y:S01]  /*30b0*/  ISETP.GE.U32.AND P2, PT, R0, 0x10, PT ;  /* 0x000000100000780c */ /* 0x000fe20003f46070 */
[----:B------:R-:W-:Y:S01]  /*30c0*/  IMAD.MOV.U32 R12, RZ, RZ, 0x1 ;  /* 0x00000001ff0c7424 */ /* 0x000fe200078e00ff */
[----:B------:R-:W-:Y:S02]  /*30d0*/  CS2R R10, SRZ ;  /* 0x00000000000a7805 */ /* 0x000fe4000001ff00 */
[----:B------:R-:W-:Y:S01]  /*30e0*/  CS2R R8, SRZ ;  /* 0x0000000000087805 */ /* 0x000fe2000001ff00 */
[----:B-1----:R-:W-:-:S03]  /*30f0*/  ULEA UR6, UR5, UR4, 0x18 ;  /* 0x0000000405067291 */ /* 0x002fc6000f8ec0ff */
[----:B------:R-:W-:-:S09]  /*3100*/  UMOV UR5, URZ ;  /* 0x000000ff00057c82 */ /* 0x000fd20008000000 */
.L_x_54:
[----:B------:R-:W-:Y:S02]  /*3110*/  LEA R2, R8, UR6, 0x3 ;  /* 0x0000000608027c11 */ /* 0x000fe4000f8e18ff */
[----:B------:R-:W-:-:S03]  /*3120*/  SHF.L.U32 R5, R9, 0x1f, RZ ;  /* 0x0000001f09057819 */ /* 0x000fc600000006ff */
[----:B------:R-:W-:Y:S01]  /*3130*/  VIADD R4, R2, 0xc0 ;  /* 0x000000c002047836 */ /* 0x000fe20000000000 */
[----:B------:R-:W1:Y:S02]  /*3140*/  SYNCS.PHASECHK.TRANS64.TRYWAIT P0, [R2+URZ+0xb0], R5 ;  /* 0x0000b005020075a7 */ /* 0x000e6400080011ff */
[----:B-1----:R-:W-:Y:S05]  /*3150*/  @!P0 BRA `(.L_x_51) ;  /* 0x0000010000908947 */ /* 0x002fea0003800000 */
.L_x_203:
[----:B------:R-:W-:Y:S01]  /*3160*/  ULEA UR4, UR5, UR6, 0x3 ;  /* 0x0000000605047291 */ /* 0x000fe2000f8e18ff */
[----:B------:R-:W-:Y:S02]  /*3170*/  PRMT R4, RZ, 0x654, R4 ;  /* 0x00000654ff047816 */ /* 0x000fe40000000004 */
[----:B-1----:R-:W-:Y:S01]  /*3180*/  SHF.L.U32 R5, R12, 0x1f, RZ ;  /* 0x0000001f0c057819 */ /* 0x002fe200000006ff */
[----:B------:R-:W-:Y:S01]  /*3190*/  UIADD3 UR7, UPT, UPT, UR4, 0x80, URZ ;  /* 0x0000008004077890 */ /* 0x000fe2000fffe0ff */
[----:B------:R1:W-:Y:S05]  /*31a0*/  SYNCS.ARRIVE.TRANS64.RED.A1T0 RZ, [R4+URZ], RZ ;  /* 0x000000ff04ff79a7 */ /* 0x0003ea00081004ff */
[----:B------:R-:W-:Y:S01]  /*31b0*/  IMAD.U32 R7, RZ, RZ, UR7 ;  /* 0x00000007ff077e24 */ /* 0x000fe2000f8e00ff */
[----:B------:R-:W2:Y:S04]  /*31c0*/  SYNCS.PHASECHK.TRANS64.TRYWAIT P0, [UR4+0x90], R5 ;  /* 0x00009005ff0075a7 */ /* 0x000ea80008001104 */
[----:B------:R-:W-:Y:S01]  /*31d0*/  PRMT R6, R0, 0x654, R7 ;  /* 0x0000065400067816 */ /* 0x000fe20000000007 */
[----:B-1----:R-:W-:Y:S01]  /*31e0*/  @!P2 IMAD.MOV.U32 R4, RZ, RZ, 0x10 ;  /* 0x00000010ff04a424 */ /* 0x002fe200078e00ff */
[----:B--2---:R-:W-:Y:S06]  /*31f0*/  @!P0 BRA `(.L_x_52) ;  /* 0x00000100007c8947 */ /* 0x004fec0003800000 */
.L_x_205:
[----:B------:R-:W-:Y:S01]  /*3200*/  ULEA UR8, UR5, UR6, 0x4 ;  /* 0x0000000605087291 */ /* 0x000fe2000f8e20ff */
[----:B------:R-:W-:Y:S01]  /*3210*/  SEL R3, R6, R3, !P2 ;  /* 0x0000000306037207 */ /* 0x000fe20005000000 */
[----:B------:R-:W-:Y:S01]  /*3220*/  UIADD3 UR9, UPT, UPT, UR4, 0x80, URZ ;  /* 0x0000008004097890 */ /* 0x000fe2000fffe0ff */
[----:B-1----:R-:W-:Y:S01]  /*3230*/  LEA R2, R11, UR6, 0x3 ;  /* 0x000000060b027c11 */ /* 0x002fe2000f8e18ff */
[----:B------:R-:W-:Y:S01]  /*3240*/  UIADD3 UR8, UPT, UPT, UR8, 0xe0, URZ ;  /* 0x000000e008087890 */ /* 0x000fe2000fffe0ff */
[----:B------:R-:W-:Y:S01]  /*3250*/  SHF.L.U32 R5, R10, 0x1f, RZ ;  /* 0x0000001f0a057819 */ /* 0x000fe200000006ff */
[----:B------:R1:W-:Y:S01]  /*3260*/  @!P2 SYNCS.ARRIVE.TRANS64.RED RZ, [R3+URZ], R4 ;  /* 0x0000000403ffa9a7 */ /* 0x0003e200080004ff */
[----:B------:R-:W-:Y:S01]  /*3270*/  UIADD3 UR4, UPT, UPT, UR5, 0x1, URZ ;  /* 0x0000000105047890 */ /* 0x000fe2000fffe0ff */
[----:B------:R-:W-:-:S03]  /*3280*/  VIADD R8, R8, 0x1 ;  /* 0x0000000108087836 */ /* 0x000fc60000000000 */
[----:B------:R-:W-:Y:S02]  /*3290*/  UISETP.NE.AND UP0, UPT, UR4, 0x2, UPT ;  /* 0x000000020400788c */ /* 0x000fe4000bf05270 */
[----:B------:R-:W-:Y:S06]  /*32a0*/  UGETNEXTWORKID.BROADCAST [UR8], [UR9] ;  /* 0x00000000080073ca */ /* 0x000fec0008000100 */
[----:B------:R-:W-:Y:S01]  /*32b0*/  USEL UR7, URZ, 0x1, UP0 ;  /* 0x00000001ff077887 */ /* 0x000fe20008000000 */
[----:B------:R-:W-:Y:S01]  /*32c0*/  ISETP.NE.AND P0, PT, R8, 0x2, PT ;  /* 0x000000020800780c */ /* 0x000fe20003f05270 */
[----:B------:R-:W-:Y:S01]  /*32d0*/  USEL UR5, UR4, URZ, UP0 ;  /* 0x000000ff04057287 */ /* 0x000fe20008000000 */
[----:B------:R-:W2:Y:S03]  /*32e0*/  SYNCS.PHASECHK.TRANS64.TRYWAIT P1, [R2+URZ+0x80], R5 ;  /* 0x00008005020075a7 */ /* 0x000ea600080211ff */
[----:B------:R-:W-:Y:S01]  /*32f0*/  LOP3.LUT R12, R12, UR7, RZ, 0x3c, !PT ;  /* 0x000000070c0c7c12 */ /* 0x000fe2000f8e3cff */
[----:B-12---:R-:W-:Y:S07]  /*3300*/  @!P1 BRA `(.L_x_53) ;  /* 0x0000010000509947 */ /* 0x006fee0003800000 */
.L_x_206:
[C---:B------:R-:W-:Y:S01]  /*3310*/  LEA R4, R11.reuse, UR6, 0x4 ;  /* 0x000000060b047c11 */ /* 0x040fe2000f8e20ff */
[----:B-1----:R-:W-:Y:S01]  /*3320*/  VIADD R2, R2, 0x90 ;  /* 0x0000009002027836 */ /* 0x002fe20000000000 */
[----:B------:R-:W-:Y:S01]  /*3330*/  SEL R8, R8, RZ, P0 ;  /* 0x000000ff08087207 */ /* 0x000fe20000000000 */
[----:B------:R-:W-:-:S03]  /*3340*/  VIADD R11, R11, 0x1 ;  /* 0x000000010b0b7836 */ /* 0x000fc60000000000 */
[----:B------:R-:W1:Y:S01]  /*3350*/  LDS.128 R4, [R4+0xe0] ;  /* 0x0000e00004047984 */ /* 0x000e620000000c00 */
[----:B------:R-:W-:Y:S02]  /*3360*/  PRMT R2, RZ, 0x654, R2 ;  /* 0x00000654ff027816 */ /* 0x000fe40000000002 */
[C---:B------:R-:W-:Y:S01]  /*3370*/  ISETP.NE.AND P1, PT, R11.reuse, 0x2, PT ;  /* 0x000000020b00780c */ /* 0x040fe20003f25270 */
[----:B------:R-:W-:Y:S01]  /*3380*/  @!PT LDS RZ, [RZ] ;  /* 0x00000000fffff984 */ /* 0x000fe20000000800 */
[----:B------:R-:W-:Y:S01]  /*3390*/  @!PT LDS RZ, [RZ] ;  /* 0x00000000fffff984 */ /* 0x000fe20000000800 */
[----:B------:R-:W-:Y:S01]  /*33a0*/  @!PT LDS RZ, [RZ] ;  /* 0x00000000fffff984 */ /* 0x000fe20000000800 */
[----:B------:R-:W-:Y:S01]  /*33b0*/  @!PT LDS RZ, [RZ] ;  /* 0x00000000fffff984 */ /* 0x000fe20000000800 */
[----:B------:R2:W-:Y:S06]  /*33c0*/  MEMBAR.ALL.CTA ;  /* 0x0000000000007992 */ /* 0x0005ec0000008000 */
[----:B--2---:R-:W2:Y:S01]  /*33d0*/  FENCE.VIEW.ASYNC.S ;  /* 0x00000000000073c6 */ /* 0x004ea20000000000 */
[----:B------:R-:W-:Y:S01]  /*33e0*/  SEL R11, R11, RZ, P1 ;  /* 0x000000ff0b0b7207 */ /* 0x000fe20000800000 */
[----:B--2---:R2:W-:Y:S01]  /*33f0*/  SYNCS.ARRIVE.TRANS64.RED.A1T0 RZ, [R2+URZ], RZ ;  /* 0x000000ff02ff79a7 */ /* 0x0045e200081004ff */
[----:B-1----:R-:W-:-:S02]  /*3400*/  LOP3.LUT P3, RZ, R6, 0x1, RZ, 0xc0, !PT ;  /* 0x0000000106ff7812 */ /* 0x002fc4000786c0ff */
[----:B------:R-:W-:-:S04]  /*3410*/  SEL R5, RZ, 0x1, P1 ;  /* 0x00000001ff057807 */ /* 0x000fc80000800000 */
[----:B------:R-:W-:Y:S02]  /*3420*/  LOP3.LUT R10, R10, R5, RZ, 0x3c, !PT ;  /* 0x000000050a0a7212 */ /* 0x000fe400078e3cff */
[----:B--2---:R-:W-:-:S04]  /*3430*/  SEL R2, RZ, 0x1, P0 ;  /* 0x00000001ff027807 */ /* 0x004fc80000000000 */
[----:B------:R-:W-:Y:S01]  /*3440*/  LOP3.LUT R9, R9, R2, RZ, 0x3c, !PT ;  /* 0x0000000209097212 */ /* 0x000fe200078e3cff */
[----:B------:R-:W-:Y:S06]  /*3450*/  @P3 BRA `(.L_x_54) ;  /* 0xfffffffc002c3947 */ /* 0x000fec000383ffff */
[----:B------:R-:W-:Y:S01]  /*3460*/  ULEA UR4, UR5, UR6, 0x3 ;  /* 0x0000000605047291 */ /* 0x000fe2000f8e18ff */
[----:B------:R-:W-:-:S08]  /*3470*/  SHF.L.U32 R3, R12, 0x1f, RZ ;  /* 0x0000001f0c037819 */ /* 0x000fd000000006ff */
[----:B------:R-:W1:Y:S02]  /*3480*/  SYNCS.PHASECHK.TRANS64 P0, [UR4+0x90], R3 ;  /* 0x00009003ff0075a7 */ /* 0x000e640008001004 */
[----:B-1----:R-:W-:Y:S05]  /*3490*/  @P0 BRA `(.L_x_55) ;  /* 0x0000000000080947 */ /* 0x002fea0003800000 */
[----:B------:R-:W1:Y:S02]  /*34a0*/  SYNCS.PHASECHK.TRANS64.TRYWAIT P0, [UR4+0x90], R3 ;  /* 0x00009003ff0075a7 */ /* 0x000e640008001104 */
[----:B-1----:R-:W-:Y:S05]  /*34b0*/  @!P0 BRA `(.L_x_56) ;  /* 0x000000fc00f88947 */ /* 0x002fea0003800000 */
.L_x_55:
[----:B------:R-:W-:-:S04]  /*34c0*/  UIADD3 UR7, UPT, UPT, UR5, 0x1, URZ ;  /* 0x0000000105077890 */ /* 0x000fc8000fffe0ff */
[----:B------:R-:W-:-:S04]  /*34d0*/  UISETP.NE.AND UP0, UPT, UR7, 0x2, UPT ;  /* 0x000000020700788c */ /* 0x000fc8000bf05270 */
[----:B------:R-:W-:Y:S02]  /*34e0*/  USEL UR8, URZ, 0x1, UP0 ;  /* 0x00000001ff087887 */ /* 0x000fe40008000000 */
[----:B------:R-:W-:-:S04]  /*34f0*/  USEL UR7, UR7, URZ, UP0 ;  /* 0x000000ff07077287 */ /* 0x000fc80008000000 */
[----:B------:R-:W-:Y:S01]  /*3500*/  ULEA UR7, UR7, UR6, 0x3 ;  /* 0x0000000607077291 */ /* 0x000fe2000f8e18ff */
[----:B-1----:R-:W-:-:S04]  /*3510*/  LOP3.LUT R3, R12, UR8, RZ, 0x3c, !PT ;  /* 0x000000080c037c12 */ /* 0x002fc8000f8e3cff */
[----:B------:R-:W-:-:S04]  /*3520*/  SHF.L.U32 R0, R3, 0x1f, RZ ;  /* 0x0000001f03007819 */ /* 0x000fc800000006ff */
[----:B------:R-:W1:Y:S02]  /*3530*/  SYNCS.PHASECHK.TRANS64 P0, [UR7+0x90], R0 ;  /* 0x00009000ff0075a7 */ /* 0x000e640008001007 */
[----:B-1----:R-:W-:Y:S05]  /*3540*/  @P0 EXIT ;  /* 0x000000000000094d */ /* 0x002fea0003800000 */
[----:B------:R-:W-:Y:S02]  /*3550*/  SHF.L.U32 R3, R3, 0x1f, RZ ;  /* 0x0000001f03037819 */ /* 0x000fe400000006ff */
[----:B------:R-:W-:-:S07]  /*3560*/  MOV R0, UR7 ;  /* 0x0000000700007c02 */ /* 0x000fce0008000f00 */
.L_x_57:
[----:B-1----:R1:W2:Y:S02]  /*3570*/  SYNCS.PHASECHK.TRANS64.TRYWAIT P0, [R0+URZ+0x90], R3 ;  /* 0x00009003000075a7 */ /* 0x0022a400080011ff */
[----:B--2---:R-:W-:Y:S05]  /*3580*/  @!P0 NANOSLEEP.SYNCS 0x989680 ;  /* 0x009896800000895d */ /* 0x004fea0003900000 */
[----:B------:R-:W2:Y:S02]  /*3590*/  @!P0 SYNCS.PHASECHK.TRANS64 P0, [R0+URZ+0x90], R3 ;  /* 0x00009003000085a7 */ /* 0x000ea400080010ff */
[----:B--2---:R-:W-:Y:S05]  /*35a0*/  @P0 EXIT ;  /* 0x000000000000094d */ /* 0x004fea0003800000 */
[----:B------:R-:W-:Y:S05]  /*35b0*/  BRA `(.L_x_57) ;  /* 0xfffffffc00ec7947 */ /* 0x000fea000383ffff */
.L_x_50:
[----:B------:R-:W-:Y:S05]  /*35c0*/  BRA.U UP4, `(.L_x_58) ;  /* 0x0000001904147547 */ /* 0x000fea000b800000 */
[----:B------:R-:W1:Y:S01]  /*35d0*/  S2UR UR7, SR_CgaCtaId ;  /* 0x00000000000779c3 */ /* 0x000e620000008800 */
[----:B------:R-:W-:Y:S01]  /*35e0*/  UMOV UR4, 0x40 ;  /* 0x0000004000047882 */ /* 0x000fe20000000000 */
[----:B------:R-:W-:Y:S01]  /*35f0*/  NOP ;  /* 0x0000000000007918 */ /* 0x000fe20000000000 */
[----:B------:R-:W-:Y:S01]  /*3600*/  UMOV UR6, 0x400 ;  /* 0x0000040000067882 */ /* 0x000fe20000000000 */
[----:B-1----:R-:W-:Y:S02]  /*3610*/  ULEA UR5, UR7, UR4, 0x18 ;  /* 0x0000000407057291 */ /* 0x002fe4000f8ec0ff */
[----:B------:R-:W-:-:S07]  /*3620*/  ULEA UR6, UR7, UR6, 0x18 ;  /* 0x0000000607067291 */ /* 0x000fce000f8ec0ff */
[----:B------:R-:W1:Y:S02]  /*3630*/  LDS.U8 R0, [UR5+0x1c] ;  /* 0x00001c05ff007984 */ /* 0x000e640008000000 */
[----:B-1----:R-:W-:-:S13]  /*3640*/  ISETP.NE.AND P0, PT, R0, RZ, PT ;  /* 0x000000ff0000720c */ /* 0x002fda0003f05270 */
[----:B------:R-:W-:Y:S05]  /*3650*/  @P0 BRA `(.L_x_59) ;  /* 0x0000000000580947 */ /* 0x000fea0003800000 */
[----:B------:R-:W-:-:S13]  /*3660*/  ELECT P0, URZ, PT ;  /* 0x0000000000ff782f */ /* 0x000fda0003800000 */
[----:B------:R-:W-:Y:S05]  /*3670*/  @!P0 BRA `(.L_x_60) ;  /* 0x0000000000608947 */ /* 0x000fea0003800000 */
[----:B------:R-:W-:Y:S01]  /*3680*/  UMOV UR4, 0x10 ;  /* 0x0000001000047882 */ /* 0x000fe20000000000 */
[----:B------:R-:W-:Y:S01]  /*3690*/  HFMA2 R0, -RZ, RZ, 0, 5.9604644775390625e-08 ;  /* 0x00000001ff007431 */ /* 0x000fe200000001ff */
[----:B------:R-:W-:-:S03]  /*36a0*/  MOV R3, 0xffff ;  /* 0x0000ffff00037802 */ /* 0x000fc60000000f00 */
[----:B------:R-:W-:Y:S04]  /*36b0*/  DEPBAR.LE SB1, 0x36 ;  /* 0x00009d800000791a */ /* 0x000fe80000000000 */
[----:B------:R-:W1:Y:S02]  /*36c0*/  UTCATOMSWS.FIND_AND_SET.ALIGN UP0, UR4, UR4 ;  /* 0x00000004000475e3 */ /* 0x000e640008000800 */
[----:B-1----:R-:W-:Y:S01]  /*36d0*/  MOV R4, UR4 ;  /* 0x0000000400047c02 */ /* 0x002fe20008000f00 */
[----:B------:R-:W-:Y:S06]  /*36e0*/  BRA.U UP0, `(.L_x_61) ;  /* 0x0000000100187547 */ /* 0x000fec000b800000 */
.L_x_62:
[----:B------:R-:W-:Y:S05]  /*36f0*/  NANOSLEEP 0x64 ;  /* 0x000000640000795d */ /* 0x000fea0003800000 */
[----:B------:R-:W-:-:S05]  /*3700*/  UMOV UR4, 0x10 ;  /* 0x0000001000047882 */ /* 0x000fca0000000000 */
[----:B------:R-:W-:Y:S04]  /*3710*/  DEPBAR.LE SB1, 0x36 ;  /* 0x00009d800000791a */ /* 0x000fe80000000000 */
[----:B------:R-:W1:Y:S02]  /*3720*/  UTCATOMSWS.FIND_AND_SET.ALIGN UP0, UR4, UR4 ;  /* 0x00000004000475e3 */ /* 0x000e640008000800 */
[----:B-1----:R-:W-:Y:S01]  /*3730*/  MOV R4, UR4 ;  /* 0x0000000400047c02 */ /* 0x002fe20008000f00 */
[----:B------:R-:W-:Y:S05]  /*3740*/  BRA.U !UP0, `(.L_x_62) ;  /* 0xfffffffd08e87547 */ /* 0x000fea000b83ffff */
.L_x_61:
[-C--:B------:R-:W-:Y:S02]  /*3750*/  SHF.L.U32 R3, R3, R4.reuse, RZ ;  /* 0x0000000403037219 */ /* 0x080fe400000006ff */
[----:B------:R-:W-:Y:S01]  /*3760*/  SHF.L.U32 R0, R0, R4, RZ ;  /* 0x0000000400007219 */ /* 0x000fe200000006ff */
[----:B------:R-:W-:Y:S02]  /*3770*/  IMAD.SHL.U32 R4, R4, 0x20, RZ ;  /* 0x0000002004047824 */ /* 0x000fe400078e00ff */
[----:B------:R1:W-:Y:S04]  /*3780*/  ATOMS.OR RZ, [UR5+0x14], R3 ;  /* 0x00001403ffff798c */ /* 0x0003e8000b000005 */
[----:B------:R1:W-:Y:S04]  /*3790*/  ATOMS.OR RZ, [UR5+0x18], R0 ;  /* 0x00001800ffff798c */ /* 0x0003e8000b000005 */
[----:B------:R1:W-:Y:S01]  /*37a0*/  STS [UR6+0x100], R4 ;  /* 0x00010004ff007988 */ /* 0x0003e20008000806 */
[----:B------:R-:W-:Y:S05]  /*37b0*/  BRA `(.L_x_60) ;  /* 0x0000000000107947 */ /* 0x000fea0003800000 */
.L_x_59:
[----:B------:R-:W-:Y:S02]  /*37c0*/  MOV R0, 0xffffffff ;  /* 0xffffffff00007802 */ /* 0x000fe40000000f00 */
[----:B------:R-:W-:-:S03]  /*37d0*/  MOV R4, 0x3800 ;  /* 0x0000380000047802 */ /* 0x000fc60000000f00 */
[----:B------:R1:W-:Y:S04]  /*37e0*/  STS [UR6+0x100], R0 ;  /* 0x00010000ff007988 */ /* 0x0003e80008000806 */
[----:B-1---5:R-:W-:Y:S05]  /*37f0*/  CALL.REL.NOINC `($__internal_1_$__cuda_sm10x_tcgen05_guardrail_trap_phase_invalid_during_alloc) ;  /* 0x0000010400c47944 */ /* 0x022fea0003c00000 */
.L_x_60:
[----:B------:R-:W-:Y:S05]  /*3800*/  WARPSYNC.ALL ;  /* 0x0000000000007948 */ /* 0x000fea0003800000 */
[----:B------:R-:W2:Y:S01]  /*3810*/  S2UR UR4, SR_CgaCtaId ;  /* 0x00000000000479c3 */ /* 0x000ea20000008800 */
[----:B------:R-:W-:Y:S01]  /*3820*/  UMOV UR50, 0x400 ;  /* 0x0000040000327882 */ /* 0x000fe20000000000 */
[----:B------:R-:W-:-:S06]  /*3830*/  NOP ;  /* 0x0000000000007918 */ /* 0x000fcc0000000000 */
[----:B------:R-:W-:Y:S06]  /*3840*/  BAR.ARV 0x6, 0xa0 ;  /* 0x0182800000007b1d */ /* 0x000fec0000002000 */
[----:B------:R-:W3:Y:S01]  /*3850*/  LDCU UR11, c[0x0][0x38c] ;  /* 0x00007180ff0b77ac */ /* 0x000ee20008000800 */
[----:B-1----:R-:W-:Y:S01]  /*3860*/  HFMA2 R3, -RZ, RZ, 0, 0 ;  /* 0x00000000ff037431 */ /* 0x002fe200000001ff */
[----:B------:R-:W-:Y:S01]  /*3870*/  CS2R R8, SRZ ;  /* 0x0000000000087805 */ /* 0x000fe2000001ff00 */
[----:B------:R-:W-:Y:S01]  /*3880*/  UMOV UR13, 0x1 ;  /* 0x00000001000d7882 */ /* 0x000fe20000000000 */
[----:B------:R-:W-:Y:S01]  /*3890*/  UMOV UR47, URZ ;  /* 0x000000ff002f7c82 */ /* 0x000fe20008000000 */
[----:B------:R-:W-:Y:S01]  /*38a0*/  UMOV UR76, URZ ;  /* 0x000000ff004c7c82 */ /* 0x000fe20008000000 */
[----:B------:R-:W-:Y:S01]  /*38b0*/  UMOV UR74, URZ ;  /* 0x000000ff004a7c82 */ /* 0x000fe20008000000 */
[----:B------:R-:W-:Y:S01]  /*38c0*/  UMOV UR72, URZ ;  /* 0x000000ff00487c82 */ /* 0x000fe20008000000 */
[----:B------:R-:W-:Y:S01]  /*38d0*/  UMOV UR58, URZ ;  /* 0x000000ff003a7c82 */ /* 0x000fe20008000000 */
[----:B--2---:R-:W-:Y:S01]  /*38e0*/  ULEA UR50, UR4, UR50, 0x18 ;  /* 0x0000003204327291 */ /* 0x004fe2000f8ec0ff */
[----:B------:R-:W1:Y:S03]  /*38f0*/  LDCU UR4, c[0x0][0x38c] ;  /* 0x00007180ff0477ac */ /* 0x000e660008000800 */
[----:B------:R-:W-:-:S02]  /*3900*/  UIADD3 UR6, UPT, UPT, UR50, 0x8400, URZ ;  /* 0x0000840032067890 */ /* 0x000fc4000fffe0ff */
[----:B------:R-:W-:-:S03]  /*3910*/  UIADD3 UR5, UPT, UPT, UR50, 0x14400, URZ ;  /* 0x0001440032057890 */ /* 0x000fc6000fffe0ff */
[----:B------:R-:W2:Y:S01]  /*3920*/  LDS R0, [UR50+0x100] ;  /* 0x00010032ff007984 */ /* 0x000ea20008000800 */
[----:B---3--:R-:W-:Y:S02]  /*3930*/  UIADD3 UR11, UPT, UPT, UR11, 0xff, URZ ;  /* 0x000000ff0b0b7890 */ /* 0x008fe4000fffe0ff */
[----:B------:R-:W-:Y:S02]  /*3940*/  UIADD3 UR7, UPT, UPT, UR50, 0x2dc00, URZ ;  /* 0x0002dc0032077890 */ /* 0x000fe4000fffe0ff */
[----:B------:R-:W-:Y:S02]  /*3950*/  USHF.R.U32.HI UR10, URZ, 0x4, UR6 ;  /* 0x00000004ff0a7899 */ /* 0x000fe40008011606 */
[----:B------:R-:W-:Y:S02]  /*3960*/  USHF.R.U32.HI UR8, URZ, 0x4, UR5 ;  /* 0x00000004ff087899 */ /* 0x000fe40008011605 */
[----:B------:R-:W-:Y:S02]  /*3970*/  USHF.R.S32.HI UR9, URZ, 0x1f, UR11 ;  /* 0x0000001fff097899 */ /* 0x000fe4000801140b */
[----:B-1----:R-:W-:-:S02]  /*3980*/  UISETP.GE.AND UP3, UPT, UR4, 0x1, UPT ;  /* 0x000000010400788c */ /* 0x002fc4000bf66270 */
[----:B------:R-:W-:Y:S02]  /*3990*/  UISETP.GE.U32.AND UP2, UPT, UR4, 0x101, UPT ;  /* 0x000001010400788c */ /* 0x000fe4000bf46070 */
[----:B------:R-:W-:Y:S02]  /*39a0*/  UIADD3 UR4, UPT, UPT, UR50, 0x2c400, URZ ;  /* 0x0002c40032047890 */ /* 0x000fe4000fffe0ff */
[----:B------:R-:W-:Y:S02]  /*39b0*/  USHF.R.U32.HI UR5, URZ, 0x4, UR7 ;  /* 0x00000004ff057899 */ /* 0x000fe40008011607 */
[----:B------:R-:W-:Y:S02]  /*39c0*/  USHF.R.U32.HI UR6, URZ, 0x4, UR4 ;  /* 0x00000004ff067899 */ /* 0x000fe40008011604 */
[----:B------:R-:W-:Y:S02]  /*39d0*/  ULOP3.LUT UR8, UR8, 0x3fff, URZ, 0xc0, !UPT ;  /* 0x00003fff08087892 */ /* 0x000fe4000f8ec0ff */
[----:B------:R-:W-:-:S02]  /*39e0*/  ULEA.HI UR4, UR9, UR11, URZ, 0x8 ;  /* 0x0000000b09047291 */ /* 0x000fc4000f8f40ff */
[----:B------:R-:W-:Y:S02]  /*39f0*/  ULOP3.LUT UR6, UR6, 0x3fff, URZ, 0xc0, !UPT ;  /* 0x00003fff06067892 */ /* 0x000fe4000f8ec0ff */
[----:B------:R-:W-:Y:S02]  /*3a00*/  ULOP3.LUT UR5, UR5, 0x3fff, URZ, 0xc0, !UPT ;  /* 0x00003fff05057892 */ /* 0x000fe4000f8ec0ff */
[----:B------:R-:W-:Y:S02]  /*3a10*/  UIADD3 UR14, UPT, UPT, UR50, 0xa0, URZ ;  /* 0x000000a0320e7890 */ /* 0x000fe4000fffe0ff */
[----:B------:R-:W-:Y:S02]  /*3a20*/  ULOP3.LUT UR68, UR8, 0x10000, URZ, 0xfc, !UPT ;  /* 0x0001000008447892 */ /* 0x000fe4000f8efcff */
[----:B------:R-:W-:Y:S02]  /*3a30*/  ULOP3.LUT UR10, UR10, 0x3fff, URZ, 0xc0, !UPT ;  /* 0x00003fff0a0a7892 */ /* 0x000fe4000f8ec0ff */
[----:B------:R-:W-:-:S02]  /*3a40*/  USHF.R.S32.HI UR17, URZ, 0x8, UR4 ;  /* 0x00000008ff117899 */ /* 0x000fc40008011404 */
[----:B------:R-:W-:Y:S02]  /*3a50*/  ULOP3.LUT UR69, UR6, 0x10000, URZ, 0xfc, !UPT ;  /* 0x0001000006457892 */ /* 0x000fe4000f8efcff */
[----:B------:R-:W-:Y:S01]  /*3a60*/  ULOP3.LUT UR70, UR5, 0x10000, URZ, 0xfc, !UPT ;  /* 0x0001000005467892 */ /* 0x000fe2000f8efcff */
[----:B--2---:R-:W-:Y:S01]  /*3a70*/  R2UR UR12, R0 ;  /* 0x00000000000c72ca */ /* 0x004fe200000e0000 */
[----:B------:R-:W-:Y:S01]  /*3a80*/  IMAD.U32 R0, RZ, RZ, UR14 ;  /* 0x0000000eff007e24 */ /* 0x000fe2000f8e00ff */
[----:B------:R-:W-:Y:S01]  /*3a90*/  ULOP3.LUT UR51, UR10, 0x10000, URZ, 0xfc, !UPT ;  /* 0x000100000a337892 */ /* 0x000fe2000f8efcff */
[----:B------:R-:W-:Y:S01]  /*3aa0*/  IMAD.U32 R10, RZ, RZ, UR17 ;  /* 0x00000011ff0a7e24 */ /* 0x000fe2000f8e00ff */
[----:B------:R-:W-:Y:S01]  /*3ab0*/  UMOV UR56, URZ ;  /* 0x000000ff00387c82 */ /* 0x000fe20008000000 */
[----:B------:R-:W-:Y:S01]  /*3ac0*/  UMOV UR54, URZ ;  /* 0x000000ff00367c82 */ /* 0x000fe20008000000 */
[----:B------:R-:W-:-:S07]  /*3ad0*/  UMOV UR52, URZ ;  /* 0x000000ff00347c82 */ /* 0x000fce0008000000 */
[----:B------:R-:W-:Y:S02]  /*3ae0*/  UIADD3 UR66, UPT, UPT, UR12, 0x1c0, URZ ;  /* 0x000001c00c427890 */ /* 0x000fe4000fffe0ff */
[----:B------:R-:W-:Y:S02]  /*3af0*/  UIADD3 UR67, UPT, UPT, UR12, 0x1d0, URZ ;  /* 0x000001d00c437890 */ /* 0x000fe4000fffe0ff */
[----:B------:R-:W-:Y:S02]  /*3b00*/  UIADD3 UR64, UPT, UPT, UR12, 0x1c4, URZ ;  /* 0x000001c40c407890 */ /* 0x000fe4000fffe0ff */
[----:B------:R-:W-:Y:S02]  /*3b10*/  UIADD3 UR62, UPT, UPT, UR12, 0x1c8, URZ ;  /* 0x000001c80c3e7890 */ /* 0x000fe4000fffe0ff */
[----:B------:R-:W-:Y:S02]  /*3b20*/  UIADD3 UR65, UPT, UPT, UR12, 0x1d8, URZ ;  /* 0x000001d80c417890 */ /* 0x000fe4000fffe0ff */
[----:B------:R-:W-:-:S02]  /*3b30*/  UIADD3 UR60, UPT, UPT, UR12, 0x1cc, URZ ;  /* 0x000001cc0c3c7890 */ /* 0x000fc4000fffe0ff */
[----:B------:R-:W-:Y:S02]  /*3b40*/  UIADD3 UR63, UPT, UPT, UR12, 0x1e0, URZ ;  /* 0x000001e00c3f7890 */ /* 0x000fe4000fffe0ff */
[----:B------:R-:W-:Y:S02]  /*3b50*/  UIADD3 UR61, UPT, UPT, UR12, 0x1e8, URZ ;  /* 0x000001e80c3d7890 */ /* 0x000fe4000fffe0ff */
[----:B------:R-:W-:Y:S02]  /*3b60*/  USHF.R.U32.HI UR8, URZ, 0x11, UR66 ;  /* 0x00000011ff087899 */ /* 0x000fe40008011642 */
[----:B------:R-:W-:Y:S02]  /*3b70*/  USHF.R.U32.HI UR7, URZ, 0x1a, UR67 ;  /* 0x0000001aff077899 */ /* 0x000fe40008011643 */
[----:B------:R-:W-:Y:S02]  /*3b80*/  USHF.R.U32.HI UR6, URZ, 0x11, UR64 ;  /* 0x00000011ff067899 */ /* 0x000fe40008011640 */
[----:B------:R-:W-:-:S02]  /*3b90*/  USHF.R.U32.HI UR5, URZ, 0x1a, UR65 ;  /* 0x0000001aff057899 */ /* 0x000fc40008011641 */
[----:B------:R-:W-:Y:S02]  /*3ba0*/  USHF.R.U32.HI UR4, URZ, 0x11, UR62 ;  /* 0x00000011ff047899 */ /* 0x000fe4000801163e */
[----:B------:R-:W-:Y:S02]  /*3bb0*/  USHF.R.U32.HI UR9, URZ, 0x1a, UR63 ;  /* 0x0000001aff097899 */ /* 0x000fe4000801163f */
[----:B------:R-:W-:Y:S02]  /*3bc0*/  USHF.R.U32.HI UR11, URZ, 0x11, UR60 ;  /* 0x00000011ff0b7899 */ /* 0x000fe4000801163c */
[----:B------:R-:W-:Y:S02]  /*3bd0*/  USHF.R.U32.HI UR15, URZ, 0x1a, UR61 ;  /* 0x0000001aff0f7899 */ /* 0x000fe4000801163d */
[----:B------:R-:W-:Y:S02]  /*3be0*/  ULOP3.LUT UR16, UR8, 0x6000, URZ, 0xc0, !UPT ;  /* 0x0000600008107892 */ /* 0x000fe4000f8ec0ff */
[----:B------:R-:W-:-:S02]  /*3bf0*/  ULOP3.LUT UR14, UR7, 0x30, URZ, 0xc0, !UPT ;  /* 0x00000030070e7892 */ /* 0x000fc4000f8ec0ff */
[----:B------:R-:W-:Y:S02]  /*3c00*/  ULOP3.LUT UR10, UR6, 0x6000, URZ, 0xc0, !UPT ;  /* 0x00006000060a7892 */ /* 0x000fe4000f8ec0ff */
[----:B------:R-:W-:Y:S02]  /*3c10*/  ULOP3.LUT UR8, UR5, 0x30, URZ, 0xc0, !UPT ;  /* 0x0000003005087892 */ /* 0x000fe4000f8ec0ff */
[----:B------:R-:W-:Y:S02]  /*3c20*/  ULOP3.LUT UR7, UR4, 0x6000, URZ, 0xc0, !UPT ;  /* 0x0000600004077892 */ /* 0x000fe4000f8ec0ff */
[----:B------:R-:W-:Y:S02]  /*3c30*/  ULOP3.LUT UR6, UR9, 0x30, URZ, 0xc0, !UPT ;  /* 0x0000003009067892 */ /* 0x000fe4000f8ec0ff */
        /* <DEDUP_REMOVED lines=10> */
[----:B------:R-:W-:Y:S02]  /*3ce0*/  UIADD3 UR11, UPT, UPT, UR17, -0x1, URZ ;  /* 0xffffffff110b7890 */ /* 0x000fe4000fffe0ff */
[----:B------:R-:W-:Y:S02]  /*3cf0*/  UPRMT UR15, UR9, 0x5410, UR16 ;  /* 0x00005410090f7896 */ /* 0x000fe40008000010 */
[----:B------:R-:W-:Y:S02]  /*3d00*/  UPRMT UR77, UR8, 0x5410, UR10 ;  /* 0x00005410084d7896 */ /* 0x000fe4000800000a */
[----:B------:R-:W-:Y:S01]  /*3d10*/  UPRMT UR75, UR6, 0x5410, UR7 ;  /* 0x00005410064b7896 */ /* 0x000fe20008000007 */
[----:B------:R-:W-:Y:S01]  /*3d20*/  IMAD.U32 R11, RZ, RZ, UR11 ;  /* 0x0000000bff0b7e24 */ /* 0x000fe2000f8e00ff */
[----:B------:R-:W-:Y:S01]  /*3d30*/  UPRMT UR73, UR4, 0x5410, UR5 ;  /* 0x0000541004497896 */ /* 0x000fe20008000005 */
[----:B------:R-:W-:Y:S01]  /*3d40*/  IMAD.U32 R13, RZ, RZ, UR15 ;  /* 0x0000000fff0d7e24 */ /* 0x000fe2000f8e00ff */
[----:B------:R-:W-:Y:S01]  /*3d50*/  UMOV UR14, URZ ;  /* 0x000000ff000e7c82 */ /* 0x000fe20008000000 */
[----:B------:R-:W-:Y:S01]  /*3d60*/  UMOV UR59, UR15 ;  /* 0x0000000f003b7c82 */ /* 0x000fe20008000000 */
[----:B------:R-:W-:Y:S01]  /*3d70*/  MOV R12, UR14 ;  /* 0x0000000e000c7c02 */ /* 0x000fe20008000f00 */
[----:B------:R-:W-:Y:S01]  /*3d80*/  UMOV UR57, UR77 ;  /* 0x0000004d00397c82 */ /* 0x000fe20008000000 */
[----:B------:R-:W-:Y:S01]  /*3d90*/  UMOV UR55, UR75 ;  /* 0x0000004b00377c82 */ /* 0x000fe20008000000 */
[----:B------:R-:W-:-:S05]  /*3da0*/  UMOV UR53, UR73 ;  /* 0x0000004900357c82 */ /* 0x000fca0008000000 */
.L_x_74:
[C---:B------:R-:W-:Y:S02]  /*3db0*/  LEA R0, R9.reuse, UR50, 0x3 ;  /* 0x0000003209007c11 */ /* 0x040fe4000f8e18ff */
[----:B------:R-:W-:Y:S02]  /*3dc0*/  SHF.L.U32 R5, R8, 0x1f, RZ ;  /* 0x0000001f08057819 */ /* 0x000fe400000006ff */
[----:B------:R-:W-:Y:S02]  /*3dd0*/  LEA R4, R9, UR50, 0x4 ;  /* 0x0000003209047c11 */ /* 0x000fe4000f8e20ff */
[----:B-1----:R-:W1:Y:S02]  /*3de0*/  SYNCS.PHASECHK.TRANS64.TRYWAIT P0, [R0+URZ+0x80], R5 ;  /* 0x00008005000075a7 */ /* 0x002e6400080011ff */
[----:B-1----:R-:W-:Y:S05]  /*3df0*/  @!P0 BRA `(.L_x_63) ;  /* 0x000000f400c08947 */ /* 0x002fea0003800000 */
.L_x_208:
[----:B-1----:R-:W1:Y:S01]  /*3e00*/  LDS.128 R4, [R4+0xe0] ;  /* 0x0000e00004047984 */ /* 0x002e620000000c00 */
[----:B------:R-:W-:Y:S01]  /*3e10*/  VIADD R0, R0, 0x90 ;  /* 0x0000009000007836 */ /* 0x000fe20000000000 */
[----:B------:R-:W-:Y:S01]  /*3e20*/  R2UR UR5, R10 ;  /* 0x000000000a0572ca */ /* 0x000fe200000e0000 */
[----:B------:R-:W-:Y:S01]  /*3e30*/  ULOP3.LUT UR71, UR13, 0x1, URZ, 0x3c, !UPT ;  /* 0x000000010d477892 */ /* 0x000fe2000f8e3cff */
[----:B------:R-:W-:Y:S01]  /*3e40*/  @!PT LDS RZ, [RZ] ;  /* 0x00000000fffff984 */ /* 0x000fe20000000800 */
[----:B------:R-:W-:Y:S01]  /*3e50*/  @!PT LDS RZ, [RZ] ;  /* 0x00000000fffff984 */ /* 0x000fe20000000800 */
[----:B------:R-:W-:Y:S01]  /*3e60*/  @!PT LDS RZ, [RZ] ;  /* 0x00000000fffff984 */ /* 0x000fe20000000800 */
[----:B------:R-:W-:Y:S01]  /*3e70*/  @!PT LDS RZ, [RZ] ;  /* 0x00000000fffff984 */ /* 0x000fe20000000800 */
[----:B------:R2:W-:Y:S06]  /*3e80*/  MEMBAR.ALL.CTA ;  /* 0x0000000000007992 */ /* 0x0005ec0000008000 */
[----:B--2---:R-:W2:Y:S01]  /*3e90*/  FENCE.VIEW.ASYNC.S ;  /* 0x00000000000073c6 */ /* 0x004ea20000000000 */
[----:B------:R-:W-:Y:S01]  /*3ea0*/  VIADD R9, R9, 0x1 ;  /* 0x0000000109097836 */ /* 0x000fe20000000000 */
[----:B------:R-:W-:Y:S01]  /*3eb0*/  PRMT R0, RZ, 0x654, R0 ;  /* 0x00000654ff007816 */ /* 0x000fe20000000000 */
[----:B------:R-:W-:Y:S01]  /*3ec0*/  UIMAD UR46, UR71, 0xc0, UR12 ;  /* 0x000000c0472e78a4 */ /* 0x000fe2000f8e020c */
[----:B------:R-:W-:Y:S01]  /*3ed0*/  UMOV UR4, 0x1 ;  /* 0x0000000100047882 */ /* 0x000fe20000000000 */
[----:B------:R-:W-:Y:S01]  /*3ee0*/  UMOV UR9, URZ ;  /* 0x000000ff00097c82 */ /* 0x000fe20008000000 */
[----:B--2---:R2:W-:Y:S01]  /*3ef0*/  SYNCS.ARRIVE.TRANS64.RED.A1T0 RZ, [R0+URZ], RZ ;  /* 0x000000ff00ff79a7 */ /* 0x0045e200081004ff */
[----:B-1----:R-:W-:Y:S01]  /*3f00*/  LOP3.LUT P2, RZ, R6, 0x1, RZ, 0xc0, !PT ;  /* 0x0000000106ff7812 */ /* 0x002fe2000784c0ff */
[----:B--2---:R-:W-:-:S12]  /*3f10*/  BRA.U !UP3, `(.L_x_64) ;  /* 0x000000050b747547 */ /* 0x004fd8000b800000 */
[----:B------:R-:W-:Y:S01]  /*3f20*/  ULEA UR5, UR47, UR50, 0x3 ;  /* 0x000000322f057291 */ /* 0x000fe2000f8e18ff */
[----:B------:R-:W-:-:S08]  /*3f30*/  SHF.L.U32 R5, R3, 0x1f, RZ ;  /* 0x0000001f03057819 */ /* 0x000fd000000006ff */
[----:B------:R-:W1:Y:S02]  /*3f40*/  SYNCS.PHASECHK.TRANS64.TRYWAIT P0, [UR5], R5 ;  /* 0x00000005ff0075a7 */ /* 0x000e640008001105 */
[----:B-1----:R-:W-:Y:S05]  /*3f50*/  @P0 BRA `(.L_x_65) ;  /* 0x0000000000080947 */ /* 0x002fea0003800000 */
[----:B------:R-:W1:Y:S02]  /*3f60*/  SYNCS.PHASECHK.TRANS64.TRYWAIT P0, [UR5], R5 ;  /* 0x00000005ff0075a7 */ /* 0x000e640008001105 */
[----:B-1----:R-:W-:Y:S05]  /*3f70*/  @!P0 BRA `(.L_x_66) ;  /* 0x000000f400748947 */ /* 0x002fea0003800000 */
.L_x_65:
[----:B------:R-:W-:Y:S01]  /*3f80*/  UIADD3 UR4, UPT, UPT, UR47, 0x1, URZ ;  /* 0x000000012f047890 */ /* 0x000fe2000fffe0ff */
[----:B------:R-:W-:Y:S02]  /*3f90*/  PLOP3.LUT P1, PT, PT, PT, UP2, 0x80, 0x8 ;  /* 0x000000000008781c */ /* 0x000fe40003f2f028 */
[----:B------:R-:W-:Y:S01]  /*3fa0*/  ELECT P3, URZ, PT ;  /* 0x0000000000ff782f */ /* 0x000fe20003860000 */
[----:B-1----:R-:W-:Y:S01]  /*3fb0*/  IMAD.U32 R5, RZ, RZ, UR13 ;  /* 0x0000000dff057e24 */ /* 0x002fe2000f8e00ff */
[----:B------:R-:W-:Y:S01]  /*3fc0*/  UISETP.NE.AND UP0, UPT, UR4, 0x3, UPT ;  /* 0x000000030400788c */ /* 0x000fe2000bf05270 */
[----:B------:R-:W-:Y:S03]  /*3fd0*/  BSSY.RECONVERGENT B0, `(.L_x_67) ;  /* 0x0000031000007945 */ /* 0x000fe60003800200 */
[----:B------:R-:W-:Y:S01]  /*3fe0*/  USEL UR6, URZ, 0x1, UP0 ;  /* 0x00000001ff067887 */ /* 0x000fe20008000000 */
[----:B------:R-:W-:Y:S01]  /*3ff0*/  SHF.L.U32 R5, R5, 0x1f, RZ ;  /* 0x0000001f05057819 */ /* 0x000fe200000006ff */
[----:B------:R-:W-:-:S04]  /*4000*/  USEL UR32, UR4, URZ, UP0 ;  /* 0x000000ff04207287 */ /* 0x000fc80008000000 */
[----:B------:R-:W-:Y:S01]  /*4010*/  @UP2 ULEA UR4, UR32, UR50, 0x3 ;  /* 0x0000003220042291 */ /* 0x000fe2000f8e18ff */
[----:B------:R-:W-:-:S04]  /*4020*/  LOP3.LUT R3, R3, UR6, RZ, 0x3c, !PT ;  /* 0x0000000603037c12 */ /* 0x000fc8000f8e3cff */
[----:B------:R-:W-:-:S04]  /*4030*/  @P1 SHF.L.U32 R0, R3, 0x1f, RZ ;  /* 0x0000001f03001819 */ /* 0x000fc800000006ff */
[----:B------:R-:W1:Y:S01]  /*4040*/  @P1 SYNCS.PHASECHK.TRANS64.TRYWAIT P0, [UR4], R0 ;  /* 0x00000000ff0015a7 */ /* 0x000e620008001104 */
[----:B------:R-:W-:Y:S01]  /*4050*/  UMOV UR4, 0x1 ;  /* 0x0000000100047882 */ /* 0x000fe20000000000 */
[----:B-1----:R-:W-:Y:S01]  /*4060*/  @P1 VOTEU.ANY UP0, P0 ;  /* 0x0000000000ff1886 */ /* 0x002fe20000000100 */
[----:B------:R-:W-:Y:S01]  /*4070*/  @UP2 USEL UR4, URZ, 0x1, !UP0 ;  /* 0x00000001ff042887 */ /* 0x000fe2000c000000 */
[----:B------:R-:W-:Y:S11]  /*4080*/  @!P3 BRA `(.L_x_68) ;  /* 0x000000000094b947 */ /* 0x000ff60003800000 */
[----:B------:R-:W-:Y:S02]  /*4090*/  ULEA UR8, UR47, UR69, 0x7 ;  /* 0x000000452f087291 */ /* 0x000fe4000f8e38ff */
[----:B------:R-:W-:Y:S02]  /*40a0*/  ULEA UR6, UR47, UR70, 0x8 ;  /* 0x000000462f067291 */ /* 0x000fe4000f8e40ff */
[----:B------:R-:W-:Y:S02]  /*40b0*/  UIADD3 UR26, UPT, UPT, UR8, 0x20, URZ ;  /* 0x00000020081a7890 */ /* 0x000fe4000fffe0ff */
[----:B------:R-:W-:Y:S02]  /*40c0*/  UIADD3 UR28, UPT, UPT, UR8, 0x40, URZ ;  /* 0x00000040081c7890 */ /* 0x000fe4000fffe0ff */
[----:B------:R-:W-:Y:S02]  /*40d0*/  UIADD3 UR30, UPT, UPT, UR8, 0x60, URZ ;  /* 0x00000060081e7890 */ /* 0x000fe4000fffe0ff */
[----:B------:R-:W-:-:S02]  /*40e0*/  UIADD3 UR10, UPT, UPT, UR6, 0x20, URZ ;  /* 0x00000020060a7890 */ /* 0x000fc4000fffe0ff */
[----:B------:R-:W-:Y:S02]  /*40f0*/  UIADD3 UR14, UPT, UPT, UR6, 0x40, URZ ;  /* 0x00000040060e7890 */ /* 0x000fe4000fffe0ff */
[----:B------:R-:W-:Y:S01]  /*4100*/  UIADD3 UR16, UPT, UPT, UR6, 0x60, URZ ;  /* 0x0000006006107890 */ /* 0x000fe2000fffe0ff */
[----:B------:R-:W-:Y:S01]  /*4110*/  UMOV UR9, 0x4008 ;  /* 0x0000400800097882 */ /* 0x000fe20000000000 */
[----:B------:R-:W-:Y:S01]  /*4120*/  UIADD3 UR18, UPT, UPT, UR6, 0x80, URZ ;  /* 0x0000008006127890 */ /* 0x000fe2000fffe0ff */
[----:B------:R1:W-:Y:S01]  /*4130*/  UTCCP.T.S.4x32dp128bit tmem[UR12+0x1c0], gdesc[UR8] ;  /* 0x0001c0080c0079e7 */ /* 0x0003e20009100000 */
        /* <DEDUP_REMOVED lines=10> */
[----:B------:R-:W-:Y:S01]  /*41e0*/  UMOV UR11, 0x4008 ;  /* 0x00004008000b7882 */ /* 0x000fe20000000000 */
[----:B------:R-:W-:Y:S01]  /*41f0*/  UMOV UR15, 0x4008 ;  /* 0x00004008000f7882 */ /* 0x000fe20000000000 */
[----:B------:R1:W-:Y:S01]  /*4200*/  UTCCP.T.S.4x32dp128bit tmem[UR12+0x1d0], gdesc[UR6] ;  /* 0x0001d0060c0079e7 */ /* 0x0003e20009100000 */
        /* <DEDUP_REMOVED lines=10> */
[----:B------:R1:W-:Y:S01]  /*42b0*/  UTCCP.T.S.4x32dp128bit tmem[UR12+0x1e8], gdesc[UR22] ;  /* 0x0001e8160c0079e7 */ /* 0x0003e20009100000 */
[----:B------:R1:W-:Y:S01]  /*42c0*/  UTCCP.T.S.4x32dp128bit tmem[UR12+0x1ec], gdesc[UR24] ;  /* 0x0001ec180c0079e7 */ /* 0x0003e20009100000 */
[----:B------:R-:W-:Y:S01]  /*42d0*/  NOP ;  /* 0x0000000000007918 */ /* 0x000fe20000000000 */
.L_x_68:
[----:B-1----:R-:W-:Y:S05]  /*42e0*/  BSYNC.RECONVERGENT B0 ;  /* 0x0000000000007941 */ /* 0x002fea0003800200 */
.L_x_67:
[----:B------:R-:W1:Y:S02]  /*42f0*/  SYNCS.PHASECHK.TRANS64.TRYWAIT P0, [UR50+0xa8], R5 ;  /* 0x0000a805ff0075a7 */ /* 0x000e640008001132 */
[----:B-1----:R-:W-:Y:S05]  /*4300*/  @!P0 BRA `(.L_x_69) ;  /* 0x000000f000a88947 */ /* 0x002fea0003800000 */
.L_x_211:
[----:B------:R-:W-:Y:S02]  /*4310*/  ELECT P0, URZ, PT ;  /* 0x0000000000ff782f */ /* 0x000fe40003800000 */
[----:B------:R-:W-:Y:S01]  /*4320*/  R2UR UR26, R12 ;  /* 0x000000000c1a72ca */ /* 0x000fe200000e0000 */
[----:B------:R-:W-:Y:S01]  /*4330*/  ULEA UR8, UR47, UR68, 0xb ;  /* 0x000000442f087291 */ /* 0x000fe2000f8e58ff */
[----:B------:R-:W-:Y:S01]  /*4340*/  R2UR UR27, R13 ;  /* 0x000000000d1b72ca */ /* 0x000fe200000e0000 */
[----:B------:R-:W-:Y:S02]  /*4350*/  ULEA UR6, UR47, UR51, 0xa ;  /* 0x000000332f067291 */ /* 0x000fe4000f8e50ff */
[----:B------:R-:W-:Y:S02]  /*4360*/  UIADD3 UR22, UPT, UPT, UR8, 0x2, URZ ;  /* 0x0000000208167890 */ /* 0x000fe4000fffe0ff */
[----:B------:R-:W-:Y:S02]  /*4370*/  UIADD3 UR20, UPT, UPT, UR6, 0x2, URZ ;  /* 0x0000000206147890 */ /* 0x000fe4000fffe0ff */
[----:B------:R-:W-:-:S02]  /*4380*/  UIADD3 UR18, UPT, UPT, UR8, 0x4, URZ ;  /* 0x0000000408127890 */ /* 0x000fc4000fffe0ff */
[----:B------:R-:W-:Y:S01]  /*4390*/  UIADD3 UR16, UPT, UPT, UR6, 0x4, URZ ;  /* 0x0000000406107890 */ /* 0x000fe2000fffe0ff */
[----:B-1----:R-:W-:Y:S01]  /*43a0*/  @P0 LOP3.LUT R0, R2, 0xffff, RZ, 0xc0, !PT ;  /* 0x0000ffff02000812 */ /* 0x002fe200078ec0ff */
[----:B------:R-:W-:Y:S02]  /*43b0*/  UIADD3 UR10, UPT, UPT, UR6, 0x6, URZ ;  /* 0x00000006060a7890 */ /* 0x000fe4000fffe0ff */
[----:B------:R-:W-:Y:S01]  /*43c0*/  UIADD3 UR14, UPT, UPT, UR8, 0x6, URZ ;  /* 0x00000006080e7890 */ /* 0x000fe2000fffe0ff */
[----:B------:R-:W-:Y:S01]  /*43d0*/  @P0 R2UR UR13, R0 ;  /* 0x00000000000d02ca */ /* 0x000fe200000e0000 */
[----:B------:R-:W-:Y:S01]  /*43e0*/  UIADD3 UR24, UPT, UPT, UR5, 0x18, URZ ;  /* 0x0000001805187890 */ /* 0x000fe2000fffe0ff */
[----:B------:R-:W-:Y:S01]  /*43f0*/  R2UR UR5, R11 ;  /* 0x000000000b0572ca */ /* 0x000fe200000e0000 */
[----:B------:R-:W-:Y:S01]  /*4400*/  UMOV UR9, 0x40004040 ;  /* 0x4000404000097882 */ /* 0x000fe20000000000 */
[----:B------:R-:W-:Y:S01]  /*4410*/  UMOV UR7, 0x40004040 ;  /* 0x4000404000077882 */ /* 0x000fe20000000000 */
[----:B------:R-:W-:Y:S01]  /*4420*/  UMOV UR23, 0x40004040 ;  /* 0x4000404000177882 */ /* 0x000fe20000000000 */
[----:B------:R-:W-:Y:S01]  /*4430*/  UMOV UR21, 0x40004040 ;  /* 0x4000404000157882 */ /* 0x000fe20000000000 */
[----:B------:R1:W-:Y:S01]  /*4440*/  UTCOMMA.4X gdesc[UR6], gdesc[UR8], tmem[UR46], tmem[UR26], idesc[UR27], tmem[UR66], !UPT ;  /* 0x80421a08060075ea */ /* 0x0003e2000f80002e */
[----:B------:R-:W-:Y:S01]  /*4450*/  UMOV UR19, 0x40004040 ;  /* 0x4000404000137882 */ /* 0x000fe20000000000 */
[----:B------:R-:W-:Y:S01]  /*4460*/  UMOV UR17, 0x40004040 ;  /* 0x4000404000117882 */ /* 0x000fe20000000000 */
[----:B------:R-:W-:Y:S01]  /*4470*/  UMOV UR15, 0x40004040 ;  /* 0x40004040000f7882 */ /* 0x000fe20000000000 */
[----:B------:R-:W-:Y:S01]  /*4480*/  UMOV UR11, 0x40004040 ;  /* 0x40004040000b7882 */ /* 0x000fe20000000000 */
[----:B------:R2:W-:Y:S01]  /*4490*/  UTCOMMA.4X gdesc[UR20], gdesc[UR22], tmem[UR46], tmem[UR76], idesc[UR77], tmem[UR64], UPT ;  /* 0x80404c16140075ea */ /* 0x0005e2000b80002e */
[----:B------:R2:W-:Y:S01]  /*44a0*/  UTCOMMA.4X gdesc[UR16], gdesc[UR18], tmem[UR46], tmem[UR74], idesc[UR75], tmem[UR62], UPT ;  /* 0x803e4a12100075ea */ /* 0x0005e2000b80002e */
[----:B------:R2:W-:Y:S01]  /*44b0*/  UTCOMMA.4X gdesc[UR10], gdesc[UR14], tmem[UR46], tmem[UR72], idesc[UR73], tmem[UR60], UPT ;  /* 0x803c480e0a0075ea */ /* 0x0005e2000b80002e */
[----:B------:R2:W-:Y:S01]  /*44c0*/  UTCBAR.MULTICAST [UR24], URZ, UR13 ;  /* 0x000000ff180073e9 */ /* 0x0005e2000800080d */
[----:B------:R-:W-:Y:S01]  /*44d0*/  UMOV UR47, UR32 ;  /* 0x00000020002f7c82 */ /* 0x000fe20008000000 */
[----:B-1----:R-:W-:-:S05]  /*44e0*/  UMOV UR9, 0x1 ;  /* 0x0000000100097882 */ /* 0x002fca0000000000 */
.L_x_64:
[----:B------:R-:W-:-:S09]  /*44f0*/  UISETP.GE.AND UP0, UPT, UR5, 0x1, UPT ;  /* 0x000000010500788c */ /* 0x000fd2000bf06270 */
[----:B------:R-:W-:Y:S05]  /*4500*/  BRA.U !UP0, `(.L_x_70) ;  /* 0x0000000508687547 */ /* 0x000fea000b800000 */
[----:B--2---:R-:W-:-:S03]  /*4510*/  UIADD3 UR13, UPT, UPT, UR5, -0x1, URZ ;  /* 0xffffffff050d7890 */ /* 0x004fc6000fffe0ff */
[----:B------:R-:W-:-:S09]  /*4520*/  UMOV UR5, UR47 ;  /* 0x0000002f00057c82 */ /* 0x000fd20008000000 */
.L_x_73:
[----:B------:R-:W-:Y:S02]  /*4530*/  UISETP.NE.AND UP0, UPT, UR4, URZ, UPT ;  /* 0x000000ff0400728c */ /* 0x000fe4000bf05270 */
[----:B------:R-:W-:Y:S07]  /*4540*/  ULEA UR7, UR5, UR50, 0x3 ;  /* 0x0000003205077291 */ /* 0x000fee000f8e18ff */
[----:B------:R-:W-:Y:S05]  /*4550*/  BRA.U UP0, `(.L_x_71) ;  /* 0x00000001000c7547 */ /* 0x000fea000b800000 */
[----:B------:R-:W-:Y:S04]  /*4560*/  SHF.L.U32 R5, R3, 0x1f, RZ ;  /* 0x0000001f03057819 */ /* 0x000fe800000006ff */
[----:B------:R-:W1:Y:S02]  /*4570*/  SYNCS.PHASECHK.TRANS64.TRYWAIT P0, [UR7], R5 ;  /* 0x00000005ff0075a7 */ /* 0x000e640008001107 */
[----:B-1----:R-:W-:Y:S05]  /*4580*/  @!P0 BRA `(.L_x_72) ;  /* 0x000000f000208947 */ /* 0x002fea0003800000 */
.L_x_71:
[----:B------:R-:W-:Y:S02]  /*4590*/  UISETP.NE.AND UP1, UPT, UR13, URZ, UPT ;  /* 0x000000ff0d00728c */ /* 0x000fe4000bf25270 */
[----:B------:R-:W-:Y:S02]  /*45a0*/  UIADD3 UR4, UPT, UPT, UR5, 0x1, URZ ;  /* 0x0000000105047890 */ /* 0x000fe4000fffe0ff */
[----:B------:R-:W-:Y:S02]  /*45b0*/  ULEA UR10, UR5, UR69, 0x7 ;  /* 0x00000045050a7291 */ /* 0x000fe4000f8e38ff */
[----:B------:R-:W-:Y:S01]  /*45c0*/  UISETP.NE.AND UP0, UPT, UR4, 0x3, UPT ;  /* 0x000000030400788c */ /* 0x000fe2000bf05270 */
[----:B------:R-:W-:Y:S01]  /*45d0*/  PLOP3.LUT P1, PT, PT, PT, UP1, 0x80, 0x8 ;  /* 0x000000000008781c */ /* 0x000fe20003f2f018 */
[----:B------:R-:W-:Y:S02]  /*45e0*/  UIADD3 UR40, UPT, UPT, UR10, 0x20, URZ ;  /* 0x000000200a287890 */ /* 0x000fe4000fffe0ff */
[----:B------:R-:W-:Y:S02]  /*45f0*/  USEL UR6, URZ, 0x1, UP0 ;  /* 0x00000001ff067887 */ /* 0x000fe40008000000 */
[----:B------:R-:W-:Y:S01]  /*4600*/  USEL UR47, UR4, URZ, UP0 ;  /* 0x000000ff042f7287 */ /* 0x000fe20008000000 */
[----:B------:R-:W-:Y:S03]  /*4610*/  ELECT P3, URZ, PT ;  /* 0x0000000000ff782f */ /* 0x000fe60003860000 */
[----:B------:R-:W-:Y:S01]  /*4620*/  @UP1 ULEA UR4, UR47, UR50, 0x3 ;  /* 0x000000322f041291 */ /* 0x000fe2000f8e18ff */
[----:B------:R-:W-:Y:S01]  /*4630*/  LOP3.LUT R3, R3, UR6, RZ, 0x3c, !PT ;  /* 0x0000000603037c12 */ /* 0x000fe2000f8e3cff */
[----:B------:R-:W-:Y:S02]  /*4640*/  UIADD3 UR42, UPT, UPT, UR10, 0x40, URZ ;  /* 0x000000400a2a7890 */ /* 0x000fe4000fffe0ff */
[----:B------:R-:W-:Y:S01]  /*4650*/  UIADD3 UR44, UPT, UPT, UR10, 0x60, URZ ;  /* 0x000000600a2c7890 */ /* 0x000fe2000fffe0ff */
[----:B------:R-:W-:Y:S01]  /*4660*/  @P1 SHF.L.U32 R4, R3, 0x1f, RZ ;  /* 0x0000001f03041819 */ /* 0x000fe200000006ff */
[----:B------:R-:W-:Y:S02]  /*4670*/  ULEA UR8, UR5, UR68, 0xb ;  /* 0x0000004405087291 */ /* 0x000fe4000f8e58ff */
[----:B------:R-:W-:Y:S01]  /*4680*/  ULEA UR6, UR5, UR51, 0xa ;  /* 0x0000003305067291 */ /* 0x000fe2000f8e50ff */
[----:B------:R-:W2:Y:S01]  /*4690*/  @P1 SYNCS.PHASECHK.TRANS64.TRYWAIT P0, [UR4], R4 ;  /* 0x00000004ff0015a7 */ /* 0x000ea20008001104 */
[----:B------:R-:W-:Y:S01]  /*46a0*/  ULEA UR4, UR5, UR70, 0x8 ;  /* 0x0000004605047291 */ /* 0x000fe2000f8e40ff */
[----:B-1----:R-:W-:Y:S01]  /*46b0*/  @P3 LOP3.LUT R0, R2, 0xffff, RZ, 0xc0, !PT ;  /* 0x0000ffff02003812 */ /* 0x002fe200078ec0ff */
[----:B------:R-:W-:Y:S02]  /*46c0*/  UISETP.NE.U32.AND UP0, UPT, UR9, URZ, UPT ;  /* 0x000000ff0900728c */ /* 0x000fe4000bf05070 */
[----:B------:R-:W-:Y:S01]  /*46d0*/  UIADD3 UR26, UPT, UPT, UR4, 0x20, URZ ;  /* 0x00000020041a7890 */ /* 0x000fe2000fffe0ff */
[----:B------:R-:W-:Y:S01]  /*46e0*/  @P3 R2UR UR48, R0 ;  /* 0x00000000003032ca */ /* 0x000fe200000e0000 */
[----:B------:R-:W-:Y:S02]  /*46f0*/  UIADD3 UR28, UPT, UPT, UR4, 0x40, URZ ;  /* 0x00000040041c7890 */ /* 0x000fe4000fffe0ff */
        /* <DEDUP_REMOVED lines=11> */
[----:B------:R-:W-:Y:S01]  /*47b0*/  UIADD3 UR49, UPT, UPT, UR7, 0x18, URZ ;  /* 0x0000001807317890 */ /* 0x000fe2000fffe0ff */
[----:B------:R-:W-:Y:S01]  /*47c0*/  UMOV UR11, 0x4008 ;  /* 0x00004008000b7882 */ /* 0x000fe20000000000 */
[----:B------:R-:W-:Y:S01]  /*47d0*/  UMOV UR41, 0x4008 ;  /* 0x0000400800297882 */ /* 0x000fe20000000000 */
[----:B------:R1:W-:Y:S01]  /*47e0*/  UTCCP.T.S.4x32dp128bit tmem[UR12+0x1c0], gdesc[UR10] ;  /* 0x0001c00a0c0079e7 */ /* 0x0003e20009100000 */
[----:B------:R-:W-:Y:S01]  /*47f0*/  UTCCP.T.S.4x32dp128bit tmem[UR12+0x1c4], gdesc[UR40] ;  /* 0x0001c4280c0079e7 */ /* 0x000fe20009100000 */
[----:B------:R-:W-:Y:S01]  /*4800*/  UMOV UR43, 0x4008 ;  /* 0x00004008002b7882 */ /* 0x000fe20000000000 */
[----:B------:R-:W-:Y:S01]  /*4810*/  UMOV UR45, 0x4008 ;  /* 0x00004008002d7882 */ /* 0x000fe20000000000 */
[----:B------:R-:W-:Y:S01]  /*4820*/  UTCCP.T.S.4x32dp128bit tmem[UR12+0x1c8], gdesc[UR42] ;  /* 0x0001c82a0c0079e7 */ /* 0x000fe20009100000 */
[----:B------:R-:W-:Y:S01]  /*4830*/  UTCCP.T.S.4x32dp128bit tmem[UR12+0x1cc], gdesc[UR44] ;  /* 0x0001cc2c0c0079e7 */ /* 0x000fe20009100000 */
        /* <DEDUP_REMOVED lines=18> */
[----:B-1----:R-:W-:Y:S01]  /*4960*/  UIADD3 UR10, UPT, UPT, UR13, -0x1, URZ ;  /* 0xffffffff0d0a7890 */ /* 0x002fe2000fffe0ff */
[----:B------:R1:W-:Y:S01]  /*4970*/  UTCOMMA.4X gdesc[UR6], gdesc[UR8], tmem[UR46], tmem[UR58], idesc[UR59], tmem[UR66], UP0 ;  /* 0x80423a08060075ea */ /* 0x0003e2000800002e */
[----:B------:R-:W-:Y:S01]  /*4980*/  UMOV UR25, 0x40004040 ;  /* 0x4000404000197882 */ /* 0x000fe20000000000 */
[----:B------:R-:W-:Y:S01]  /*4990*/  UMOV UR23, 0x40004040 ;  /* 0x4000404000177882 */ /* 0x000fe20000000000 */
[----:B------:R-:W-:Y:S01]  /*49a0*/  UMOV UR21, 0x40004040 ;  /* 0x4000404000157882 */ /* 0x000fe20000000000 */
[----:B------:R4:W-:Y:S01]  /*49b0*/  UTCOMMA.4X gdesc[UR22], gdesc[UR24], tmem[UR46], tmem[UR56], idesc[UR57], tmem[UR64], UPT ;  /* 0x80403818160075ea */ /* 0x0009e2000b80002e */
[----:B------:R-:W-:Y:S01]  /*49c0*/  UMOV UR19, 0x40004040 ;  /* 0x4000404000137882 */ /* 0x000fe20000000000 */
[----:B------:R-:W-:Y:S01]  /*49d0*/  UMOV UR17, 0x40004040 ;  /* 0x4000404000117882 */ /* 0x000fe20000000000 */
[----:B---3--:R-:W-:Y:S01]  /*49e0*/  UIADD3 UR5, UPT, UPT, UR13, 0x1, URZ ;  /* 0x000000010d057890 */ /* 0x008fe2000fffe0ff */
[----:B------:R4:W-:Y:S01]  /*49f0*/  UTCOMMA.4X gdesc[UR18], gdesc[UR20], tmem[UR46], tmem[UR54], idesc[UR55], tmem[UR62], UPT ;  /* 0x803e3614120075ea */ /* 0x0009e2000b80002e */
[----:B------:R-:W-:Y:S01]  /*4a00*/  UMOV UR15, 0x40004040 ;  /* 0x40004040000f7882 */ /* 0x000fe20000000000 */
[----:B------:R-:W-:Y:S01]  /*4a10*/  UMOV UR4, 0x1 ;  /* 0x0000000100047882 */ /* 0x000fe20000000000 */
[----:B------:R4:W-:Y:S01]  /*4a20*/  UTCOMMA.4X gdesc[UR14], gdesc[UR16], tmem[UR46], tmem[UR52], idesc[UR53], tmem[UR60], UPT ;  /* 0x803c34100e0075ea */ /* 0x0009e2000b80002e */
[----:B------:R4:W-:Y:S01]  /*4a30*/  UTCBAR.MULTICAST [UR49], URZ, UR48 ;  /* 0x000000ff310073e9 */ /* 0x0009e20008000830 */
[----:B------:R-:W-:Y:S01]  /*4a40*/  UMOV UR13, UR10 ;  /* 0x0000000a000d7c82 */ /* 0x000fe20008000000 */
[----:B-1----:R-:W-:Y:S01]  /*4a50*/  UMOV UR9, 0x1 ;  /* 0x0000000100097882 */ /* 0x002fe20000000000 */
[----:B--2---:R-:W-:Y:S01]  /*4a60*/  @P1 VOTEU.ANY UP0, P0 ;  /* 0x0000000000ff1886 */ /* 0x004fe20000000100 */
[----:B------:R-:W-:Y:S02]  /*4a70*/  @UP1 USEL UR4, URZ, 0x1, !UP0 ;  /* 0x00000001ff041887 */ /* 0x000fe4000c000000 */
[----:B------:R-:W-:Y:S03]  /*4a80*/  UISETP.GT.U32.AND UP0, UPT, UR5, 0x1, UPT ;  /* 0x000000010500788c */ /* 0x000fe6000bf04070 */
[----:B------:R-:W-:Y:S06]  /*4a90*/  UMOV UR5, UR47 ;  /* 0x0000002f00057c82 */ /* 0x000fec0008000000 */
[----:B----4-:R-:W-:Y:S05]  /*4aa0*/  BRA.U UP0, `(.L_x_73) ;  /* 0xfffffff900a07547 */ /* 0x010fea000b83ffff */
.L_x_70:
[----:B------:R-:W-:Y:S01]  /*4ab0*/  UIADD3 UR4, UPT, UPT, UR50, 0xa0, URZ ;  /* 0x000000a032047890 */ /* 0x000fe2000fffe0ff */
[----:B------:R-:W-:Y:S01]  /*4ac0*/  ISETP.NE.AND P0, PT, R9, 0x2, PT ;  /* 0x000000020900780c */ /* 0x000fe20003f05270 */
[----:B--2---:R-:W-:-:S03]  /*4ad0*/  UMOV UR13, UR71 ;  /* 0x00000047000d7c82 */ /* 0x004fc60008000000 */
[----:B------:R-:W-:Y:S02]  /*4ae0*/  SEL R5, RZ, 0x1, P0 ;  /* 0x00000001ff057807 */ /* 0x000fe40000000000 */
[----:B------:R-:W-:Y:S02]  /*4af0*/  SEL R9, R9, RZ, P0 ;  /* 0x000000ff09097207 */ /* 0x000fe40000000000 */
[----:B------:R1:W-:Y:S01]  /*4b00*/  UTCBAR [UR4], URZ ;  /* 0x000000ff040073e9 */ /* 0x0003e200080000ff */
[----:B------:R-:W-:Y:S01]  /*4b10*/  LOP3.LUT R8, R8, R5, RZ, 0x3c, !PT ;  /* 0x0000000508087212 */ /* 0x000fe200078e3cff */
[----:B------:R-:W-:Y:S06]  /*4b20*/  @P2 BRA `(.L_x_74) ;  /* 0xfffffff000a02947 */ /* 0x000fec000383ffff */
[----:B------:R-:W2:Y:S01]  /*4b30*/  S2UR UR6, SR_CgaCtaId ;  /* 0x00000000000679c3 */ /* 0x000ea20000008800 */
[----:B------:R-:W-:Y:S01]  /*4b40*/  ELECT P0, URZ, PT ;  /* 0x0000000000ff782f */ /* 0x000fe20003800000 */
[----:B------:R-:W-:Y:S01]  /*4b50*/  IMAD.MOV.U32 R0, RZ, RZ, 0x1 ;  /* 0x00000001ff007424 */ /* 0x000fe200078e00ff */
[----:B-1----:R-:W-:Y:S01]  /*4b60*/  UMOV UR4, 0x40 ;  /* 0x0000004000047882 */ /* 0x002fe20000000000 */
[----:B------:R-:W-:-:S04]  /*4b70*/  SHF.L.U32 R3, RZ, 0x1f, RZ ;  /* 0x0000001fff037819 */ /* 0x000fc800000006ff */
[----:B------:R-:W-:Y:S01]  /*4b80*/  UVIRTCOUNT.DEALLOC.SMPOOL 0x80 ;  /* 0x000000800000784c */ /* 0x000fe20000000000 */
[----:B--2---:R-:W-:-:S09]  /*4b90*/  ULEA UR6, UR6, UR4, 0x18 ;  /* 0x0000000406067291 */ /* 0x004fd2000f8ec0ff */
[----:B------:R1:W-:Y:S01]  /*4ba0*/  @P0 STS.U8 [UR6+0x1c], R0 ;  /* 0x00001c00ff000988 */ /* 0x0003e20008000006 */
[----:B------:R-:W2:Y:S02]  /*4bb0*/  SYNCS.PHASECHK.TRANS64.TRYWAIT P0, [UR50+0xd0], R3 ;  /* 0x0000d003ff0075a7 */ /* 0x000ea40008001132 */
[----:B-12---:R-:W-:Y:S05]  /*4bc0*/  @!P0 BRA `(.L_x_75) ;  /* 0x000000e800a88947 */ /* 0x006fea0003800000 */
.L_x_214:
[----:B------:R-:W-:Y:S01]  /*4bd0*/  NOP ;  /* 0x0000000000007918 */ /* 0x000fe20000000000 */
[----:B-1----:R-:W1:Y:S01]  /*4be0*/  LDS R0, [UR6+0x14] ;  /* 0x00001406ff007984 */ /* 0x002e620008000800 */
[----:B------:R-:W-:Y:S01]  /*4bf0*/  ULOP3.LUT UR4, UR12, 0xffff, URZ, 0xc0, !UPT ;  /* 0x0000ffff0c047892 */ /* 0x000fe2000f8ec0ff */
[----:B------:R-:W-:Y:S01]  /*4c00*/  UMOV UR5, 0xffff ;  /* 0x0000ffff00057882 */ /* 0x000fe20000000000 */
[----:B------:R-:W-:Y:S02]  /*4c10*/  UMOV UR7, 0x1 ;  /* 0x0000000100077882 */ /* 0x000fe40000000000 */
[----:B------:R-:W-:-:S04]  /*4c20*/  USHF.R.U32.HI UR4, URZ, 0x5, UR4 ;  /* 0x00000005ff047899 */ /* 0x000fc80008011604 */
[----:B------:R-:W-:Y:S02]  /*4c30*/  USHF.L.U32 UR5, UR5, UR4, URZ ;  /* 0x0000000405057299 */ /* 0x000fe400080006ff */
[----:B------:R-:W-:-:S04]  /*4c40*/  USHF.L.U32 UR4, UR7, UR4, URZ ;  /* 0x0000000407047299 */ /* 0x000fc800080006ff */
[----:B-1----:R-:W-:-:S04]  /*4c50*/  LOP3.LUT R0, R0, UR5, RZ, 0xc0, !PT ;  /* 0x0000000500007c12 */ /* 0x002fc8000f8ec0ff */
[----:B------:R-:W-:-:S13]  /*4c60*/  ISETP.NE.AND P0, PT, R0, UR5, PT ;  /* 0x0000000500007c0c */ /* 0x000fda000bf05270 */
[----:B------:R-:W-:Y:S05]  /*4c70*/  @P0 BRA `(.L_x_76) ;  /* 0x0000000000580947 */ /* 0x000fea0003800000 */
[----:B------:R-:W1:Y:S02]  /*4c80*/  LDS R0, [UR6+0x18] ;  /* 0x00001806ff007984 */ /* 0x000e640008000800 */
[----:B-1----:R-:W-:-:S04]  /*4c90*/  LOP3.LUT R0, R0, UR4, RZ, 0xc0, !PT ;  /* 0x0000000400007c12 */ /* 0x002fc8000f8ec0ff */
[----:B------:R-:W-:-:S13]  /*4ca0*/  ISETP.NE.AND P0, PT, R0, UR4, PT ;  /* 0x0000000400007c0c */ /* 0x000fda000bf05270 */
[----:B------:R-:W-:Y:S05]  /*4cb0*/  @P0 BRA `(.L_x_77) ;  /* 0x00000000003c0947 */ /* 0x000fea0003800000 */
[----:B------:R-:W1:Y:S01]  /*4cc0*/  S2R R2, SR_LANEID ;  /* 0x0000000000027919 */ /* 0x000e620000000000 */
[----:B------:R-:W-:Y:S01]  /*4cd0*/  ULOP3.LUT UR5, URZ, UR5, URZ, 0x33, !UPT ;  /* 0x00000005ff057292 */ /* 0x000fe2000f8e33ff */
[----:B------:R-:W-:Y:S01]  /*4ce0*/  LOP3.LUT R4, RZ, UR4, RZ, 0x33, !PT ;  /* 0x00000004ff047c12 */ /* 0x000fe2000f8e33ff */
[----:B------:R-:W-:Y:S02]  /*4cf0*/  VOTEU.ANY UR4, UPT, PT ;  /* 0x0000000000047886 */ /* 0x000fe400038e0100 */
[----:B------:R-:W-:Y:S01]  /*4d00*/  UFLO.U32 UR4, UR4 ;  /* 0x00000004000472bd */ /* 0x000fe200080e0000 */
[----:B------:R-:W2:Y:S01]  /*4d10*/  REDUX UR7, R4 ;  /* 0x00000000040773c4 */ /* 0x000ea20000000000 */
[----:B------:R-:W-:-:S06]  /*4d20*/  IMAD.U32 R0, RZ, RZ, UR5 ;  /* 0x00000005ff007e24 */ /* 0x000fcc000f8e00ff */
[----:B------:R3:W-:Y:S01]  /*4d30*/  UTCATOMSWS.AND URZ, UR5 ;  /* 0x0000000500ff79e3 */ /* 0x0007e20008000000 */
[----:B------:R-:W4:Y:S01]  /*4d40*/  REDUX UR8, R0 ;  /* 0x00000000000873c4 */ /* 0x000f220000000000 */
[----:B-1----:R-:W-:Y:S01]  /*4d50*/  ISETP.EQ.U32.AND P0, PT, R2, UR4, PT ;  /* 0x0000000402007c0c */ /* 0x002fe2000bf02070 */
[----:B--2---:R-:W-:Y:S01]  /*4d60*/  IMAD.U32 R2, RZ, RZ, UR7 ;  /* 0x00000007ff027e24 */ /* 0x004fe2000f8e00ff */
[----:B----4-:R-:W-:-:S11]  /*4d70*/  MOV R3, UR8 ;  /* 0x0000000800037c02 */ /* 0x010fd60008000f00 */
[----:B------:R3:W-:Y:S04]  /*4d80*/  @P0 ATOMS.AND RZ, [UR6+0x14], R3 ;  /* 0x00001403ffff098c */ /* 0x0007e8000a800006 */
[----:B------:R3:W-:Y:S01]  /*4d90*/  @P0 ATOMS.AND RZ, [UR6+0x18], R2 ;  /* 0x00001802ffff098c */ /* 0x0007e2000a800006 */
[----:B------:R-:W-:Y:S05]  /*4da0*/  BRA `(.L_x_78) ;  /* 0x0000000000147947 */ /* 0x000fea0003800000 */
.L_x_77:
[----:B------:R-:W-:Y:S02]  /*4db0*/  MOV R2, 0x4dd0 ;  /* 0x00004dd000027802 */ /* 0x000fe40000000f00 */
[----:B-----5:R-:W-:Y:S05]  /*4dc0*/  CALL.REL.NOINC `($__internal_0_$__cuda_sm10x_tcgen05_guardrail_trap_col_being_dealloced_not_returned_by_alloc) ;  /* 0x000000f000447944 */ /* 0x020fea0003c00000 */
[----:B------:R-:W-:Y:S05]  /*4dd0*/  BRA `(.L_x_78) ;  /* 0x0000000000087947 */ /* 0x000fea0003800000 */
.L_x_76:
[----:B------:R-:W-:Y:S02]  /*4de0*/  MOV R2, 0x4e00 ;  /* 0x00004e0000027802 */ /* 0x000fe40000000f00 */
[----:B-----5:R-:W-:Y:S05]  /*4df0*/  CALL.REL.NOINC `($__internal_2_$__cuda_sm10x_tcgen05_guardrail_trap_unallocated_columns_being_dealloced) ;  /* 0x000000f000507944 */ /* 0x020fea0003c00000 */
.L_x_78:
[----:B------:R-:W-:Y:S01]  /*4e00*/  NOP ;  /* 0x0000000000007918 */ /* 0x000fe20000000000 */
[----:B---3--:R-:W-:Y:S05]  /*4e10*/  EXIT ;  /* 0x000000000000794d */ /* 0x008fea0003800000 */
.L_x_58:
[----:B------:R-:W-:-:S09]  /*4e20*/  UISETP.NE.OR UP0, UPT, UR21, 0x3, !UP3 ;  /* 0x000000031500788c */ /* 0x000fd2000df05670 */
[----:B------:R-:W-:Y:S05]  /*4e30*/  BRA.U UP0, `(.L_x_79) ;  /* 0x0000001900bc7547 */ /* 0x000fea000b800000 */
[----:B------:R-:W1:Y:S01]  /*4e40*/  S2UR UR10, SR_CgaCtaId ;  /* 0x00000000000a79c3 */ /* 0x000e620000008800 */
[----:B------:R-:W2:Y:S01]  /*4e50*/  LDCU UR54, c[0x0][0x370] ;  /* 0x00006e00ff3677ac */ /* 0x000ea20008000800 */
[----:B------:R-:W-:Y:S01]  /*4e60*/  HFMA2 R14, -RZ, RZ, 0, 0 ;  /* 0x00000000ff0e7431 */ /* 0x000fe200000001ff */
[----:B------:R-:W-:Y:S01]  /*4e70*/  MOV R13, RZ ;  /* 0x000000ff000d7202 */ /* 0x000fe20000000f00 */
[----:B------:R-:W-:Y:S01]  /*4e80*/  HFMA2 R7, -RZ, RZ, 0, 0.0078125 ;  /* 0x00002000ff077431 */ /* 0x000fe200000001ff */
[----:B------:R-:W2:Y:S03]  /*4e90*/  LDCU.128 UR64, c[0x0][0xf10] ;  /* 0x0001e200ff4077ac */ /* 0x000ea60008000c00 */
[----:B------:R-:W3:Y:S01]  /*4ea0*/  LDC.64 R16, c[0x0][0x348] ;  /* 0x0000d200ff107b82 */ /* 0x000ee20000000a00 */
[----:B------:R-:W4:Y:S01]  /*4eb0*/  LDCU UR53, c[0x0][0x374] ;  /* 0x00006e80ff3577ac */ /* 0x000f220008000800 */
[----:B------:R-:W1:Y:S06]  /*4ec0*/  LDCU UR15, c[0x0][0xf0c] ;  /* 0x0001e180ff0f77ac */ /* 0x000e6c0008000800 */
[----:B------:R-:W3:Y:S01]  /*4ed0*/  LDC.64 R2, c[0x0][0xc88] ;  /* 0x00032200ff027b82 */ /* 0x000ee20000000a00 */
[----:B------:R-:W3:Y:S01]  /*4ee0*/  LDCU UR62, c[0x0][0xf20] ;  /* 0x0001e400ff3e77ac */ /* 0x000ee20008000800 */
[----:B------:R-:W3:Y:S06]  /*4ef0*/  LDCU UR4, c[0x0][0xf30] ;  /* 0x0001e600ff0477ac */ /* 0x000eec0008000800 */
[----:B------:R-:W3:Y:S01]  /*4f00*/  LDC.64 R4, c[0x0][0xc90] ;  /* 0x00032400ff047b82 */ /* 0x000ee20000000a00 */
[----:B------:R-:W-:Y:S01]  /*4f10*/  UMOV UR21, 0x400 ;  /* 0x0000040000157882 */ /* 0x000fe20000000000 */
[----:B--2---:R-:W-:-:S02]  /*4f20*/  UIMAD.WIDE.U32 UR6, UR54, UR64, URZ ;  /* 0x00000040360672a5 */ /* 0x004fc4000f8e00ff */
[----:B----4-:R-:W-:Y:S02]  /*4f30*/  UIMAD.WIDE.U32 UR8, UR53, UR67, URZ ;  /* 0x00000043350872a5 */ /* 0x010fe4000f8e00ff */
[----:B-1----:R-:W-:Y:S02]  /*4f40*/  ULEA UR21, UR10, UR21, 0x18 ;  /* 0x000000150a157291 */ /* 0x002fe4000f8ec0ff */
[----:B------:R-:W-:Y:S02]  /*4f50*/  UPLOP3.LUT UP1, UPT, UPT, UPT, UPT, 0x40, 0x4 ;  /* 0x000000000004789c */ /* 0x000fe40003f2e870 */
[----:B------:R-:W-:Y:S02]  /*4f60*/  UIADD3 UR57, UPT, UPT, UR21, 0x30, URZ ;  /* 0x0000003015397890 */ /* 0x000fe4000fffe0ff */
[----:B------:R-:W-:Y:S02]  /*4f70*/  UIADD3 UR49, UPT, UPT, UR21, 0x38, URZ ;  /* 0x0000003815317890 */ /* 0x000fe4000fffe0ff */
[----:B------:R-:W-:-:S02]  /*4f80*/  UIADD3 UR41, UPT, UPT, UR21, 0x40, URZ ;  /* 0x0000004015297890 */ /* 0x000fc4000fffe0ff */
[----:B------:R-:W-:Y:S01]  /*4f90*/  UIADD3 UR33, UPT, UPT, UR21, 0x48, URZ ;  /* 0x0000004815217890 */ /* 0x000fe2000fffe0ff */
[----:B------:R-:W-:Y:S01]  /*4fa0*/  UMOV UR6, UR7 ;  /* 0x0000000700067c82 */ /* 0x000fe20008000000 */
[----:B------:R-:W-:Y:S01]  /*4fb0*/  UMOV UR5, UR9 ;  /* 0x0000000900057c82 */ /* 0x000fe20008000000 */
[----:B------:R-:W-:Y:S02]  /*4fc0*/  UISETP.GE.AND UP0, UPT, UR45, 0x1, UPT ;  /* 0x000000012d00788c */ /* 0x000fe4000bf06270 */
[----:B------:R-:W-:Y:S01]  /*4fd0*/  UISETP.NE.AND UP4, UPT, UR45, 0x1, UPT ;  /* 0x000000012d00788c */ /* 0x000fe2000bf85270 */
[----:B------:R-:W1:Y:S01]  /*4fe0*/  LDCU.64 UR22, c[0x0][0xf28] ;  /* 0x0001e500ff1677ac */ /* 0x000e620008000a00 */
[----:B------:R-:W-:Y:S02]  /*4ff0*/  UISETP.NE.AND UP6, UPT, UR15, 0x1, UPT ;  /* 0x000000010f00788c */ /* 0x000fe4000bfc5270 */
[----:B------:R-:W-:Y:S02]  /*5000*/  UISETP.NE.AND UP5, UPT, UR66, 0x1, UPT ;  /* 0x000000014200788c */ /* 0x000fe4000bfa5270 */
[----:B------:R-:W-:-:S02]  /*5010*/  USHF.R.U32.HI UR61, URZ, UR65, UR6 ;  /* 0x00000041ff3d7299 */ /* 0x000fc40008011606 */
[----:B------:R-:W-:Y:S02]  /*5020*/  UPRMT UR46, UR10, 0x654, UR57 ;  /* 0x000006540a2e7896 */ /* 0x000fe40008000039 */
[----:B------:R-:W-:Y:S02]  /*5030*/  UPRMT UR39, UR10, 0x654, UR49 ;  /* 0x000006540a277896 */ /* 0x000fe40008000031 */
[----:B------:R-:W-:Y:S02]  /*5040*/  UPRMT UR38, UR10, 0x654, UR41 ;  /* 0x000006540a267896 */ /* 0x000fe40008000029 */
[----:B------:R-:W-:Y:S02]  /*5050*/  UPRMT UR37, UR10, 0x654, UR33 ;  /* 0x000006540a257896 */ /* 0x000fe40008000021 */
[----:B---3--:R-:W-:Y:S02]  /*5060*/  USHF.R.U32.HI UR55, URZ, UR62, UR5 ;  /* 0x0000003eff377299 */ /* 0x008fe40008011605 */
[----:B------:R-:W-:Y:S01]  /*5070*/  UISETP.NE.AND UP3, UPT, UR4, 0x1, UPT ;  /* 0x000000010400788c */ /* 0x000fe2000bf65270 */
[----:B-1----:R-:W-:-:S10]  /*5080*/  UMOV UR29, URZ ;  /* 0x000000ff001d7c82 */ /* 0x002fd40008000000 */
.L_x_94:
[C---:B------:R-:W-:Y:S02]  /*5090*/  LEA R12, R14.reuse, UR21, 0x3 ;  /* 0x000000150e0c7c11 */ /* 0x040fe4000f8e18ff */
[----:B------:R-:W-:Y:S02]  /*50a0*/  SHF.L.U32 R9, R13, 0x1f, RZ ;  /* 0x0000001f0d097819 */ /* 0x000fe400000006ff */
[----:B------:R-:W-:Y:S02]  /*50b0*/  LEA R10, R14, UR21, 0x4 ;  /* 0x000000150e0a7c11 */ /* 0x000fe4000f8e20ff */
[----:B------:R-:W1:Y:S02]  /*50c0*/  SYNCS.PHASECHK.TRANS64.TRYWAIT P0, [R12+URZ+0x80], R9 ;  /* 0x000080090c0075a7 */ /* 0x000e6400080011ff */
[----:B-12---:R-:W-:Y:S05]  /*50d0*/  @!P0 BRA `(.L_x_80) ;  /* 0x000000e4007c8947 */ /* 0x006fea0003800000 */
.L_x_215:
[----:B-1----:R-:W1:Y:S01]  /*50e0*/  LDS.128 R8, [R10+0xe0] ;  /* 0x0000e0000a087984 */ /* 0x002e620000000c00 */
[----:B------:R-:W-:Y:S01]  /*50f0*/  UISETP.GE.AND UP0, UPT, UR45, 0x1, UPT ;  /* 0x000000012d00788c */ /* 0x000fe2000bf06270 */
[----:B------:R-:W-:Y:S01]  /*5100*/  @!PT LDS RZ, [RZ] ;  /* 0x00000000fffff984 */ /* 0x000fe20000000800 */
[----:B------:R-:W-:Y:S01]  /*5110*/  @!PT LDS RZ, [RZ] ;  /* 0x00000000fffff984 */ /* 0x000fe20000000800 */
[----:B------:R-:W-:Y:S01]  /*5120*/  @!PT LDS RZ, [RZ] ;  /* 0x00000000fffff984 */ /* 0x000fe20000000800 */
[----:B------:R-:W-:Y:S01]  /*5130*/  @!PT LDS RZ, [RZ] ;  /* 0x00000000fffff984 */ /* 0x000fe20000000800 */
[----:B------:R2:W-:Y:S06]  /*5140*/  MEMBAR.ALL.CTA ;  /* 0x0000000000007992 */ /* 0x0005ec0000008000 */
[----:B--2---:R-:W2:Y:S01]  /*5150*/  FENCE.VIEW.ASYNC.S ;  /* 0x00000000000073c6 */ /* 0x004ea20000000000 */
[----:B-1----:R-:W-:Y:S11]  /*5160*/  LOP3.LUT P0, RZ, R10, 0x1, RZ, 0xc0, !PT ;  /* 0x000000010aff7812 */ /* 0x002ff6000780c0ff */
[----:B------:R-:W-:Y:S02]  /*5170*/  @!UPT UIADD3 URZ, UPT, UPT, URZ, URZ, URZ ;  /* 0x000000fffffff290 */ /* 0x000fe4000fffe0ff */
[----:B--2---:R-:W-:Y:S01]  /*5180*/  VOTEU.ANY UP2, P0 ;  /* 0x0000000000ff7886 */ /* 0x004fe20000040100 */
[----:B------:R-:W-:Y:S11]  /*5190*/  PLOP3.LUT P0, PT, PT, PT, UP2, 0x80, 0x8 ;  /* 0x000000000008781c */ /* 0x000ff60003f0f028 */
[----:B------:R-:W-:Y:S02]  /*51a0*/  @!UPT UIADD3 URZ, UPT, UPT, URZ, URZ, URZ ;  /* 0x000000fffffff290 */ /* 0x000fe4000fffe0ff */
[----:B------:R-:W-:Y:S02]  /*51b0*/  @P0 SHF.R.U32.HI R0, RZ, 0x10, R9 ;  /* 0x00000010ff000819 */ /* 0x000fe40000011609 */
[----:B------:R-:W-:Y:S02]  /*51c0*/  @P0 MOV R6, R8 ;  /* 0x0000000800060202 */ /* 0x000fe40000000f00 */
[----:B------:R-:W-:Y:S01]  /*51d0*/  @P0 R2UR UR4, R0 ;  /* 0x00000000000402ca */ /* 0x000fe200000e0000 */
[----:B------:R-:W-:Y:S01]  /*51e0*/  VIADD R0, R12, 0x90 ;  /* 0x000000900c007836 */ /* 0x000fe20000000000 */
[----:B------:R-:W-:Y:S02]  /*51f0*/  @P0 LOP3.LUT R8, R9, 0xffff, RZ, 0xc0, !PT ;  /* 0x0000ffff09080812 */ /* 0x000fe400078ec0ff */
[----:B------:R-:W-:Y:S02]  /*5200*/  @P0 R2UR UR6, R6 ;  /* 0x00000000060602ca */ /* 0x000fe400000e0000 */
[----:B------:R-:W-:Y:S02]  /*5210*/  PRMT R0, RZ, 0x654, R0 ;  /* 0x00000654ff007816 */ /* 0x000fe40000000000 */
[----:B------:R-:W-:Y:S02]  /*5220*/  @P0 R2UR UR5, R8 ;  /* 0x00000000080502ca */ /* 0x000fe400000e0000 */
[----:B------:R1:W-:Y:S03]  /*5230*/  SYNCS.ARRIVE.TRANS64.RED.A1T0 RZ, [R0+URZ], RZ ;  /* 0x000000ff00ff79a7 */ /* 0x0003e600081004ff */
[----:B------:R-:W-:Y:S04]  /*5240*/  @UP2 UMOV UR47, UR4 ;  /* 0x00000004002f2c82 */ /* 0x000fe80008000000 */
[----:B------:R-:W-:Y:S04]  /*5250*/  @UP2 UMOV UR14, UR6 ;  /* 0x00000006000e2c82 */ /* 0x000fe80008000000 */
[----:B------:R-:W-:Y:S01]  /*5260*/  @UP2 UMOV UR13, UR5 ;  /* 0x00000005000d2c82 */ /* 0x000fe20008000000 */
[----:B------:R-:W-:Y:S05]  /*5270*/  BRA.U !UP0, `(.L_x_81) ;  /* 0x0000000108a47547 */ /* 0x000fea000b800000 */
[----:B------:R-:W-:Y:S02]  /*5280*/  UIMAD.WIDE.U32 UR16, UR13, UR67, URZ ;  /* 0x000000430d1072a5 */ /* 0x000fe4000f8e00ff */
[----:B------:R-:W-:Y:S02]  /*5290*/  UIMAD.WIDE.U32 UR18, UR14, UR64, URZ ;  /* 0x000000400e1272a5 */ /* 0x000fe4000f8e00ff */
[----:B------:R-:W-:Y:S02]  /*52a0*/  USEL UR4, UR53, UR55, !UP5 ;  /* 0x0000003735047287 */ /* 0x000fe4000e800000 */
[----:B------:R-:W-:Y:S02]  /*52b0*/  USEL UR7, UR54, UR61, !UP6 ;  /* 0x0000003d36077287 */ /* 0x000fe4000f000000 */
[----:B------:R-:W-:Y:S02]  /*52c0*/  UIMAD.WIDE.U32 UR8, UR4, UR22, URZ ;  /* 0x00000016040872a5 */ /* 0x000fe4000f8e00ff */
[----:B------:R-:W-:Y:S01]  /*52d0*/  UIMAD.WIDE.U32 UR10, UR7, UR22, URZ ;  /* 0x00000016070a72a5 */ /* 0x000fe2000f8e00ff */
[----:B------:R-:W-:Y:S02]  /*52e0*/  UMOV UR5, UR17 ;  /* 0x0000001100057c82 */ /* 0x000fe40008000000 */
[----:B------:R-:W-:Y:S03]  /*52f0*/  USHF.R.U32.HI UR6, URZ, UR62, UR5 ;  /* 0x0000003eff067299 */ /* 0x000fe60008011605 */
[----:B------:R-:W-:Y:S01]  /*5300*/  UMOV UR5, UR19 ;  /* 0x0000001300057c82 */ /* 0x000fe20008000000 */
[----:B------:R-:W-:Y:S02]  /*5310*/  USEL UR6, UR13, UR6, !UP5 ;  /* 0x000000060d067287 */ /* 0x000fe4000e800000 */
[----:B------:R-:W-:Y:S03]  /*5320*/  USHF.R.U32.HI UR12, URZ, UR65, UR5 ;  /* 0x00000041ff0c7299 */ /* 0x000fe60008011605 */
[----:B------:R-:W-:Y:S02]  /*5330*/  UMOV UR5, UR9 ;  /* 0x0000000900057c82 */ /* 0x000fe40008000000 */
[----:B------:R-:W-:Y:S03]  /*5340*/  @UP4 USHF.R.U32.HI UR4, URZ, UR23, UR5 ;  /* 0x00000017ff044299 */ /* 0x000fe60008011605 */
[----:B------:R-:W-:Y:S01]  /*5350*/  UMOV UR5, UR11 ;  /* 0x0000000b00057c82 */ /* 0x000fe20008000000 */
[----:B------:R-:W-:Y:S02]  /*5360*/  UIMAD UR4, UR45, UR4, URZ ;  /* 0x000000042d0472a4 */ /* 0x000fe4000f8e02ff */
[----:B------:R-:W-:Y:S02]  /*5370*/  @UP4 USHF.R.U32.HI UR7, URZ, UR23, UR5 ;  /* 0x00000017ff074299 */ /* 0x000fe40008011605 */
[----:B------:R-:W-:Y:S02]  /*5380*/  UIMAD.WIDE.U32 UR10, UR6, UR22, URZ ;  /* 0x00000016060a72a5 */ /* 0x000fe4000f8e00ff */
[----:B------:R-:W-:Y:S02]  /*5390*/  USEL UR5, UR14, UR12, !UP6 ;  /* 0x0000000c0e057287 */ /* 0x000fe4000f000000 */
[----:B------:R-:W-:Y:S02]  /*53a0*/  UIMAD UR8, UR45, UR7, URZ ;  /* 0x000000072d0872a4 */ /* 0x000fe4000f8e02ff */
[----:B------:R-:W-:Y:S03]  /*53b0*/  UISETP.GE.AND UP0, UPT, UR6, UR4, UPT ;  /* 0x000000040600728c */ /* 0x000fe6000bf06270 */
[----:B------:R-:W-:Y:S01]  /*53c0*/  UMOV UR4, UR11 ;  /* 0x0000000b00047c82 */ /* 0x000fe20008000000 */
[----:B------:R-:W-:Y:S02]  /*53d0*/  UISETP.GE.OR UP0, UPT, UR5, UR8, UP0 ;  /* 0x000000080500728c */ /* 0x000fe40008706670 */
[----:B------:R-:W-:Y:S02]  /*53e0*/  USHF.R.U32.HI UR4, URZ, UR23, UR4 ;  /* 0x00000017ff047299 */ /* 0x000fe40008011604 */
[----:B------:R-:W-:Y:S02]  /*53f0*/  UIMAD.WIDE.U32 UR8, UR5, UR22, URZ ;  /* 0x00000016050872a5 */ /* 0x000fe4000f8e00ff */
[----:B------:R-:W-:Y:S04]  /*5400*/  USEL UR10, UR6, UR4, !UP4 ;  /* 0x00000004060a7287 */ /* 0x000fe8000e000000 */
[----:B------:R-:W-:Y:S01]  /*5410*/  UIADD3 UR11, UPT, UPT, -UR10, URZ, URZ ;  /* 0x000000ff0a0b7290 */ /* 0x000fe2000fffe1ff */
[----:B------:R-:W-:Y:S02]  /*5420*/  @!UP0 UMOV UR4, UR9 ;  /* 0x0000000900048c82 */ /* 0x000fe40008000000 */
[----:B------:R-:W-:Y:S02]  /*5430*/  @!UP0 USHF.R.U32.HI UR4, URZ, UR23, UR4 ;  /* 0x00000017ff048299 */ /* 0x000fe40008011604 */
[----:B------:R-:W-:Y:S02]  /*5440*/  UIMAD UR8, UR45, UR11, UR6 ;  /* 0x0000000b2d0872a4 */ /* 0x000fe4000f8e0206 */
[----:B------:R-:W-:Y:S04]  /*5450*/  @!UP0 USEL UR4, UR5, UR4, !UP4 ;  /* 0x0000000405048287 */ /* 0x000fe8000e000000 */
[----:B------:R-:W-:Y:S02]  /*5460*/  @!UP0 UIMAD UR7, UR7, UR8, UR4 ;  /* 0x00000008070782a4 */ /* 0x000fe4000f8e0204 */
[----:B------:R-:W-:Y:S02]  /*5470*/  @!UP0 UIADD3 UR9, UPT, UPT, UR10, -UR4, URZ ;  /* 0x800000040a098290 */ /* 0x000fe4000fffe0ff */
[----:B------:R-:W-:Y:S02]  /*5480*/  UIADD3 UR8, UPT, UPT, -UR6, URZ, URZ ;  /* 0x000000ff06087290 */ /* 0x000fe4000fffe1ff */
[----:B------:R-:W-:Y:S02]  /*5490*/  UIADD3 UR4, UPT, UPT, -UR5, URZ, URZ ;  /* 0x000000ff05047290 */ /* 0x000fe4000fffe1ff */
[----:B------:R-:W-:Y:S03]  /*54a0*/  @!UP0 UIMAD UR6, UR9, UR45, UR5 ;  /* 0x0000002d090682a4 */ /* 0x000fe6000f8e0205 */
[----:B------:R-:W-:Y:S01]  /*54b0*/  @!UP0 UMOV UR5, UR7 ;  /* 0x0000000700058c82 */ /* 0x000fe20008000000 */
[----:B------:R-:W-:Y:S02]  /*54c0*/  UIMAD UR7, UR15, UR4, UR14 ;  /* 0x000000040f0772a4 */ /* 0x000fe4000f8e020e */
[----:B------:R-:W-:Y:S02]  /*54d0*/  UIMAD UR4, UR66, UR8, UR13 ;  /* 0x00000008420472a4 */ /* 0x000fe4000f8e020d */
[----:B------:R-:W-:Y:S02]  /*54e0*/  UIMAD UR14, UR5, UR15, UR7 ;  /* 0x0000000f050e72a4 */ /* 0x000fe4000f8e0207 */
[----:B------:R-:W-:Y:S11]  /*54f0*/  UIMAD UR13, UR6, UR66, UR4 ;  /* 0x00000042060d72a4 */ /* 0x000ff6000f8e0204 */
[----:B------:R-:W-:Y:S01]  /*5500*/  @!UPT UIADD3 URZ, UPT, UPT, URZ, URZ, URZ ;  /* 0x000000fffffff290 */ /* 0x000fe2000fffe0ff */
.L_x_81:
[----:B------:R-:W2:Y:S01]  /*5510*/  @!UP3 LDCU.128 UR8, c[0x0][0xf10] ;  /* 0x0001e200ff08b7ac */ /* 0x000ea20008000c00 */
[----:B------:R-:W-:Y:S01]  /*5520*/  IMAD.MOV.U32 R10, RZ, RZ, 0x1 ;  /* 0x00000001ff0a7424 */ /* 0x000fe200078e00ff */
[C---:B------:R-:W-:Y:S02]  /*5530*/  ISETP.NE.U32.AND P1, PT, R4.reuse, RZ, PT ;  /* 0x000000ff0400720c */ /* 0x040fe40003f25070 */
[----:B------:R-:W-:Y:S02]  /*5540*/  ISETP.NE.U32.AND P0, PT, R4, RZ, PT ;  /* 0x000000ff0400720c */ /* 0x000fe40003f05070 */
[C---:B------:R-:W-:Y:S01]  /*5550*/  ISETP.NE.AND.EX P1, PT, R5.reuse, RZ, PT, P1 ;  /* 0x000000ff0500720c */ /* 0x040fe20003f25310 */
[----:B------:R-:W3:Y:S01]  /*5560*/  @!UP3 LDCU UR5, c[0x0][0xf0c] ;  /* 0x0001e180ff05b7ac */ /* 0x000ee20008000800 */
[----:B------:R-:W-:Y:S02]  /*5570*/  ISETP.NE.AND.EX P0, PT, R5, RZ, PT, P0 ;  /* 0x000000ff0500720c */ /* 0x000fe40003f05300 */
[----:B------:R-:W-:Y:S01]  /*5580*/  SHF.L.U32 R10, R10, 0x1f, RZ ;  /* 0x0000001f0a0a7819 */ /* 0x000fe200000006ff */
[----:B------:R-:W4:Y:S01]  /*5590*/  @!UP3 LDCU UR4, c[0x0][0xf20] ;  /* 0x0001e400ff04b7ac */ /* 0x000f220008000800 */
[----:B------:R-:W-:Y:S02]  /*55a0*/  USHF.L.U32 UR17, UR24, 0x8, URZ ;  /* 0x0000000818117899 */ /* 0x000fe400080006ff */
[----:B--2---:R-:W-:Y:S02]  /*55b0*/  UIMAD.WIDE.U32 UR6, UR14, UR8, URZ ;  /* 0x000000080e0672a5 */ /* 0x004fe4000f8e00ff */
[----:B------:R-:W-:Y:S02]  /*55c0*/  USHF.L.U32 UR59, UR20, 0x7, URZ ;  /* 0x00000007143b7899 */ /* 0x000fe400080006ff */
[----:B------:R-:W-:Y:S02]  /*55d0*/  @!UP3 USHF.R.U32.HI UR7, URZ, UR9, UR7 ;  /* 0x00000009ff07b299 */ /* 0x000fe40008011607 */
[----:B------:R-:W-:Y:S02]  /*55e0*/  UIMAD.WIDE.U32 UR8, UR13, UR11, URZ ;  /* 0x0000000b0d0872a5 */ /* 0x000fe4000f8e00ff */
[----:B---3--:R-:W-:Y:S04]  /*55f0*/  @!UP3 UISETP.NE.AND UP0, UPT, UR5, 0x1, UPT ;  /* 0x000000010500b88c */ /* 0x008fe8000bf05270 */
[----:B------:R-:W-:Y:S02]  /*5600*/  @!UP3 USEL UR7, UR14, UR7, !UP0 ;  /* 0x000000070e07b287 */ /* 0x000fe4000c000000 */
[----:B------:R-:W-:Y:S01]  /*5610*/  @!UP3 UISETP.NE.AND UP0, UPT, UR10, 0x1, UPT ;  /* 0x000000010a00b88c */ /* 0x000fe2000bf05270 */
[----:B------:R-:W-:Y:S02]  /*5620*/  @!UP3 UMOV UR6, UR9 ;  /* 0x000000090006bc82 */ /* 0x000fe40008000000 */
[----:B----4-:R-:W-:Y:S04]  /*5630*/  @!UP3 USHF.R.U32.HI UR6, URZ, UR4, UR6 ;  /* 0x00000004ff06b299 */ /* 0x010fe80008011606 */
[----:B------:R-:W-:Y:S04]  /*5640*/  @!UP3 USEL UR6, UR13, UR6, !UP0 ;  /* 0x000000060d06b287 */ /* 0x000fe8000c000000 */
[----:B------:R-:W-:Y:S02]  /*5650*/  @!UP3 UIADD3 UR4, UPT, UPT, -UR7, UR6, URZ ;  /* 0x000000060704b290 */ /* 0x000fe4000fffe1ff */
[----:B------:R-:W-:Y:S02]  /*5660*/  @!UP3 UIADD3 UR6, UPT, UPT, UR7, -UR6, URZ ;  /* 0x800000060706b290 */ /* 0x000fe4000fffe0ff */
[----:B------:R-:W-:Y:S02]  /*5670*/  @!UP3 UIMAD UR14, UR4, UR5, UR14 ;  /* 0x00000005040eb2a4 */ /* 0x000fe4000f8e020e */
[----:B------:R-:W-:Y:S01]  /*5680*/  @!UP3 UIMAD UR13, UR6, UR10, UR13 ;  /* 0x0000000a060db2a4 */ /* 0x000fe2000f8e020d */
[----:B------:R-:W-:Y:S11]  /*5690*/  BRA.U UP1, `(.L_x_82) ;  /* 0x0000000101107547 */ /* 0x000ff6000b800000 */
[----:B-1----:R-:W-:Y:S04]  /*56a0*/  MOV R0, UR63 ;  /* 0x0000003f00007c02 */ /* 0x002fe80008000f00 */
[----:B------:R-:W-:Y:S04]  /*56b0*/  SHF.L.U32 R9, R0, 0x1f, RZ ;  /* 0x0000001f00097819 */ /* 0x000fe800000006ff */
[----:B------:R-:W1:Y:S02]  /*56c0*/  SYNCS.PHASECHK.TRANS64.TRYWAIT P2, [UR21+0x78], R9 ;  /* 0x00007809ff0075a7 */ /* 0x000e640008041115 */
[----:B-1----:R-:W-:Y:S05]  /*56d0*/  @!P2 BRA `(.L_x_83) ;  /* 0x000000e00010a947 */ /* 0x002fea0003800000 */
.L_x_82:
[----:B------:R-:W-:Y:S05]  /*56e0*/  @!P1 BRA `(.L_x_84) ;  /* 0x0000000000309947 */ /* 0x000fea0003800000 */
[----:B------:R-:W-:Y:S01]  /*56f0*/  ISETP.NE.U32.AND P1, PT, R2, RZ, PT ;  /* 0x000000ff0200720c */ /* 0x000fe20003f25070 */
[----:B------:R-:W2:Y:S01]  /*5700*/  LDCU.64 UR4, c[0x0][0x358] ;  /* 0x00006b00ff0477ac */ /* 0x000ea20008000a00 */
[----:B------:R-:W-:Y:S02]  /*5710*/  IMAD.MOV.U32 R180, RZ, RZ, 0x1 ;  /* 0x00000001ffb47424 */ /* 0x000fe400078e00ff */
[----:B------:R-:W-:Y:S11]  /*5720*/  ISETP.NE.AND.EX P1, PT, R3, RZ, PT, P1 ;  /* 0x000000ff0300720c */ /* 0x000ff60003f25310 */
[----:B------:R-:W-:Y:S02]  /*5730*/  @!UPT UIADD3 URZ, UPT, UPT, URZ, URZ, URZ ;  /* 0x000000fffffff290 */ /* 0x000fe4000fffe0ff */
[----:B-1----:R-:W1:Y:S01]  /*5740*/  @P1 LDC.64 R8, c[0x0][0xc88] ;  /* 0x00032200ff081b82 */ /* 0x002e620000000a00 */
[----:B------:R-:W-:Y:S04]  /*5750*/  @P1 IMAD R0, R4, UR36, RZ ;  /* 0x0000002404001c24 */ /* 0x000fe8000f8e02ff */
[----:B-1----:R-:W-:Y:S04]  /*5760*/  @P1 IMAD.WIDE R8, R0, 0x4, R8 ;  /* 0x0000000400081825 */ /* 0x002fe800078e0208 */
[----:B------:R-:W-:Y:S01]  /*5770*/  HFMA2 R0, -RZ, RZ, 0, 5.9604644775390625e-08 ;  /* 0x00000001ff007431 */ /* 0x000fe200000001ff */
[----:B--2--5:R2:W5:Y:S04]  /*5780*/  @P1 LDG.E R133, desc[UR4][R8.64] ;  /* 0x0000000408851981 */ /* 0x024568000c1e1900 */
[----:B------:R-:W-:Y:S01]  /*5790*/  @!P1 PRMT R180, R0, 0x7610, R180 ;  /* 0x0000761000b49816 */ /* 0x000fe200000000b4 */
[----:B--2---:R-:W3:Y:S06]  /*57a0*/  @!P1 LDC R133, c[0x0][0xc80] ;  /* 0x00032000ff859b82 */ /* 0x004eec0000000800 */
.L_x_84:
[----:B---3-5:R-:W-:Y:S01]  /*57b0*/  @!P0 FSETP.EQ.AND P1, PT, R133, RZ, PT ;  /* 0x000000ff8500820b */ /* 0x028fe20003f22000 */
[----:B------:R-:W-:Y:S01]  /*57c0*/  @!UPT UIADD3 URZ, UPT, UPT, URZ, URZ, URZ ;  /* 0x000000fffffff290 */ /* 0x000fe2000fffe0ff */
[----:B------:R-:W-:Y:S11]  /*57d0*/  @!P0 BRA `(.L_x_85) ;  /* 0x0000000000188947 */ /* 0x000ff60003800000 */
[----:B------:R-:W-:Y:S02]  /*57e0*/  LOP3.LUT P0, RZ, R180, 0xff, RZ, 0xc0, !PT ;  /* 0x000000ffb4ff7812 */ /* 0x000fe4000780c0ff */
[----:B------:R-:W-:Y:S04]  /*57f0*/  ISETP.NE.U32.AND P1, PT, R2, RZ, PT ;  /* 0x000000ff0200720c */ /* 0x000fe80003f25070 */
[----:B------:R-:W-:Y:S04]  /*5800*/  ISETP.NE.AND.EX P1, PT, R3, RZ, PT, P1 ;  /* 0x000000ff0300720c */ /* 0x000fe80003f25310 */
[----:B------:R-:W-:Y:S03]  /*5810*/  PLOP3.LUT P1, PT, P1, PT, PT, 0x8, 0x80 ;  /* 0x000000000080781c */ /* 0x000fe60000f2e170 */
[----:B------:R-:W-:Y:S11]  /*5820*/  @P0 FSETP.EQ.AND P1, PT, R133, RZ, PT ;  /* 0x000000ff8500020b */ /* 0x000ff60003f22000 */
[----:B------:R-:W-:Y:S02]  /*5830*/  @!UPT UIADD3 URZ, UPT, UPT, URZ, URZ, URZ ;  /* 0x000000fffffff290 */ /* 0x000fe4000fffe0ff */
.L_x_85:
[----:B------:R-:W2:Y:S01]  /*5840*/  SYNCS.PHASECHK.TRANS64.TRYWAIT P2, [UR21+0x50], R10 ;  /* 0x0000500aff0075a7 */ /* 0x000ea20008041115 */
[----:B------:R-:W-:Y:S01]  /*5850*/  ELECT P0, URZ, PT ;  /* 0x0000000000ff782f */ /* 0x000fe20003800000 */
[----:B------:R-:W-:Y:S02]  /*5860*/  ULOP3.LUT UP0, UR19, UR29, 0x1, URZ, 0xc0, !UPT ;  /* 0x000000011d137892 */ /* 0x000fe4000f80c0ff */
[----:B------:R-:W-:Y:S01]  /*5870*/  UIADD3 UR18, UPT, UPT, UR17, 0x60, URZ ;  /* 0x0000006011127890 */ /* 0x000fe2000fffe0ff */
[----:B------:R-:W-:Y:S06]  /*5880*/  PLOP3.LUT P1, PT, P1, P0, PT, 0xf2, 0x2f ;  /* 0x00000000002f781c */ /* 0x000fec0000f21e72 */
[----:B------:R-:W-:Y:S02]  /*5890*/  UMOV UR58, UR18 ;  /* 0x00000012003a7c82 */ /* 0x000fe40008000000 */
[----:B------:R-:W-:Y:S05]  /*58a0*/  @UP0 UIADD3 UR58, UPT, UPT, UR17, URZ, URZ ;  /* 0x000000ff113a0290 */ /* 0x000fea000fffe0ff */
[----:B------:R-:W-:Y:S05]  /*58b0*/  @!P1 IADD3 R6, P0, PT, R16, 0x980, RZ ;  /* 0x0000098010069810 */ /* 0x000fea0007f1e0ff */
[----:B-1----:R-:W-:Y:S01]  /*58c0*/  @!P1 IMAD.X R0, RZ, RZ, R17, P0 ;  /* 0x000000ffff009224 */ /* 0x002fe200000e0611 */
[----:B--2---:R-:W-:Y:S07]  /*58d0*/  @!P2 BRA `(.L_x_86) ;  /* 0x000000dc00a8a947 */ /* 0x004fee0003800000 */
.L_x_218:
[----:B------:R-:W-:Y:S01]  /*58e0*/  @!P1 R2UR UR5, R6 ;  /* 0x00000000060592ca */ /* 0x000fe200000e0000 */
[----:B------:R-:W-:Y:S01]  /*58f0*/  VOTEU.ALL UP0, P1 ;  /* 0x0000000000ff7886 */ /* 0x000fe20000800000 */
[----:B------:R-:W-:Y:S01]  /*5900*/  @!P1 R2UR UR4, R0 ;  /* 0x00000000000492ca */ /* 0x000fe200000e0000 */
[----:B------:R-:W-:Y:S01]  /*5910*/  UMOV UR6, 0x0 ;  /* 0x0000000000067882 */ /* 0x000fe20000000000 */
[----:B------:R-:W-:Y:S01]  /*5920*/  UMOV UR7, 0x10000000 ;  /* 0x1000000000077882 */ /* 0x000fe20000000000 */
[----:B------:R-:W-:Y:S01]  /*5930*/  UMOV UR60, UR36 ;  /* 0x00000024003c7c82 */ /* 0x000fe20008000000 */
[----:B------:R-:W-:Y:S01]  /*5940*/  @!UP0 UIADD3 UR56, UPT, UPT, UR21, 0x200, URZ ;  /* 0x0000020015388890 */ /* 0x000fe2000fffe0ff */
[----:B------:R-:W-:Y:S01]  /*5950*/  @!P1 IMAD.MOV.U32 R0, RZ, RZ, 0x2000 ;  /* 0x00002000ff009424 */ /* 0x000fe200078e00ff */
[----:B------:R-:W-:Y:S01]  /*5960*/  @!UP0 UIADD3 UR10, UPT, UPT, UR58, 0x80, URZ ;  /* 0x000000803a0a8890 */ /* 0x000fe2000fffe0ff */
[----:B------:R-:W-:Y:S01]  /*5970*/  @!P1 IADD3 R6, P0, PT, R16, 0x980, RZ ;  /* 0x0000098010069810 */ /* 0x000fe20007f1e0ff */
[----:B------:R-:W-:Y:S01]  /*5980*/  @!UP0 UIADD3 UR8, UPT, UPT, UR21, 0x1200, URZ ;  /* 0x0000120015088890 */ /* 0x000fe2000fffe0ff */
[----:B------:R-:W-:Y:S02]  /*5990*/  VOTEU.ALL UP0, P1 ;  /* 0x0000000000ff7886 */ /* 0x000fe40000800000 */
[----:B------:R-:W-:Y:S01]  /*59a0*/  IMAD.U32 R8, RZ, RZ, UR5 ;  /* 0x00000005ff087e24 */ /* 0x000fe2000f8e00ff */
[----:B------:R-:W-:Y:S01]  /*59b0*/  UMOV UR9, UR57 ;  /* 0x0000003900097c82 */ /* 0x000fe20008000000 */
[----:B-1----:R-:W-:Y:S01]  /*59c0*/  IMAD.U32 R9, RZ, RZ, UR4 ;  /* 0x00000004ff097e24 */ /* 0x002fe2000f8e00ff */
[----:B------:R-:W-:Y:S01]  /*59d0*/  UMOV UR11, UR59 ;  /* 0x0000003b000b7c82 */ /* 0x000fe20008000000 */
[----:B------:R-:W-:Y:S01]  /*59e0*/  UMOV UR12, UR36 ;  /* 0x00000024000c7c82 */ /* 0x000fe20008000000 */
[----:B------:R-:W-:Y:S02]  /*59f0*/  @!P1 R2UR UR4, R8 ;  /* 0x00000000080492ca */ /* 0x000fe400000e0000 */
[----:B------:R-:W-:Y:S11]  /*5a00*/  @!P1 R2UR UR5, R9 ;  /* 0x00000000090592ca */ /* 0x000ff600000e0000 */
[----:B------:R-:W-:Y:S02]  /*5a10*/  @!UPT UIADD3 URZ, UPT, UPT, URZ, URZ, URZ ;  /* 0x000000fffffff290 */ /* 0x000fe4000fffe0ff */
[----:B------:R1:W-:Y:S01]  /*5a20*/  @!UP0 UTMALDG.3D [UR56], [UR4], desc[UR6] ;  /* 0x00000638040085b4 */ /* 0x0003e20008011000 */
[----:B------:R-:W-:Y:S05]  /*5a30*/  VOTEU.ALL UP0, P1 ;  /* 0x0000000000ff7886 */ /* 0x000fea0000800000 */
[----:B------:R1:W-:Y:S01]  /*5a40*/  @!UP0 UTMALDG.3D [UR8], [UR4], desc[UR6] ;  /* 0x00000608040085b4 */ /* 0x0003e20008011000 */
[----:B------:R2:W-:Y:S01]  /*5a50*/  @!P1 SYNCS.ARRIVE.TRANS64.RED.A0TR RZ, [UR21+0x30], R0 ;  /* 0x00003000ffff99a7 */ /* 0x0005e20008300415 */
[----:B------:R-:W-:Y:S01]  /*5a60*/  SYNCS.ARRIVE.TRANS64.RED.A1T0 RZ, [UR46], RZ ;  /* 0x000000ffffff79a7 */ /* 0x000fe2000810042e */
[----:B--2---:R-:W-:Y:S01]  /*5a70*/  @!P1 IMAD.X R0, RZ, RZ, R17, P0 ;  /* 0x000000ffff009224 */ /* 0x004fe200000e0611 */
[----:B------:R-:W2:Y:S02]  /*5a80*/  SYNCS.PHASECHK.TRANS64.TRYWAIT P2, [UR21+0x58], R10 ;  /* 0x0000580aff0075a7 */ /* 0x000ea40008041115 */
[----:B-12---:R-:W-:Y:S05]  /*5a90*/  @!P2 BRA `(.L_x_87) ;  /* 0x000000dc0050a947 */ /* 0x006fea0003800000 */
.L_x_220:
        /* <DEDUP_REMOVED lines=10> */
[----:B------:R-:W-:Y:S02]  /*5b40*/  @!UP0 UIADD3 UR10, UPT, UPT, UR58, 0x80, URZ ;  /* 0x000000803a0a8890 */ /* 0x000fe4000fffe0ff */
[----:B------:R-:W-:Y:S01]  /*5b50*/  @!UP0 UIADD3 UR8, UPT, UPT, UR21, 0x3200, URZ ;  /* 0x0000320015088890 */ /* 0x000fe2000fffe0ff */
[----:B------:R-:W-:Y:S01]  /*5b60*/  IMAD.U32 R8, RZ, RZ, UR5 ;  /* 0x00000005ff087e24 */ /* 0x000fe2000f8e00ff */
[----:B------:R-:W-:Y:S01]  /*5b70*/  VOTEU.ALL UP0, P1 ;  /* 0x0000000000ff7886 */ /* 0x000fe20000800000 */
[----:B-1----:R-:W-:Y:S01]  /*5b80*/  IMAD.U32 R9, RZ, RZ, UR4 ;  /* 0x00000004ff097e24 */ /* 0x002fe2000f8e00ff */
[----:B------:R-:W-:Y:S01]  /*5b90*/  UMOV UR52, UR36 ;  /* 0x0000002400347c82 */ /* 0x000fe20008000000 */
[----:B------:R-:W-:Y:S01]  /*5ba0*/  UMOV UR9, UR49 ;  /* 0x0000003100097c82 */ /* 0x000fe20008000000 */
[----:B------:R-:W-:Y:S01]  /*5bb0*/  @!P1 R2UR UR4, R8 ;  /* 0x00000000080492ca */ /* 0x000fe200000e0000 */
[----:B------:R-:W-:Y:S01]  /*5bc0*/  UMOV UR12, UR36 ;  /* 0x00000024000c7c82 */ /* 0x000fe20008000000 */
[----:B------:R-:W-:Y:S01]  /*5bd0*/  @!P1 R2UR UR5, R9 ;  /* 0x00000000090592ca */ /* 0x000fe200000e0000 */
[----:B------:R-:W-:Y:S11]  /*5be0*/  UMOV UR11, UR51 ;  /* 0x00000033000b7c82 */ /* 0x000ff60008000000 */
[----:B------:R-:W-:Y:S01]  /*5bf0*/  @!UPT UIADD3 URZ, UPT, UPT, URZ, URZ, URZ ;  /* 0x000000fffffff290 */ /* 0x000fe2000fffe0ff */
        /* <DEDUP_REMOVED lines=8> */
.L_x_222:
[----:B------:R-:W-:Y:S01]  /*5c80*/  @!P1 R2UR UR4, R0 ;  /* 0x00000000000492ca */ /* 0x000fe200000e0000 */
[----:B------:R-:W-:Y:S01]  /*5c90*/  USHF.L.U32 UR16, UR19, 0x5, URZ ;  /* 0x0000000513107899 */ /* 0x000fe200080006ff */
[----:B------:R-:W-:Y:S01]  /*5ca0*/  @!P1 R2UR UR5, R6 ;  /* 0x00000000060592ca */ /* 0x000fe200000e0000 */
[----:B------:R-:W-:Y:S01]  /*5cb0*/  VOTEU.ALL UP0, P1 ;  /* 0x0000000000ff7886 */ /* 0x000fe20000800000 */
[----:B------:R-:W-:Y:S01]  /*5cc0*/  UMOV UR24, 0x0 ;  /* 0x0000000000187882 */ /* 0x000fe20000000000 */
[----:B------:R-:W-:Y:S01]  /*5cd0*/  UMOV UR25, 0x10000000 ;  /* 0x1000000000197882 */ /* 0x000fe20000000000 */
[----:B------:R-:W-:Y:S01]  /*5ce0*/  UMOV UR43, UR59 ;  /* 0x0000003b002b7c82 */ /* 0x000fe20008000000 */
[----:B------:R-:W-:Y:S01]  /*5cf0*/  UMOV UR44, UR36 ;  /* 0x00000024002c7c82 */ /* 0x000fe20008000000 */
[----:B------:R-:W-:Y:S01]  /*5d00*/  @!UP0 UIADD3 UR40, UPT, UPT, UR21, 0x4200, URZ ;  /* 0x0000420015288890 */ /* 0x000fe2000fffe0ff */
[----:B------:R-:W-:Y:S01]  /*5d10*/  @!P1 IMAD.MOV.U32 R0, RZ, RZ, 0x2000 ;  /* 0x00002000ff009424 */ /* 0x000fe200078e00ff */
[----:B------:R-:W-:Y:S01]  /*5d20*/  @!UP0 UIADD3 UR8, UPT, UPT, UR21, 0x5200, URZ ;  /* 0x0000520015088890 */ /* 0x000fe2000fffe0ff */
[----:B------:R-:W-:Y:S01]  /*5d30*/  @!P1 IADD3 R6, P0, PT, R16, 0x980, RZ ;  /* 0x0000098010069810 */ /* 0x000fe20007f1e0ff */
[----:B------:R-:W-:Y:S01]  /*5d40*/  UMOV UR9, UR41 ;  /* 0x0000002900097c82 */ /* 0x000fe20008000000 */
[----:B-1----:R-:W-:Y:S01]  /*5d50*/  IMAD.U32 R9, RZ, RZ, UR4 ;  /* 0x00000004ff097e24 */ /* 0x002fe2000f8e00ff */
[----:B------:R-:W-:Y:S01]  /*5d60*/  UIADD3 UR4, UPT, UPT, UR17, -UR16, URZ ;  /* 0x8000001011047290 */ /* 0x000fe2000fffe0ff */
[----:B------:R-:W-:Y:S01]  /*5d70*/  IMAD.U32 R8, RZ, RZ, UR5 ;  /* 0x00000005ff087e24 */ /* 0x000fe2000f8e00ff */
[----:B------:R-:W-:Y:S01]  /*5d80*/  UMOV UR11, UR59 ;  /* 0x0000003b000b7c82 */ /* 0x000fe20008000000 */
[----:B------:R-:W-:Y:S01]  /*5d90*/  UMOV UR12, UR36 ;  /* 0x00000024000c7c82 */ /* 0x000fe20008000000 */
[----:B------:R-:W-:Y:S01]  /*5da0*/  @!P1 R2UR UR7, R9 ;  /* 0x00000000090792ca */ /* 0x000fe200000e0000 */
[----:B------:R-:W-:Y:S01]  /*5db0*/  UIADD3 UR42, UPT, UPT, UR4, 0x40, URZ ;  /* 0x00000040042a7890 */ /* 0x000fe2000fffe0ff */
[----:B------:R-:W-:Y:S01]  /*5dc0*/  @!P1 R2UR UR6, R8 ;  /* 0x00000000080692ca */ /* 0x000fe200000e0000 */
[----:B------:R-:W-:Y:S01]  /*5dd0*/  @!UP0 UIADD3 UR10, UPT, UPT, UR4, 0xc0, URZ ;  /* 0x000000c0040a8890 */ /* 0x000fe2000fffe0ff */
[----:B------:R-:W-:Y:S11]  /*5de0*/  VOTEU.ALL UP0, P1 ;  /* 0x0000000000ff7886 */ /* 0x000ff60000800000 */
        /* <DEDUP_REMOVED lines=8> */
.L_x_224:
[----:B------:R-:W-:Y:S01]  /*5e70*/  @!P1 R2UR UR6, R6 ;  /* 0x00000000060692ca */ /* 0x000fe200000e0000 */
[----:B------:R-:W-:Y:S01]  /*5e80*/  VOTEU.ALL UP0, P1 ;  /* 0x0000000000ff7886 */ /* 0x000fe20000800000 */
[----:B------:R-:W-:Y:S01]  /*5e90*/  @!P1 R2UR UR5, R0 ;  /* 0x00000000000592ca */ /* 0x000fe200000e0000 */
[----:B------:R-:W-:Y:S01]  /*5ea0*/  UMOV UR34, UR42 ;  /* 0x0000002a00227c82 */ /* 0x000fe20008000000 */
[----:B------:R-:W-:Y:S01]  /*5eb0*/  @!P1 IMAD.MOV.U32 R0, RZ, RZ, 0x2000 ;  /* 0x00002000ff009424 */ /* 0x000fe200078e00ff */
[----:B------:R-:W-:Y:S01]  /*5ec0*/  UMOV UR9, UR33 ;  /* 0x0000002100097c82 */ /* 0x000fe20008000000 */
[----:B------:R-:W-:Y:S01]  /*5ed0*/  @!UP0 UIADD3 UR35, UPT, UPT, UR59, 0x40, URZ ;  /* 0x000000403b238890 */ /* 0x000fe2000fffe0ff */
[----:B-1----:R-:W-:Y:S01]  /*5ee0*/  SHF.L.U32 R9, RZ, 0x1f, RZ ;  /* 0x0000001fff097819 */ /* 0x002fe200000006ff */
[----:B------:R-:W-:Y:S01]  /*5ef0*/  @!UP0 UIADD3 UR32, UPT, UPT, UR21, 0x6200, URZ ;  /* 0x0000620015208890 */ /* 0x000fe2000fffe0ff */
[----:B------:R-:W-:Y:S01]  /*5f00*/  @!P1 IADD3 R8, P0, PT, R16, 0x980, RZ ;  /* 0x0000098010089810 */ /* 0x000fe20007f1e0ff */
[----:B------:R-:W-:Y:S02]  /*5f10*/  @!UP0 UIADD3 UR10, UPT, UPT, UR4, 0xc0, URZ ;  /* 0x000000c0040a8890 */ /* 0x000fe4000fffe0ff */
[----:B------:R-:W-:Y:S01]  /*5f20*/  @!UP0 UIADD3 UR8, UPT, UPT, UR21, 0x7200, URZ ;  /* 0x0000720015088890 */ /* 0x000fe2000fffe0ff */
[----:B------:R-:W-:Y:S01]  /*5f30*/  IMAD.U32 R18, RZ, RZ, UR6 ;  /* 0x00000006ff127e24 */ /* 0x000fe2000f8e00ff */
[----:B------:R-:W-:Y:S01]  /*5f40*/  VOTEU.ALL UP0, P1 ;  /* 0x0000000000ff7886 */ /* 0x000fe20000800000 */
[----:B------:R-:W-:Y:S01]  /*5f50*/  IMAD.U32 R19, RZ, RZ, UR5 ;  /* 0x00000005ff137e24 */ /* 0x000fe2000f8e00ff */
[----:B------:R-:W-:Y:S01]  /*5f60*/  UMOV UR4, 0x0 ;  /* 0x0000000000047882 */ /* 0x000fe20000000000 */
[----:B------:R-:W-:Y:S01]  /*5f70*/  UMOV UR5, 0x10000000 ;  /* 0x1000000000057882 */ /* 0x000fe20000000000 */
[----:B------:R-:W-:Y:S01]  /*5f80*/  @!P1 R2UR UR6, R18 ;  /* 0x00000000120692ca */ /* 0x000fe200000e0000 */
[----:B------:R-:W-:Y:S01]  /*5f90*/  UMOV UR12, UR36 ;  /* 0x00000024000c7c82 */ /* 0x000fe20008000000 */
[----:B------:R-:W-:Y:S01]  /*5fa0*/  @!P1 R2UR UR7, R19 ;  /* 0x00000000130792ca */ /* 0x000fe200000e0000 */
[----:B------:R-:W-:Y:S01]  /*5fb0*/  UMOV UR11, UR35 ;  /* 0x00000023000b7c82 */ /* 0x000fe20008000000 */
[----:B------:R-:W-:Y:S11]  /*5fc0*/  @!P1 IMAD.X R6, RZ, RZ, R17, P0 ;  /* 0x000000ffff069224 */ /* 0x000ff600000e0611 */
[----:B------:R-:W-:Y:S01]  /*5fd0*/  @!UP0 UTMALDG.3D [UR32], [UR6], desc[UR4] ;  /* 0x00000420060085b4 */ /* 0x000fe20008011000 */
[----:B------:R-:W-:Y:S05]  /*5fe0*/  VOTEU.ALL UP0, P1 ;  /* 0x0000000000ff7886 */ /* 0x000fea0000800000 */
[----:B------:R1:W-:Y:S01]  /*5ff0*/  @!UP0 UTMALDG.3D [UR8], [UR6], desc[UR4] ;  /* 0x00000408060085b4 */ /* 0x0003e20008011000 */
[----:B------:R2:W-:Y:S01]  /*6000*/  @!P1 SYNCS.ARRIVE.TRANS64.RED.A0TR RZ, [UR21+0x48], R0 ;  /* 0x00004800ffff99a7 */ /* 0x0005e20008300415 */
[----:B------:R-:W-:Y:S01]  /*6010*/  SYNCS.ARRIVE.TRANS64.RED.A1T0 RZ, [UR37], RZ ;  /* 0x000000ffffff79a7 */ /* 0x000fe20008100425 */
[----:B------:R-:W3:Y:S01]  /*6020*/  SYNCS.PHASECHK.TRANS64.TRYWAIT P2, [UR21+0x50], R9 ;  /* 0x00005009ff0075a7 */ /* 0x000ee20008041115 */
[----:B-1----:R-:W-:Y:S01]  /*6030*/  UIADD3 UR4, UPT, UPT, UR17, UR16, URZ ;  /* 0x0000001011047290 */ /* 0x002fe2000fffe0ff */
[----:B--23--:R-:W-:Y:S11]  /*6040*/  @!P2 BRA `(.L_x_90) ;  /* 0x000000d8002ca947 */ /* 0x00cff60003800000 */
.L_x_226:
[----:B------:R-:W-:Y:S01]  /*6050*/  @!P1 R2UR UR6, R8 ;  /* 0x00000000080692ca */ /* 0x000fe200000e0000 */
[----:B------:R-:W-:Y:S01]  /*6060*/  VOTEU.ALL UP0, P1 ;  /* 0x0000000000ff7886 */ /* 0x000fe20000800000 */
[----:B------:R-:W-:Y:S01]  /*6070*/  @!P1 R2UR UR5, R6 ;  /* 0x00000000060592ca */ /* 0x000fe200000e0000 */
[----:B------:R-:W-:Y:S01]  /*6080*/  UIADD3 UR26, UPT, UPT, UR4, 0x20, URZ ;  /* 0x00000020041a7890 */ /* 0x000fe2000fffe0ff */
[----:B-1----:R-:W-:Y:S01]  /*6090*/  @!P1 IMAD.MOV.U32 R0, RZ, RZ, 0x2000 ;  /* 0x00002000ff009424 */ /* 0x002fe200078e00ff */
[----:B------:R-:W-:Y:S01]  /*60a0*/  UMOV UR30, 0x0 ;  /* 0x00000000001e7882 */ /* 0x000fe20000000000 */
[----:B------:R-:W-:Y:S01]  /*60b0*/  @!UP0 UIADD3 UR24, UPT, UPT, UR21, 0x200, URZ ;  /* 0x0000020015188890 */ /* 0x000fe2000fffe0ff */
[----:B------:R-:W-:Y:S01]  /*60c0*/  @!P1 IADD3 R8, P0, PT, R16, 0x980, RZ ;  /* 0x0000098010089810 */ /* 0x000fe20007f1e0ff */
[----:B------:R-:W-:Y:S02]  /*60d0*/  @!UP0 UIADD3 UR10, UPT, UPT, UR4, 0xa0, URZ ;  /* 0x000000a0040a8890 */ /* 0x000fe4000fffe0ff */
[----:B------:R-:W-:Y:S01]  /*60e0*/  @!UP0 UIADD3 UR8, UPT, UPT, UR21, 0x1200, URZ ;  /* 0x0000120015088890 */ /* 0x000fe2000fffe0ff */
[----:B------:R-:W-:Y:S02]  /*60f0*/  VOTEU.ALL UP0, P1 ;  /* 0x0000000000ff7886 */ /* 0x000fe40000800000 */
[----:B------:R-:W-:Y:S01]  /*6100*/  IMAD.U32 R18, RZ, RZ, UR6 ;  /* 0x00000006ff127e24 */ /* 0x000fe2000f8e00ff */
[----:B------:R-:W-:Y:S01]  /*6110*/  UMOV UR31, 0x10000000 ;  /* 0x10000000001f7882 */ /* 0x000fe20000000000 */
[----:B------:R-:W-:Y:S01]  /*6120*/  IMAD.U32 R19, RZ, RZ, UR5 ;  /* 0x00000005ff137e24 */ /* 0x000fe2000f8e00ff */
[----:B------:R-:W-:Y:S01]  /*6130*/  UMOV UR25, UR57 ;  /* 0x0000003900197c82 */ /* 0x000fe20008000000 */
[----:B------:R-:W-:Y:S01]  /*6140*/  UMOV UR27, UR59 ;  /* 0x0000003b001b7c82 */ /* 0x000fe20008000000 */
[----:B------:R-:W-:Y:S01]  /*6150*/  @!P1 R2UR UR6, R18 ;  /* 0x00000000120692ca */ /* 0x000fe200000e0000 */
[----:B------:R-:W-:Y:S01]  /*6160*/  UMOV UR28, UR36 ;  /* 0x00000024001c7c82 */ /* 0x000fe20008000000 */
[----:B------:R-:W-:Y:S01]  /*6170*/  @!P1 R2UR UR7, R19 ;  /* 0x00000000130792ca */ /* 0x000fe200000e0000 */
[----:B------:R-:W-:Y:S01]  /*6180*/  UMOV UR9, UR57 ;  /* 0x0000003900097c82 */ /* 0x000fe20008000000 */
[----:B------:R-:W-:Y:S01]  /*6190*/  UMOV UR11, UR59 ;  /* 0x0000003b000b7c82 */ /* 0x000fe20008000000 */
[----:B------:R-:W-:Y:S01]  /*61a0*/  UMOV UR12, UR36 ;  /* 0x00000024000c7c82 */ /* 0x000fe20008000000 */
[----:B------:R-:W-:Y:S09]  /*61b0*/  @!P1 IMAD.X R6, RZ, RZ, R17, P0 ;  /* 0x000000ffff069224 */ /* 0x000ff200000e0611 */
[----:B------:R1:W-:Y:S01]  /*61c0*/  @!UP0 UTMALDG.3D [UR24], [UR6], desc[UR30] ;  /* 0x00001e18060085b4 */ /* 0x0003e20008011000 */
[----:B------:R-:W-:Y:S05]  /*61d0*/  VOTEU.ALL UP0, P1 ;  /* 0x0000000000ff7886 */ /* 0x000fea0000800000 */
[----:B------:R1:W-:Y:S01]  /*61e0*/  @!UP0 UTMALDG.3D [UR8], [UR6], desc[UR30] ;  /* 0x00001e08060085b4 */ /* 0x0003e20008011000 */
[----:B------:R1:W-:Y:S01]  /*61f0*/  @!P1 SYNCS.ARRIVE.TRANS64.RED.A0TR RZ, [UR21+0x30], R0 ;  /* 0x00003000ffff99a7 */ /* 0x0003e20008300415 */
[----:B------:R-:W-:Y:S01]  /*6200*/  SYNCS.ARRIVE.TRANS64.RED.A1T0 RZ, [UR46], RZ ;  /* 0x000000ffffff79a7 */ /* 0x000fe2000810042e */
[----:B------:R-:W2:Y:S02]  /*6210*/  SYNCS.PHASECHK.TRANS64.TRYWAIT P2, [UR21+0x58], R9 ;  /* 0x00005809ff0075a7 */ /* 0x000ea40008041115 */
[----:B-12---:R-:W-:Y:S05]  /*6220*/  @!P2 BRA `(.L_x_91) ;  /* 0x000000d400cca947 */ /* 0x006fea0003800000 */
.L_x_228:
[----:B------:R-:W-:Y:S01]  /*6230*/  @!P1 R2UR UR6, R8 ;  /* 0x00000000080692ca */ /* 0x000fe200000e0000 */
[----:B------:R-:W-:Y:S01]  /*6240*/  VOTEU.ALL UP0, P1 ;  /* 0x0000000000ff7886 */ /* 0x000fe20000800000 */
[----:B------:R-:W-:Y:S01]  /*6250*/  @!P1 R2UR UR5, R6 ;  /* 0x00000000060592ca */ /* 0x000fe200000e0000 */
[----:B------:R-:W-:Y:S01]  /*6260*/  UMOV UR30, 0x0 ;  /* 0x00000000001e7882 */ /* 0x000fe20000000000 */
[----:B------:R-:W-:Y:S01]  /*6270*/  UMOV UR31, 0x10000000 ;  /* 0x10000000001f7882 */ /* 0x000fe20000000000 */
[----:B------:R-:W-:Y:S01]  /*6280*/  UMOV UR25, UR49 ;  /* 0x0000003100197c82 */ /* 0x000fe20008000000 */
[----:B------:R-:W-:Y:S01]  /*6290*/  @!UP0 UIADD3 UR27, UPT, UPT, UR59, 0x40, URZ ;  /* 0x000000403b1b8890 */ /* 0x000fe2000fffe0ff */
[----:B-1----:R-:W-:Y:S01]  /*62a0*/  @!P1 IMAD.MOV.U32 R0, RZ, RZ, 0x2000 ;  /* 0x00002000ff009424 */ /* 0x002fe200078e00ff */
[----:B------:R-:W-:Y:S01]  /*62b0*/  @!UP0 UIADD3 UR24, UPT, UPT, UR21, 0x2200, URZ ;  /* 0x0000220015188890 */ /* 0x000fe2000fffe0ff */
[----:B------:R-:W-:Y:S01]  /*62c0*/  @!P1 IADD3 R8, P0, PT, R16, 0x980, RZ ;  /* 0x0000098010089810 */ /* 0x000fe20007f1e0ff */
[----:B------:R-:W-:Y:S02]  /*62d0*/  @!UP0 UIADD3 UR10, UPT, UPT, UR4, 0xa0, URZ ;  /* 0x000000a0040a8890 */ /* 0x000fe4000fffe0ff */
[----:B------:R-:W-:Y:S01]  /*62e0*/  @!UP0 UIADD3 UR8, UPT, UPT, UR21, 0x3200, URZ ;  /* 0x0000320015088890 */ /* 0x000fe2000fffe0ff */
[----:B------:R-:W-:Y:S01]  /*62f0*/  IMAD.U32 R18, RZ, RZ, UR6 ;  /* 0x00000006ff127e24 */ /* 0x000fe2000f8e00ff */
[----:B------:R-:W-:Y:S01]  /*6300*/  VOTEU.ALL UP0, P1 ;  /* 0x0000000000ff7886 */ /* 0x000fe20000800000 */
[----:B------:R-:W-:Y:S01]  /*6310*/  IMAD.U32 R19, RZ, RZ, UR5 ;  /* 0x00000005ff137e24 */ /* 0x000fe2000f8e00ff */
[----:B------:R-:W-:Y:S01]  /*6320*/  UMOV UR28, UR36 ;  /* 0x00000024001c7c82 */ /* 0x000fe20008000000 */
[----:B------:R-:W-:Y:S01]  /*6330*/  UMOV UR9, UR49 ;  /* 0x0000003100097c82 */ /* 0x000fe20008000000 */
[----:B------:R-:W-:Y:S01]  /*6340*/  @!P1 R2UR UR6, R18 ;  /* 0x00000000120692ca */ /* 0x000fe200000e0000 */
[----:B------:R-:W-:Y:S01]  /*6350*/  UMOV UR12, UR36 ;  /* 0x00000024000c7c82 */ /* 0x000fe20008000000 */
[----:B------:R-:W-:Y:S01]  /*6360*/  @!P1 R2UR UR7, R19 ;  /* 0x00000000130792ca */ /* 0x000fe200000e0000 */
[----:B------:R-:W-:Y:S01]  /*6370*/  UMOV UR11, UR27 ;  /* 0x0000001b000b7c82 */ /* 0x000fe20008000000 */
[----:B------:R-:W-:Y:S11]  /*6380*/  @!P1 IMAD.X R6, RZ, RZ, R17, P0 ;  /* 0x000000ffff069224 */ /* 0x000ff600000e0611 */
[----:B------:R1:W-:Y:S01]  /*6390*/  @!UP0 UTMALDG.3D [UR24], [UR6], desc[UR30] ;  /* 0x00001e18060085b4 */ /* 0x0003e20008011000 */
[----:B------:R-:W-:Y:S05]  /*63a0*/  VOTEU.ALL UP0, P1 ;  /* 0x0000000000ff7886 */ /* 0x000fea0000800000 */
[----:B------:R1:W-:Y:S01]  /*63b0*/  @!UP0 UTMALDG.3D [UR8], [UR6], desc[UR30] ;  /* 0x00001e08060085b4 */ /* 0x0003e20008011000 */
[----:B------:R1:W-:Y:S01]  /*63c0*/  @!P1 SYNCS.ARRIVE.TRANS64.RED.A0TR RZ, [UR21+0x38], R0 ;  /* 0x00003800ffff99a7 */ /* 0x0003e20008300415 */
[----:B------:R-:W-:Y:S11]  /*63d0*/  UISETP.NE.AND UP0, UPT, UR19, URZ, UPT ;  /* 0x000000ff1300728c */ /* 0x000ff6000bf05270 */
[----:B------:R-:W-:Y:S01]  /*63e0*/  @!UP0 UIADD3 UR18, UPT, UPT, UR17, URZ, URZ ;  /* 0x000000ff11128290 */ /* 0x000fe2000fffe0ff */
[----:B------:R-:W-:Y:S01]  /*63f0*/  SYNCS.ARRIVE.TRANS64.RED.A1T0 RZ, [UR39], RZ ;  /* 0x000000ffffff79a7 */ /* 0x000fe20008100427 */
[----:B------:R-:W2:Y:S02]  /*6400*/  SYNCS.PHASECHK.TRANS64.TRYWAIT P2, [UR21+0x60], R9 ;  /* 0x00006009ff0075a7 */ /* 0x000ea40008041115 */
[----:B-12---:R-:W-:Y:S08]  /*6410*/  @!P2 BRA `(.L_x_92) ;  /* 0x000000d40068a947 */ /* 0x006ff00003800000 */
.L_x_230:
        /* <DEDUP_REMOVED lines=9> */
[----:B------:R-:W-:Y:S01]  /*64b0*/  VIADD R14, R14, 0x1 ;  /* 0x000000010e0e7836 */ /* 0x000fe20000000000 */
[----:B------:R-:W-:Y:S01]  /*64c0*/  @!UP0 UIADD3 UR8, UPT, UPT, UR21, 0x5200, URZ ;  /* 0x0000520015088890 */ /* 0x000fe2000fffe0ff */
[----:B------:R-:W-:Y:S02]  /*64d0*/  VOTEU.ALL UP0, P1 ;  /* 0x0000000000ff7886 */ /* 0x000fe40000800000 */
[----:B------:R-:W-:Y:S01]  /*64e0*/  IMAD.U32 R18, RZ, RZ, UR5 ;  /* 0x00000005ff127e24 */ /* 0x000fe2000f8e00ff */
[----:B------:R-:W-:Y:S01]  /*64f0*/  UMOV UR19, UR59 ;  /* 0x0000003b00137c82 */ /* 0x000fe20008000000 */
[----:B------:R-:W-:Y:S01]  /*6500*/  IMAD.U32 R19, RZ, RZ, UR4 ;  /* 0x00000004ff137e24 */ /* 0x000fe2000f8e00ff */
        /* <DEDUP_REMOVED lines=12> */
[----:B------:R-:W2:Y:S02]  /*65d0*/  SYNCS.PHASECHK.TRANS64.TRYWAIT P0, [UR21+0x68], R9 ;  /* 0x00006809ff0075a7 */ /* 0x000ea40008001115 */
[----:B-12---:R-:W-:Y:S05]  /*65e0*/  @!P0 BRA `(.L_x_93) ;  /* 0x000000d4000c8947 */ /* 0x006fea0003800000 */
.L_x_232:
[----:B------:R-:W-:Y:S01]  /*65f0*/  UIADD3 UR29, UPT, UPT, UR29, 0x1, URZ ;  /* 0x000000011d1d7890 */ /* 0x000fe2000fffe0ff */
[----:B------:R-:W-:Y:S01]  /*6600*/  @!P1 IADD3 R6, P0, PT, R16, 0x980, RZ ;  /* 0x0000098010069810 */ /* 0x000fe20007f1e0ff */
[----:B------:R-:W-:Y:S01]  /*6610*/  UPLOP3.LUT UP1, UPT, UPT, UPT, UPT, 0x80, 0x8 ;  /* 0x000000000008789c */ /* 0x000fe20003f2f070 */
[----:B------:R-:W-:Y:S01]  /*6620*/  R2UR UR24, R182 ;  /* 0x00000000b61872ca */ /* 0x000fe200000e0000 */
[----:B------:R-:W-:Y:S01]  /*6630*/  VOTEU.ALL UP0, P1 ;  /* 0x0000000000ff7886 */ /* 0x000fe20000800000 */
[----:B------:R-:W-:Y:S01]  /*6640*/  @!P1 R2UR UR5, R6 ;  /* 0x00000000060592ca */ /* 0x000fe200000e0000 */
[----:B-1----:R-:W-:Y:S01]  /*6650*/  @!P1 IMAD.X R0, RZ, RZ, R17, P0 ;  /* 0x000000ffff009224 */ /* 0x002fe200000e0611 */
[----:B------:R-:W-:Y:S01]  /*6660*/  UMOV UR6, 0x0 ;  /* 0x0000000000067882 */ /* 0x000fe20000000000 */
[----:B------:R-:W-:Y:S01]  /*6670*/  UMOV UR7, 0x10000000 ;  /* 0x1000000000077882 */ /* 0x000fe20000000000 */
[----:B------:R-:W-:Y:S01]  /*6680*/  @!UP0 UIADD3 UR19, UPT, UPT, UR59, 0x40, URZ ;  /* 0x000000403b138890 */ /* 0x000fe2000fffe0ff */
[----:B------:R-:W-:Y:S01]  /*6690*/  R2UR UR25, R183 ;  /* 0x00000000b71972ca */ /* 0x000fe200000e0000 */
[----:B------:R-:W-:Y:S01]  /*66a0*/  @!UP0 UIADD3 UR16, UPT, UPT, UR21, 0x6200, URZ ;  /* 0x0000620015108890 */ /* 0x000fe2000fffe0ff */
[----:B------:R-:W-:Y:S01]  /*66b0*/  @!P1 R2UR UR4, R0 ;  /* 0x00000000000492ca */ /* 0x000fe200000e0000 */
[----:B------:R-:W-:Y:S01]  /*66c0*/  @!UP0 UIADD3 UR10, UPT, UPT, UR18, 0x80, URZ ;  /* 0x00000080120a8890 */ /* 0x000fe2000fffe0ff */
[----:B------:R-:W-:Y:S01]  /*66d0*/  ISETP.NE.AND P0, PT, R14, 0x2, PT ;  /* 0x000000020e00780c */ /* 0x000fe20003f05270 */
[----:B------:R-:W-:Y:S01]  /*66e0*/  @!UP0 UIADD3 UR8, UPT, UPT, UR21, 0x7200, URZ ;  /* 0x0000720015088890 */ /* 0x000fe2000fffe0ff */
[----:B------:R-:W-:Y:S02]  /*66f0*/  VOTEU.ALL UP0, P1 ;  /* 0x0000000000ff7886 */ /* 0x000fe40000800000 */
[----:B------:R-:W-:Y:S01]  /*6700*/  IMAD.U32 R8, RZ, RZ, UR5 ;  /* 0x00000005ff087e24 */ /* 0x000fe2000f8e00ff */
[----:B------:R-:W-:Y:S01]  /*6710*/  UMOV UR17, UR33 ;  /* 0x0000002100117c82 */ /* 0x000fe20008000000 */
[----:B------:R-:W-:Y:S01]  /*6720*/  UMOV UR20, UR36 ;  /* 0x0000002400147c82 */ /* 0x000fe20008000000 */
[----:B------:R-:W-:Y:S01]  /*6730*/  UMOV UR9, UR33 ;  /* 0x0000002100097c82 */ /* 0x000fe20008000000 */
[----:B------:R-:W-:Y:S01]  /*6740*/  UMOV UR12, UR36 ;  /* 0x00000024000c7c82 */ /* 0x000fe20008000000 */
[----:B------:R-:W-:Y:S01]  /*6750*/  UMOV UR11, UR19 ;  /* 0x00000013000b7c82 */ /* 0x000fe20008000000 */
[----:B------:R-:W-:Y:S01]  /*6760*/  SEL R0, RZ, 0x1, P0 ;  /* 0x00000001ff007807 */ /* 0x000fe20000000000 */
[----:B------:R-:W-:Y:S01]  /*6770*/  IMAD.U32 R9, RZ, RZ, UR4 ;  /* 0x00000004ff097e24 */ /* 0x000fe2000f8e00ff */
[----:B------:R-:W-:Y:S01]  /*6780*/  @!P1 R2UR UR4, R8 ;  /* 0x00000000080492ca */ /* 0x000fe200000e0000 */
[----:B------:R-:W-:Y:S01]  /*6790*/  UIADD3 UR24, UPT, UPT, UR13, UR24, URZ ;  /* 0x000000180d187290 */ /* 0x000fe2000fffe0ff */
[----:B------:R-:W-:Y:S01]  /*67a0*/  LOP3.LUT R13, R13, R0, RZ, 0x3c, !PT ;  /* 0x000000000d0d7212 */ /* 0x000fe200078e3cff */
[----:B------:R-:W-:Y:S01]  /*67b0*/  UMOV UR36, UR47 ;  /* 0x0000002f00247c82 */ /* 0x000fe20008000000 */
[----:B------:R-:W-:Y:S02]  /*67c0*/  @!P1 R2UR UR5, R9 ;  /* 0x00000000090592ca */ /* 0x000fe400000e0000 */
[----:B------:R-:W-:Y:S11]  /*67d0*/  SEL R14, R14, RZ, P0 ;  /* 0x000000ff0e0e7207 */ /* 0x000ff60000000000 */
[----:B------:R1:W-:Y:S01]  /*67e0*/  @!UP0 UTMALDG.3D [UR16], [UR4], desc[UR6] ;  /* 0x00000610040085b4 */ /* 0x0003e20008011000 */
[----:B------:R-:W-:Y:S05]  /*67f0*/  VOTEU.ALL UP0, P1 ;  /* 0x0000000000ff7886 */ /* 0x000fea0000800000 */
[----:B------:R2:W-:Y:S01]  /*6800*/  @!UP0 UTMALDG.3D [UR8], [UR4], desc[UR6] ;  /* 0x00000608040085b4 */ /* 0x0005e20008011000 */
[----:B------:R2:W-:Y:S01]  /*6810*/  @!P1 SYNCS.ARRIVE.TRANS64.RED.A0TR RZ, [UR21+0x48], R7 ;  /* 0x00004807ffff99a7 */ /* 0x0005e20008300415 */
[----:B------:R-:W-:Y:S01]  /*6820*/  SYNCS.ARRIVE.TRANS64.RED.A1T0 RZ, [UR37], RZ ;  /* 0x000000ffffff79a7 */ /* 0x000fe20008100425 */
[----:B-1----:R-:W-:Y:S01]  /*6830*/  UIADD3 UR20, UPT, UPT, UR14, UR25, URZ ;  /* 0x000000190e147290 */ /* 0x002fe2000fffe0ff */
[----:B------:R-:W-:Y:S11]  /*6840*/  BRA.U UP2, `(.L_x_94) ;  /* 0xffffffe902107547 */ /* 0x000ff6000b83ffff */
[----:B------:R-:W1:Y:S02]  /*6850*/  SYNCS.PHASECHK.TRANS64.TRYWAIT P0, [UR21+0x50], R10 ;  /* 0x0000500aff0075a7 */ /* 0x000e640008001115 */
[----:B-1----:R-:W-:Y:S05]  /*6860*/  @!P0 BRA `(.L_x_95) ;  /* 0x000000d000848947 */ /* 0x002fea0003800000 */
.L_x_234:
[----:B------:R-:W3:Y:S02]  /*6870*/  SYNCS.PHASECHK.TRANS64.TRYWAIT P0, [UR21+0x58], R10 ;  /* 0x0000580aff0075a7 */ /* 0x000ee40008001115 */
[----:B---3--:R-:W-:Y:S05]  /*6880*/  @!P0 BRA `(.L_x_96) ;  /* 0x000000d000948947 */ /* 0x008fea0003800000 */
.L_x_236:
[----:B------:R-:W3:Y:S01]  /*6890*/  SYNCS.PHASECHK.TRANS64.TRYWAIT P0, [UR21+0x60], R10 ;  /* 0x0000600aff0075a7 */ /* 0x000ee20008001115 */
[----:B------:R-:W-:Y:S01]  /*68a0*/  HFMA2 R0, -RZ, RZ, 0, 5.9604644775390625e-08 ;  /* 0x00000001ff007431 */ /* 0x000fe200000001ff */
[----:B---3--:R-:W-:Y:S06]  /*68b0*/  @!P0 BRA `(.L_x_97) ;  /* 0x000000d000a08947 */ /* 0x008fec0003800000 */
.L_x_238:
[----:B------:R-:W-:Y:S02]  /*68c0*/  MOV R2, UR21 ;  /* 0x0000001500027c02 */ /* 0x000fe40008000f00 */
[----:B-1----:R-:W-:-:S07]  /*68d0*/  SHF.L.U32 R3, R0, 0x1f, RZ ;  /* 0x0000001f00037819 */ /* 0x002fce00000006ff */
.L_x_98:
[----:B-1----:R1:W3:Y:S02]  /*68e0*/  SYNCS.PHASECHK.TRANS64.TRYWAIT P0, [R2+URZ+0x68], R3 ;  /* 0x00006803020075a7 */ /* 0x0022e400080011ff */
[----:B---3--:R-:W-:Y:S05]  /*68f0*/  @!P0 NANOSLEEP.SYNCS 0x989680 ;  /* 0x009896800000895d */ /* 0x008fea0003900000 */
[----:B------:R-:W3:Y:S02]  /*6900*/  @!P0 SYNCS.PHASECHK.TRANS64 P0, [R2+URZ+0x68], R3 ;  /* 0x00006803020085a7 */ /* 0x000ee400080010ff */
[----:B--23--:R-:W-:Y:S05]  /*6910*/  @P0 EXIT ;  /* 0x000000000000094d */ /* 0x00cfea0003800000 */
[----:B------:R-:W-:Y:S05]  /*6920*/  BRA `(.L_x_98) ;  /* 0xfffffffc00ec7947 */ /* 0x000fea000383ffff */
.L_x_79:
[----:B------:R-:W-:-:S06]  /*6930*/  UISETP.GE.AND UP0, UPT, UR21, 0x4, UPT ;  /* 0x000000041500788c */ /* 0x000fcc000bf06270 */
[----:B------:R-:W-:-:S13]  /*6940*/  PLOP3.LUT P0, PT, PT, PT, UP0, 0x80, 0x8 ;  /* 0x000000000008781c */ /* 0x000fda0003f0f008 */
[----:B------:R-:W-:Y:S05]  /*6950*/  @!P0 EXIT ;  /* 0x000000000000894d */ /* 0x000fea0003800000 */
[----:B------:R-:W1:Y:S08]  /*6960*/  S2UR UR4, SR_CgaCtaId ;  /* 0x00000000000479c3 */ /* 0x000e700000008800 */
[----:B------:R-:W-:Y:S01]  /*6970*/  BAR.SYNC.DEFER_BLOCKING 0x6, 0xa0 ;  /* 0x0182800000007b1d */ /* 0x000fe20000010000 */
[C---:B------:R-:W-:Y:S01]  /*6980*/  IMAD.SHL.U32 R5, R187.reuse, 0x20, RZ ;  /* 0x00000020bb057824 */ /* 0x040fe200078e00ff */
[----:B------:R-:W-:Y:S01]  /*6990*/  LOP3.LUT R188, R187, 0x2, RZ, 0xc0, !PT ;  /* 0x00000002bbbc7812 */ /* 0x000fe200078ec0ff */
[----:B------:R-:W-:-:S02]  /*69a0*/  IMAD.SHL.U32 R191, R181, 0x400, RZ ;  /* 0x00000400b5bf7824 */ /* 0x000fc400078e00ff */
[----:B------:R-:W-:Y:S02]  /*69b0*/  HFMA2 R189, -RZ, RZ, 0, 0 ;  /* 0x00000000ffbd7431 */ /* 0x000fe400000001ff */
[----:B------:R-:W-:Y:S01]  /*69c0*/  IMAD.SHL.U32 R2, R187, 0x4, RZ ;  /* 0x00000004bb027824 */ /* 0x000fe200078e00ff */
[----:B------:R-:W-:Y:S01]  /*69d0*/  UMOV UR44, 0x400 ;  /* 0x00000400002c7882 */ /* 0x000fe20000000000 */
[----:B------:R-:W2:Y:S01]  /*69e0*/  LDC.64 R176, c[0x0][0xc88] ;  /* 0x00032200ffb07b82 */ /* 0x000ea20000000a00 */
[----:B------:R-:W-:Y:S01]  /*69f0*/  LOP3.LUT R6, R5, 0x320, RZ, 0xc0, !PT ;  /* 0x0000032005067812 */ /* 0x000fe200078ec0ff */
[----:B------:R-:W-:Y:S01]  /*6a00*/  IMAD.U32 R4, R187, 0x10000, RZ ;  /* 0x00010000bb047824 */ /* 0x000fe200078e00ff */
[----:B------:R-:W-:Y:S01]  /*6a10*/  LOP3.LUT R5, R5, 0xc0, RZ, 0xc0, !PT ;  /* 0x000000c005057812 */ /* 0x000fe200078ec0ff */
[----:B------:R-:W-:Y:S01]  /*6a20*/  IMAD.MOV.U32 R186, RZ, RZ, RZ ;  /* 0x000000ffffba7224 */ /* 0x000fe200078e00ff */
[----:B------:R-:W-:Y:S01]  /*6a30*/  LOP3.LUT R191, R6, 0x400, R191, 0xf8, !PT ;  /* 0x0000040006bf7812 */ /* 0x000fe200078ef8bf */
[----:B------:R-:W-:Y:S01]  /*6a40*/  IMAD.MOV R188, RZ, RZ, -R188 ;  /* 0x000000ffffbc7224 */ /* 0x000fe200078e0abc */
[----:B------:R-:W-:Y:S01]  /*6a50*/  LOP3.LUT R6, R5, 0x18, R2, 0xf8, !PT ;  /* 0x0000001805067812 */ /* 0x000fe200078ef802 */
[----:B------:R-:W3:Y:S01]  /*6a60*/  LDC.64 R178, c[0x0][0xc90] ;  /* 0x00032400ffb27b82 */ /* 0x000ee20000000a00 */
[----:B------:R-:W-:Y:S01]  /*6a70*/  LOP3.LUT R187, R187, 0x4, RZ, 0xc0, !PT ;  /* 0x00000004bbbb7812 */ /* 0x000fe200078ec0ff */
[----:B------:R-:W4:Y:S01]  /*6a80*/  LDCU UR63, c[0x0][0x370] ;  /* 0x00006e00ff3f77ac */ /* 0x000f220008000800 */
[----:B------:R-:W-:-:S02]  /*6a90*/  LOP3.LUT R2, R4, 0x200000, RZ, 0xc0, !PT ;  /* 0x0020000004027812 */ /* 0x000fc400078ec0ff */
[----:B------:R-:W-:Y:S01]  /*6aa0*/  LOP3.LUT R191, R191, R6, RZ, 0xfc, !PT ;  /* 0x00000006bfbf7212 */ /* 0x000fe200078efcff */
[----:B------:R-:W2:Y:S01]  /*6ab0*/  LDCU.64 UR54, c[0x0][0x348] ;  /* 0x00006900ff3677ac */ /* 0x000ea20008000a00 */
[----:B------:R-:W-:Y:S01]  /*6ac0*/  IADD3 R190, PT, PT, -R187, 0x2, RZ ;  /* 0x00000002bbbe7810 */ /* 0x000fe20007ffe1ff */
[----:B------:R-:W2:Y:S01]  /*6ad0*/  LDC.64 R174, c[0x0][0xcb0] ;  /* 0x00032c00ffae7b82 */ /* 0x000ea20000000a00 */
[----:B------:R-:W-:Y:S01]  /*6ae0*/  LOP3.LUT R192, R181, 0x3, RZ, 0xc0, !PT ;  /* 0x00000003b5c07812 */ /* 0x000fe200078ec0ff */
[----:B-1----:R-:W-:Y:S01]  /*6af0*/  ULEA UR44, UR4, UR44, 0x18 ;  /* 0x0000002c042c7291 */ /* 0x002fe2000f8ec0ff */
[----:B------:R-:W-:Y:S01]  /*6b00*/  IMAD.MOV R187, RZ, RZ, -R187 ;  /* 0x000000ffffbb7224 */ /* 0x000fe200078e0abb */
[----:B------:R-:W-:Y:S01]  /*6b10*/  SHF.L.U32 R190, R190, 0x4, RZ ;  /* 0x00000004bebe7819 */ /* 0x000fe200000006ff */
[----:B------:R-:W1:Y:S03]  /*6b20*/  LDCU UR42, c[0x0][0xf0c] ;  /* 0x0001e180ff2a77ac */ /* 0x000e660008000800 */
[----:B------:R-:W1:Y:S01]  /*6b30*/  LDC.64 R172, c[0x0][0xca8] ;  /* 0x00032a00ffac7b82 */ /* 0x000e620000000a00 */
[----:B------:R-:W-:-:S02]  /*6b40*/  UIADD3 UR4, UPT, UPT, UR44, 0x200, URZ ;  /* 0x000002002c047890 */ /* 0x000fc4000fffe0ff */
[----:B------:R-:W4:Y:S01]  /*6b50*/  LDS R3, [UR44+0x100] ;  /* 0x0001002cff037984 */ /* 0x000f220008000800 */
[----:B------:R-:W1:Y:S03]  /*6b60*/  LDCU UR39, c[0x0][0xf30] ;  /* 0x0001e600ff2777ac */ /* 0x000e660008000800 */
[----:B------:R-:W-:Y:S01]  /*6b70*/  IMAD.U32 R184, RZ, RZ, UR4 ;  /* 0x00000004ffb87e24 */ /* 0x000fe2000f8e00ff */
[----:B------:R-:W1:Y:S03]  /*6b80*/  LDCU.64 UR60, c[0x0][0xc88] ;  /* 0x00019100ff3c77ac */ /* 0x000e660008000a00 */
[----:B------:R-:W-:Y:S01]  /*6b90*/  IMAD R191, R191, 0x2, R184 ;  /* 0x00000002bfbf7824 */ /* 0x000fe200078e02b8 */
[----:B------:R-:W1:Y:S01]  /*6ba0*/  LDCU.64 UR40, c[0x0][0xf28] ;  /* 0x0001e500ff2877ac */ /* 0x000e620008000a00 */
[----:B------:R-:W1:Y:S01]  /*6bb0*/  LDCU.128 UR56, c[0x0][0xf10] ;  /* 0x0001e200ff3877ac */ /* 0x000e620008000c00 */
[----:B------:R-:W1:Y:S01]  /*6bc0*/  LDCU UR62, c[0x0][0x374] ;  /* 0x00006e80ff3e77ac */ /* 0x000e620008000800 */
[----:B------:R-:W-:Y:S01]  /*6bd0*/  UMOV UR43, URZ ;  /* 0x000000ff002b7c82 */ /* 0x000fe20008000000 */
[----:B------:R-:W-:Y:S01]  /*6be0*/  UMOV UR53, URZ ;  /* 0x000000ff00357c82 */ /* 0x000fe20008000000 */
[----:B------:R-:W-:Y:S01]  /*6bf0*/  UMOV UR47, URZ ;  /* 0x000000ff002f7c82 */ /* 0x000fe20008000000 */
[----:B--234-:R-:W-:-:S07]  /*6c00*/  IMAD.IADD R2, R3, 0x1, R2 ;  /* 0x0000000103027824 */ /* 0x01cfce00078e0202 */
.L_x_190:
[C---:B------:R-:W-:Y:S02]  /*6c10*/  LEA R0, R186.reuse, UR44, 0x3 ;  /* 0x0000002cba007c11 */ /* 0x040fe4000f8e18ff */
[----:B------:R-:W-:Y:S02]  /*6c20*/  SHF.L.U32 R3, R189, 0x1f, RZ ;  /* 0x0000001fbd037819 */ /* 0x000fe400000006ff */
[----:B--2---:R-:W-:Y:S02]  /*6c30*/  LEA R5, R186, UR44, 0x4 ;  /* 0x0000002cba057c11 */ /* 0x004fe4000f8e20ff */
[----:B------:R-:W2:Y:S02]  /*6c40*/  SYNCS.PHASECHK.TRANS64.TRYWAIT P0, [R0+URZ+0x80], R3 ;  /* 0x00008003000075a7 */ /* 0x000ea400080011ff */
[----:B--2---:R-:W-:Y:S05]  /*6c50*/  @!P0 BRA `(.L_x_99) ;  /* 0x000000cc00d08947 */ /* 0x004fea0003800000 */
.L_x_239:
[----:B------:R-:W-:Y:S01]  /*6c60*/  R2UR UR7, R193 ;  /* 0x00000000c10772ca */ /* 0x000fe200000e0000 */
[----:B------:R-:W3:Y:S01]  /*6c70*/  LDS.128 R4, [R5+0xe0] ;  /* 0x0000e00005047984 */ /* 0x000ee20000000c00 */
[----:B--2---:R-:W-:Y:S01]  /*6c80*/  VIADD R0, R0, 0x90 ;  /* 0x0000009000007836 */ /* 0x004fe20000000000 */
[----:B------:R-:W-:Y:S04]  /*6c90*/  UISETP.GE.AND UP0, UPT, UR45, 0x1, UPT ;  /* 0x000000012d00788c */ /* 0x000fe8000bf06270 */
[----:B------:R-:W-:Y:S01]  /*6ca0*/  PRMT R0, RZ, 0x654, R0 ;  /* 0x00000654ff007816 */ /* 0x000fe20000000000 */
[----:B------:R-:W-:Y:S01]  /*6cb0*/  @!PT LDS RZ, [RZ] ;  /* 0x00000000fffff984 */ /* 0x000fe20000000800 */
[----:B------:R-:W-:Y:S01]  /*6cc0*/  @!PT LDS RZ, [RZ] ;  /* 0x00000000fffff984 */ /* 0x000fe20000000800 */
[----:B------:R-:W-:Y:S01]  /*6cd0*/  @!PT LDS RZ, [RZ] ;  /* 0x00000000fffff984 */ /* 0x000fe20000000800 */
[----:B------:R-:W-:Y:S01]  /*6ce0*/  @!PT LDS RZ, [RZ] ;  /* 0x00000000fffff984 */ /* 0x000fe20000000800 */
[----:B------:R2:W-:Y:S06]  /*6cf0*/  MEMBAR.ALL.CTA ;  /* 0x0000000000007992 */ /* 0x0005ec0000008000 */
[----:B--2---:R-:W2:Y:S02]  /*6d00*/  FENCE.VIEW.ASYNC.S ;  /* 0x00000000000073c6 */ /* 0x004ea40000000000 */
[----:B--2---:R2:W-:Y:S01]  /*6d10*/  SYNCS.ARRIVE.TRANS64.RED.A1T0 RZ, [R0+URZ], RZ ;  /* 0x000000ff00ff79a7 */ /* 0x0045e200081004ff */
[----:B---3--:R-:W-:Y:S11]  /*6d20*/  LOP3.LUT P0, RZ, R6, 0x1, RZ, 0xc0, !PT ;  /* 0x0000000106ff7812 */ /* 0x008ff6000780c0ff */
[----:B------:R-:W-:Y:S02]  /*6d30*/  @!UPT UIADD3 URZ, UPT, UPT, URZ, URZ, URZ ;  /* 0x000000fffffff290 */ /* 0x000fe4000fffe0ff */
[----:B------:R-:W-:Y:S01]  /*6d40*/  VOTEU.ANY UP1, P0 ;  /* 0x0000000000ff7886 */ /* 0x000fe20000020100 */
[----:B------:R-:W-:Y:S01]  /*6d50*/  PLOP3.LUT P0, PT, PT, PT, UP1, 0x80, 0x8 ;  /* 0x000000000008781c */ /* 0x000fe20003f0f018 */
[----:B------:R-:W-:Y:S06]  /*6d60*/  UP2UR UR4, UPR, URZ, 0x2 ;  /* 0x00000002ff047883 */ /* 0x000fec0008000000 */
[----:B------:R-:W-:Y:S06]  /*6d70*/  IMAD.U32 R194, RZ, RZ, UR4 ;  /* 0x00000004ffc27e24 */ /* 0x000fec000f8e00ff */
[----:B------:R-:W-:Y:S02]  /*6d80*/  @P0 SHF.R.U32.HI R3, RZ, 0x10, R5 ;  /* 0x00000010ff030819 */ /* 0x000fe40000011605 */
[----:B------:R-:W-:Y:S02]  /*6d90*/  @P0 MOV R8, R4 ;  /* 0x0000000400080202 */ /* 0x000fe40000000f00 */
[----:B------:R-:W-:Y:S02]  /*6da0*/  @P0 R2UR UR4, R3 ;  /* 0x00000000030402ca */ /* 0x000fe400000e0000 */
[----:B------:R-:W-:Y:S02]  /*6db0*/  @P0 LOP3.LUT R4, R5, 0xffff, RZ, 0xc0, !PT ;  /* 0x0000ffff05040812 */ /* 0x000fe400078ec0ff */
[----:B------:R-:W-:Y:S02]  /*6dc0*/  @P0 R2UR UR6, R8 ;  /* 0x00000000080602ca */ /* 0x000fe400000e0000 */
[----:B------:R-:W-:Y:S07]  /*6dd0*/  @P0 R2UR UR5, R4 ;  /* 0x00000000040502ca */ /* 0x000fee00000e0000 */
[----:B------:R-:W-:Y:S02]  /*6de0*/  @UP1 UMOV UR7, UR4 ;  /* 0x0000000400071c82 */ /* 0x000fe40008000000 */
[----:B------:R-:W-:Y:S02]  /*6df0*/  IMAD.U32 R193, RZ, RZ, UR7 ;  /* 0x00000007ffc17e24 */ /* 0x000fe4000f8e00ff */
[----:B------:R-:W-:Y:S02]  /*6e00*/  @UP1 UMOV UR38, UR6 ;  /* 0x0000000600261c82 */ /* 0x000fe40008000000 */
[----:B------:R-:W-:Y:S01]  /*6e10*/  @UP1 UMOV UR37, UR5 ;  /* 0x0000000500251c82 */ /* 0x000fe20008000000 */
[----:B--2---:R-:W-:Y:S05]  /*6e20*/  BRA.U !UP0, `(.L_x_100) ;  /* 0x0000000108cc7547 */ /* 0x004fea000b800000 */
[----:B------:R-:W2:Y:S01]  /*6e30*/  LDCU UR12, c[0x0][0xf20] ;  /* 0x0001e400ff0c77ac */ /* 0x000ea20008000800 */
[----:B-1----:R-:W-:Y:S02]  /*6e40*/  UIMAD.WIDE.U32 UR4, UR62, UR59, URZ ;  /* 0x0000003b3e0472a5 */ /* 0x002fe4000f8e00ff */
[----:B------:R-:W-:Y:S02]  /*6e50*/  UIMAD.WIDE.U32 UR6, UR63, UR56, URZ ;  /* 0x000000383f0672a5 */ /* 0x000fe4000f8e00ff */
[----:B------:R-:W-:Y:S02]  /*6e60*/  UISETP.NE.AND UP0, UPT, UR58, 0x1, UPT ;  /* 0x000000013a00788c */ /* 0x000fe4000bf05270 */
[----:B------:R-:W-:Y:S02]  /*6e70*/  UIMAD.WIDE.U32 UR8, UR37, UR59, URZ ;  /* 0x0000003b250872a5 */ /* 0x000fe4000f8e00ff */
[----:B------:R-:W-:Y:S02]  /*6e80*/  UISETP.NE.AND UP1, UPT, UR42, 0x1, UPT ;  /* 0x000000012a00788c */ /* 0x000fe4000bf25270 */
[----:B------:R-:W-:Y:S02]  /*6e90*/  UIMAD.WIDE.U32 UR10, UR38, UR56, URZ ;  /* 0x00000038260a72a5 */ /* 0x000fe4000f8e00ff */
[----:B------:R-:W-:Y:S01]  /*6ea0*/  UISETP.NE.AND UP2, UPT, UR45, 0x1, UPT ;  /* 0x000000012d00788c */ /* 0x000fe2000bf45270 */
[----:B------:R-:W-:Y:S02]  /*6eb0*/  UMOV UR4, UR5 ;  /* 0x0000000500047c82 */ /* 0x000fe40008000000 */
[----:B--2---:R-:W-:Y:S03]  /*6ec0*/  USHF.R.U32.HI UR5, URZ, UR12, UR4 ;  /* 0x0000000cff057299 */ /* 0x004fe60008011604 */
[----:B------:R-:W-:Y:S02]  /*6ed0*/  UMOV UR4, UR7 ;  /* 0x0000000700047c82 */ /* 0x000fe40008000000 */
[----:B------:R-:W-:Y:S02]  /*6ee0*/  USHF.R.U32.HI UR7, URZ, UR57, UR4 ;  /* 0x00000039ff077299 */ /* 0x000fe40008011604 */
[----:B------:R-:W-:Y:S02]  /*6ef0*/  USEL UR4, UR62, UR5, !UP0 ;  /* 0x000000053e047287 */ /* 0x000fe4000c000000 */
[----:B------:R-:W-:Y:S01]  /*6f00*/  USEL UR7, UR63, UR7, !UP1 ;  /* 0x000000073f077287 */ /* 0x000fe2000c800000 */
[----:B------:R-:W-:Y:S01]  /*6f10*/  UMOV UR5, UR9 ;  /* 0x0000000900057c82 */ /* 0x000fe20008000000 */
[----:B------:R-:W-:Y:S02]  /*6f20*/  UIMAD.WIDE.U32 UR8, UR4, UR40, URZ ;  /* 0x00000028040872a5 */ /* 0x000fe4000f8e00ff */
[----:B------:R-:W-:Y:S03]  /*6f30*/  USHF.R.U32.HI UR6, URZ, UR12, UR5 ;  /* 0x0000000cff067299 */ /* 0x000fe60008011605 */
[----:B------:R-:W-:Y:S01]  /*6f40*/  UMOV UR5, UR11 ;  /* 0x0000000b00057c82 */ /* 0x000fe20008000000 */
[----:B------:R-:W-:Y:S02]  /*6f50*/  UIMAD.WIDE.U32 UR10, UR7, UR40, URZ ;  /* 0x00000028070a72a5 */ /* 0x000fe4000f8e00ff */
[----:B------:R-:W-:Y:S02]  /*6f60*/  USEL UR6, UR37, UR6, !UP0 ;  /* 0x0000000625067287 */ /* 0x000fe4000c000000 */
[----:B------:R-:W-:Y:S01]  /*6f70*/  USHF.R.U32.HI UR5, URZ, UR57, UR5 ;  /* 0x00000039ff057299 */ /* 0x000fe20008011605 */
[----:B------:R-:W-:Y:S02]  /*6f80*/  UMOV UR8, UR9 ;  /* 0x0000000900087c82 */ /* 0x000fe40008000000 */
[----:B------:R-:W-:Y:S01]  /*6f90*/  UMOV UR10, UR11 ;  /* 0x0000000b000a7c82 */ /* 0x000fe20008000000 */
[----:B------:R-:W-:Y:S02]  /*6fa0*/  @UP2 USHF.R.U32.HI UR4, URZ, UR41, UR8 ;  /* 0x00000029ff042299 */ /* 0x000fe40008011608 */
[----:B------:R-:W-:Y:S02]  /*6fb0*/  @UP2 USHF.R.U32.HI UR7, URZ, UR41, UR10 ;  /* 0x00000029ff072299 */ /* 0x000fe4000801160a */
[----:B------:R-:W-:Y:S02]  /*6fc0*/  UIMAD UR4, UR45, UR4, URZ ;  /* 0x000000042d0472a4 */ /* 0x000fe4000f8e02ff */
        /* <DEDUP_REMOVED lines=8> */
[----:B------:R-:W-:Y:S02]  /*7050*/  USEL UR11, UR6, UR4, !UP2 ;  /* 0x00000004060b7287 */ /* 0x000fe4000d000000 */
[----:B------:R-:W-:Y:S02]  /*7060*/  UIADD3 UR8, UPT, UPT, -UR5, URZ, URZ ;  /* 0x000000ff05087290 */ /* 0x000fe4000fffe1ff */
[----:B------:R-:W-:Y:S01]  /*7070*/  UIADD3 UR10, UPT, UPT, -UR11, URZ, URZ ;  /* 0x000000ff0b0a7290 */ /* 0x000fe2000fffe1ff */
[----:B------:R-:W-:Y:S01]  /*7080*/  @!UP0 UMOV UR4, UR9 ;  /* 0x0000000900048c82 */ /* 0x000fe20008000000 */
[----:B------:R-:W-:Y:S02]  /*7090*/  UIADD3 UR9, UPT, UPT, -UR6, URZ, URZ ;  /* 0x000000ff06097290 */ /* 0x000fe4000fffe1ff */
[----:B------:R-:W-:Y:S02]  /*70a0*/  @!UP0 USHF.R.U32.HI UR4, URZ, UR41, UR4 ;  /* 0x00000029ff048299 */ /* 0x000fe40008011604 */
[----:B------:R-:W-:Y:S02]  /*70b0*/  UIMAD UR10, UR45, UR10, UR6 ;  /* 0x0000000a2d0a72a4 */ /* 0x000fe4000f8e0206 */
[----:B------:R-:W-:Y:S04]  /*70c0*/  @!UP0 USEL UR4, UR5, UR4, !UP2 ;  /* 0x0000000405048287 */ /* 0x000fe8000d000000 */
[----:B------:R-:W-:Y:S02]  /*70d0*/  @!UP0 UIMAD UR10, UR7, UR10, UR4 ;  /* 0x0000000a070a82a4 */ /* 0x000fe4000f8e0204 */
[----:B------:R-:W-:Y:S02]  /*70e0*/  @!UP0 UIADD3 UR11, UPT, UPT, UR11, -UR4, URZ ;  /* 0x800000040b0b8290 */ /* 0x000fe4000fffe0ff */
[----:B------:R-:W-:Y:S02]  /*70f0*/  UIMAD UR7, UR42, UR8, UR38 ;  /* 0x000000082a0772a4 */ /* 0x000fe4000f8e0226 */
[----:B------:R-:W-:Y:S02]  /*7100*/  @!UP0 UIMAD UR6, UR11, UR45, UR5 ;  /* 0x0000002d0b0682a4 */ /* 0x000fe4000f8e0205 */
[----:B------:R-:W-:Y:S01]  /*7110*/  UIMAD UR4, UR58, UR9, UR37 ;  /* 0x000000093a0472a4 */ /* 0x000fe2000f8e0225 */
[----:B------:R-:W-:Y:S02]  /*7120*/  @!UP0 UMOV UR5, UR10 ;  /* 0x0000000a00058c82 */ /* 0x000fe40008000000 */
[----:B------:R-:W-:Y:S02]  /*7130*/  UIMAD UR38, UR5, UR42, UR7 ;  /* 0x0000002a052672a4 */ /* 0x000fe4000f8e0207 */
[----:B------:R-:W-:Y:S11]  /*7140*/  UIMAD UR37, UR6, UR58, UR4 ;  /* 0x0000003a062572a4 */ /* 0x000ff6000f8e0204 */
[----:B------:R-:W-:Y:S01]  /*7150*/  @!UPT UIADD3 URZ, UPT, UPT, URZ, URZ, URZ ;  /* 0x000000fffffff290 */ /* 0x000fe2000fffe0ff */
.L_x_100:
[----:B-1----:R-:W-:Y:S01]  /*7160*/  UISETP.NE.AND UP0, UPT, UR39, 0x1, UPT ;  /* 0x000000012700788c */ /* 0x002fe2000bf05270 */
[----:B------:R-:W-:Y:S01]  /*7170*/  LOP3.LUT P0, RZ, R184, 0x1b0, RZ, 0xc0, !PT ;  /* 0x000001b0b8ff7812 */ /* 0x000fe2000780c0ff */
[----:B------:R-:W-:Y:S01]  /*7180*/  USHF.L.U32 UR50, UR20, 0x7, URZ ;  /* 0x0000000714327899 */ /* 0x000fe200080006ff */
[----:B------:R-:W-:Y:S01]  /*7190*/  BSSY.RECONVERGENT B6, `(.L_x_101) ;  /* 0x0000034000067945 */ /* 0x000fe20003800200 */
[----:B------:R-:W-:Y:S01]  /*71a0*/  USHF.L.U32 UR52, UR24, 0x8, URZ ;  /* 0x0000000818347899 */ /* 0x000fe200080006ff */
[----:B------:R-:W-:Y:S06]  /*71b0*/  IADD3 R186, PT, PT, R186, 0x1, RZ ;  /* 0x00000001baba7810 */ /* 0x000fec0007ffe0ff */
[----:B------:R-:W1:Y:S01]  /*71c0*/  @!UP0 LDCU.128 UR12, c[0x0][0xf10] ;  /* 0x0001e200ff0c87ac */ /* 0x000e620008000c00 */
[----:B------:R-:W2:Y:S01]  /*71d0*/  @!UP0 LDCU UR5, c[0x0][0xf0c] ;  /* 0x0001e180ff0587ac */ /* 0x000ea20008000800 */
[----:B------:R-:W3:Y:S01]  /*71e0*/  @!UP0 LDCU UR10, c[0x0][0xf20] ;  /* 0x0001e400ff0a87ac */ /* 0x000ee20008000800 */
[----:B-1----:R-:W-:Y:S02]  /*71f0*/  UIMAD.WIDE.U32 UR8, UR38, UR12, URZ ;  /* 0x0000000c260872a5 */ /* 0x002fe4000f8e00ff */
[----:B------:R-:W-:Y:S02]  /*7200*/  UIMAD.WIDE.U32 UR6, UR37, UR15, URZ ;  /* 0x0000000f250672a5 */ /* 0x000fe4000f8e00ff */
[----:B------:R-:W-:Y:S03]  /*7210*/  @!UP0 UISETP.NE.AND UP1, UPT, UR14, 0x1, UPT ;  /* 0x000000010e00888c */ /* 0x000fe6000bf25270 */
[----:B------:R-:W-:Y:S01]  /*7220*/  @!UP0 UMOV UR4, UR9 ;  /* 0x0000000900048c82 */ /* 0x000fe20008000000 */
[----:B--2---:R-:W-:Y:S02]  /*7230*/  @!UP0 UISETP.NE.AND UP2, UPT, UR5, 0x1, UPT ;  /* 0x000000010500888c */ /* 0x004fe4000bf45270 */
[----:B------:R-:W-:Y:S01]  /*7240*/  @!UP0 USHF.R.U32.HI UR4, URZ, UR13, UR4 ;  /* 0x0000000dff048299 */ /* 0x000fe20008011604 */
[----:B------:R-:W-:Y:S02]  /*7250*/  @!UP0 UMOV UR6, UR7 ;  /* 0x0000000700068c82 */ /* 0x000fe40008000000 */
[----:B---3--:R-:W-:Y:S02]  /*7260*/  @!UP0 USHF.R.U32.HI UR6, URZ, UR10, UR6 ;  /* 0x0000000aff068299 */ /* 0x008fe40008011606 */
[----:B------:R-:W-:Y:S02]  /*7270*/  @!UP0 USEL UR7, UR38, UR4, !UP2 ;  /* 0x0000000426078287 */ /* 0x000fe4000d000000 */
[----:B------:R-:W-:Y:S04]  /*7280*/  @!UP0 USEL UR6, UR37, UR6, !UP1 ;  /* 0x0000000625068287 */ /* 0x000fe8000c800000 */
[----:B------:R-:W-:Y:S02]  /*7290*/  @!UP0 UIADD3 UR4, UPT, UPT, -UR7, UR6, URZ ;  /* 0x0000000607048290 */ /* 0x000fe4000fffe1ff */
[----:B------:R-:W-:Y:S02]  /*72a0*/  @!UP0 UIADD3 UR6, UPT, UPT, UR7, -UR6, URZ ;  /* 0x8000000607068290 */ /* 0x000fe4000fffe0ff */
[----:B------:R-:W-:Y:S02]  /*72b0*/  @!UP0 UIMAD UR38, UR4, UR5, UR38 ;  /* 0x00000005042682a4 */ /* 0x000fe4000f8e0226 */
[----:B------:R-:W-:Y:S01]  /*72c0*/  @!UP0 UIMAD UR37, UR6, UR14, UR37 ;  /* 0x0000000e062582a4 */ /* 0x000fe2000f8e0225 */
[----:B------:R-:W-:Y:S11]  /*72d0*/  @!P0 BRA `(.L_x_102) ;  /* 0x00000000007c8947 */ /* 0x000ff60003800000 */
[----:B------:R-:W1:Y:S01]  /*72e0*/  LDCU.64 UR8, c[0x4][0x80] ;  /* 0x01001000ff0877ac */ /* 0x000e620008000a00 */
[----:B------:R-:W-:Y:S01]  /*72f0*/  MOV R16, 0x0 ;  /* 0x0000000000107802 */ /* 0x000fe20000000f00 */
[----:B------:R-:W-:Y:S02]  /*7300*/  HFMA2 R12, -RZ, RZ, 0, 5.9604644775390625e-08 ;  /* 0x00000001ff0c7431 */ /* 0x000fe400000001ff */
[----:B------:R-:W-:Y:S01]  /*7310*/  IMAD.MOV.U32 R8, RZ, RZ, 0x70 ;  /* 0x00000070ff087424 */ /* 0x000fe200078e00ff */
[----:B------:R2:W3:Y:S01]  /*7320*/  LDC.64 R14, c[0x4][R16] ;  /* 0x01000000100e7b82 */ /* 0x0004e20000000a00 */
[----:B------:R-:W4:Y:S01]  /*7330*/  LDCU.64 UR6, c[0x4][0x88] ;  /* 0x01001100ff0677ac */ /* 0x000f220008000a00 */
[----:B------:R-:W-:Y:S01]  /*7340*/  IMAD.MOV.U32 R13, RZ, RZ, RZ ;  /* 0x000000ffff0d7224 */ /* 0x000fe200078e00ff */
[----:B------:R-:W2:Y:S01]  /*7350*/  LDCU.64 UR4, c[0x4][0x8] ;  /* 0x01000100ff0477ac */ /* 0x000ea20008000a00 */
[----:B-1----:R-:W-:Y:S01]  /*7360*/  MOV R5, UR9 ;  /* 0x0000000900057c02 */ /* 0x002fe20008000f00 */
[----:B------:R-:W-:Y:S01]  /*7370*/  IMAD.U32 R4, RZ, RZ, UR8 ;  /* 0x00000008ff047e24 */ /* 0x000fe2000f8e00ff */
[----:B----4-:R-:W-:Y:S01]  /*7380*/  MOV R7, UR7 ;  /* 0x0000000700077c02 */ /* 0x010fe20008000f00 */
[----:B------:R-:W-:Y:S01]  /*7390*/  IMAD.U32 R6, RZ, RZ, UR6 ;  /* 0x00000006ff067e24 */ /* 0x000fe2000f8e00ff */
[----:B--2---:R-:W-:Y:S01]  /*73a0*/  MOV R11, UR5 ;  /* 0x00000005000b7c02 */ /* 0x004fe20008000f00 */
[----:B------:R-:W-:Y:S02]  /*73b0*/  IMAD.U32 R10, RZ, RZ, UR4 ;  /* 0x00000004ff0a7e24 */ /* 0x000fe4000f8e00ff */
[----:B------:R-:W-:Y:S07]  /*73c0*/  LEPC R20, `(.L_x_103) ;  /* 0x000000001014794e */ /* 0x000fee0000000000 */
[----:B---3-5:R-:W-:Y:S05]  /*73d0*/  CALL.ABS.NOINC R14 ;  /* 0x000000000e007343 */ /* 0x028fea0003c00000 */
.L_x_103:
[----:B------:R-:W1:Y:S01]  /*73e0*/  LDCU.64 UR8, c[0x4][0x80] ;  /* 0x01001000ff0877ac */ /* 0x000e620008000a00 */
[----:B------:R-:W2:Y:S01]  /*73f0*/  LDC.64 R16, c[0x4][R16] ;  /* 0x0100000010107b82 */ /* 0x000ea20000000a00 */
[----:B------:R-:W-:Y:S02]  /*7400*/  HFMA2 R12, -RZ, RZ, 0, 5.9604644775390625e-08 ;  /* 0x00000001ff0c7431 */ /* 0x000fe400000001ff */
[----:B------:R-:W-:Y:S02]  /*7410*/  IMAD.MOV.U32 R8, RZ, RZ, 0x70 ;  /* 0x00000070ff087424 */ /* 0x000fe400078e00ff */
[----:B------:R-:W-:Y:S01]  /*7420*/  IMAD.MOV.U32 R13, RZ, RZ, RZ ;  /* 0x000000ffff0d7224 */ /* 0x000fe200078e00ff */
[----:B------:R-:W3:Y:S01]  /*7430*/  LDCU.64 UR6, c[0x4][0x88] ;  /* 0x01001100ff0677ac */ /* 0x000ee20008000a00 */
[----:B------:R-:W4:Y:S01]  /*7440*/  LDCU.64 UR4, c[0x4][0x8] ;  /* 0x01000100ff0477ac */ /* 0x000f220008000a00 */
[----:B-1----:R-:W-:Y:S02]  /*7450*/  MOV R4, UR8 ;  /* 0x0000000800047c02 */ /* 0x002fe40008000f00 */
[----:B------:R-:W-:Y:S02]  /*7460*/  MOV R5, UR9 ;  /* 0x0000000900057c02 */ /* 0x000fe40008000f00 */
[----:B---3--:R-:W-:Y:S01]  /*7470*/  MOV R7, UR7 ;  /* 0x0000000700077c02 */ /* 0x008fe20008000f00 */
[----:B------:R-:W-:Y:S01]  /*7480*/  IMAD.U32 R6, RZ, RZ, UR6 ;  /* 0x00000006ff067e24 */ /* 0x000fe2000f8e00ff */
[----:B----4-:R-:W-:Y:S01]  /*7490*/  MOV R11, UR5 ;  /* 0x00000005000b7c02 */ /* 0x010fe20008000f00 */
[----:B------:R-:W-:Y:S02]  /*74a0*/  IMAD.U32 R10, RZ, RZ, UR4 ;  /* 0x00000004ff0a7e24 */ /* 0x000fe4000f8e00ff */
[----:B------:R-:W-:Y:S07]  /*74b0*/  LEPC R20, `(.L_x_102) ;  /* 0x000000001014794e */ /* 0x000fee0000000000 */
[----:B--2---:R-:W-:Y:S05]  /*74c0*/  CALL.ABS.NOINC R16 ;  /* 0x0000000010007343 */ /* 0x004fea0003c00000 */
.L_x_102:
[----:B------:R-:W-:Y:S05]  /*74d0*/  BSYNC.RECONVERGENT B6 ;  /* 0x0000000000067941 */ /* 0x000fea0003800200 */
.L_x_101:
[----:B------:R-:W-:Y:S02]  /*74e0*/  ISETP.NE.U32.AND P0, PT, RZ, UR60, PT ;  /* 0x0000003cff007c0c */ /* 0x000fe4000bf05070 */
[C---:B------:R-:W-:Y:S02]  /*74f0*/  ISETP.NE.U32.AND P1, PT, R178.reuse, RZ, PT ;  /* 0x000000ffb200720c */ /* 0x040fe40003f25070 */
[----:B------:R-:W-:Y:S02]  /*7500*/  ISETP.NE.U32.AND P4, PT, R178, RZ, PT ;  /* 0x000000ffb200720c */ /* 0x000fe40003f85070 */
[----:B------:R-:W-:Y:S02]  /*7510*/  ISETP.NE.AND.EX P0, PT, RZ, UR61, PT, P0 ;  /* 0x0000003dff007c0c */ /* 0x000fe4000bf05300 */
[C---:B------:R-:W-:Y:S02]  /*7520*/  ISETP.NE.AND.EX P1, PT, R179.reuse, RZ, PT, P1 ;  /* 0x000000ffb300720c */ /* 0x040fe40003f25310 */
[----:B------:R-:W-:Y:S02]  /*7530*/  ISETP.NE.AND.EX P4, PT, R179, RZ, P0, P4 ;  /* 0x000000ffb300720c */ /* 0x000fe40000785340 */
[----:B------:R-:W-:Y:S02]  /*7540*/  ISETP.NE.U32.AND P5, PT, R174, RZ, PT ;  /* 0x000000ffae00720c */ /* 0x000fe40003fa5070 */
[----:B------:R-:W-:Y:S02]  /*7550*/  ISETP.NE.U32.AND P3, PT, RZ, UR60, PT ;  /* 0x0000003cff007c0c */ /* 0x000fe4000bf65070 */
[----:B------:R-:W-:Y:S02]  /*7560*/  PLOP3.LUT P2, PT, PT, PT, PT, 0x8, 0x80 ;  /* 0x000000000080781c */ /* 0x000fe40003f4e170 */
[----:B------:R-:W-:Y:S02]  /*7570*/  ISETP.NE.AND.EX P5, PT, R175, RZ, PT, P5 ;  /* 0x000000ffaf00720c */ /* 0x000fe40003fa5350 */
[----:B------:R-:W-:Y:S03]  /*7580*/  ISETP.NE.AND.EX P3, PT, RZ, UR61, PT, P3 ;  /* 0x0000003dff007c0c */ /* 0x000fe6000bf65330 */
[----:B------:R-:W-:Y:S01]  /*7590*/  @!P4 PLOP3.LUT P2, PT, P1, PT, PT, 0x80, 0x8 ;  /* 0x000000000008c81c */ /* 0x000fe20000f4f070 */
[----:B------:R-:W-:Y:S01]  /*75a0*/  @!UPT UIADD3 URZ, UPT, UPT, URZ, URZ, URZ ;  /* 0x000000fffffff290 */ /* 0x000fe2000fffe0ff */
[----:B------:R-:W-:Y:S11]  /*75b0*/  @!P1 BRA `(.L_x_104) ;  /* 0x0000000000309947 */ /* 0x000ff60003800000 */
[----:B------:R-:W-:Y:S01]  /*75c0*/  ISETP.NE.U32.AND P0, PT, R176, RZ, PT ;  /* 0x000000ffb000720c */ /* 0x000fe20003f05070 */
[----:B------:R-:W1:Y:S01]  /*75d0*/  LDCU.64 UR4, c[0x0][0x358] ;  /* 0x00006b00ff0477ac */ /* 0x000e620008000a00 */
[----:B------:R-:W-:Y:S02]  /*75e0*/  IMAD.MOV.U32 R180, RZ, RZ, 0x1 ;  /* 0x00000001ffb47424 */ /* 0x000fe400078e00ff */
[----:B------:R-:W-:Y:S11]  /*75f0*/  ISETP.NE.AND.EX P0, PT, R177, RZ, PT, P0 ;  /* 0x000000ffb100720c */ /* 0x000ff60003f05300 */
[----:B------:R-:W-:Y:S02]  /*7600*/  @!UPT UIADD3 URZ, UPT, UPT, URZ, URZ, URZ ;  /* 0x000000fffffff290 */ /* 0x000fe4000fffe0ff */
[----:B------:R-:W2:Y:S01]  /*7610*/  @P0 LDC.64 R4, c[0x0][0xc88] ;  /* 0x00032200ff040b82 */ /* 0x000ea20000000a00 */
[----:B------:R-:W-:Y:S04]  /*7620*/  @P0 IMAD R0, R178, UR36, RZ ;  /* 0x00000024b2000c24 */ /* 0x000fe8000f8e02ff */
[----:B--2---:R-:W-:Y:S04]  /*7630*/  @P0 IMAD.WIDE R4, R0, 0x4, R4 ;  /* 0x0000000400040825 */ /* 0x004fe800078e0204 */
[----:B------:R-:W-:Y:S01]  /*7640*/  HFMA2 R0, -RZ, RZ, 0, 5.9604644775390625e-08 ;  /* 0x00000001ff007431 */ /* 0x000fe200000001ff */
[----:B-1---5:R1:W5:Y:S04]  /*7650*/  @P0 LDG.E R133, desc[UR4][R4.64] ;  /* 0x0000000404850981 */ /* 0x022368000c1e1900 */
[----:B------:R-:W-:Y:S01]  /*7660*/  @!P0 PRMT R180, R0, 0x7610, R180 ;  /* 0x0000761000b48816 */ /* 0x000fe200000000b4 */
[----:B-1----:R-:W2:Y:S06]  /*7670*/  @!P0 LDC R133, c[0x0][0xc80] ;  /* 0x00032000ff858b82 */ /* 0x002eac0000000800 */
.L_x_104:
[----:B------:R-:W-:Y:S05]  /*7680*/  @!P5 BRA `(.L_x_105) ;  /* 0x000000000024d947 */ /* 0x000fea0003800000 */
[----:B------:R-:W-:Y:S01]  /*7690*/  ISETP.NE.U32.AND P0, PT, R172, RZ, PT ;  /* 0x000000ffac00720c */ /* 0x000fe20003f05070 */
[----:B------:R-:W1:Y:S03]  /*76a0*/  LDCU.64 UR4, c[0x0][0x358] ;  /* 0x00006b00ff0477ac */ /* 0x000e660008000a00 */
[----:B------:R-:W-:Y:S11]  /*76b0*/  ISETP.NE.AND.EX P0, PT, R173, RZ, PT, P0 ;  /* 0x000000ffad00720c */ /* 0x000ff60003f05300 */
[----:B------:R-:W-:Y:S02]  /*76c0*/  @!UPT UIADD3 URZ, UPT, UPT, URZ, URZ, URZ ;  /* 0x000000fffffff290 */ /* 0x000fe4000fffe0ff */
[----:B------:R-:W3:Y:S01]  /*76d0*/  @P0 LDC.64 R4, c[0x0][0xca8] ;  /* 0x00032a00ff040b82 */ /* 0x000ee20000000a00 */
[----:B------:R-:W-:Y:S04]  /*76e0*/  @P0 IMAD R0, R174, UR36, RZ ;  /* 0x00000024ae000c24 */ /* 0x000fe8000f8e02ff */
[----:B---3--:R-:W-:Y:S05]  /*76f0*/  @P0 IMAD.WIDE R4, R0, 0x4, R4 ;  /* 0x0000000400040825 */ /* 0x008fea00078e0204 */
[----:B-1---5:R1:W5:Y:S02]  /*7700*/  @P0 LDG.E R130, desc[UR4][R4.64] ;  /* 0x0000000404820981 */ /* 0x022364000c1e1900 */
[----:B-1----:R-:W3:Y:S02]  /*7710*/  @!P0 LDC R130, c[0x0][0xca0] ;  /* 0x00032800ff828b82 */ /* 0x002ee40000000800 */
.L_x_105:
[----:B--2--5:R-:W-:Y:S01]  /*7720*/  FSETP.NEU.AND P0, PT, R133, RZ, PT ;  /* 0x000000ff8500720b */ /* 0x024fe20003f0d000 */
[----:B------:R-:W-:Y:S01]  /*7730*/  IMAD.U32 R3, RZ, RZ, UR43 ;  /* 0x0000002bff037e24 */ /* 0x000fe2000f8e00ff */
[----:B------:R-:W-:Y:S01]  /*7740*/  SEL R5, RZ, 0xffffffff, P3 ;  /* 0xffffffffff057807 */ /* 0x000fe20001800000 */
[----:B------:R-:W-:Y:S01]  /*7750*/  IMAD.SHL.U32 R200, R188, 0x10, RZ ;  /* 0x00000010bcc87824 */ /* 0x000fe200078e00ff */
[----:B------:R-:W-:Y:S01]  /*7760*/  @!P4 LOP3.LUT P3, RZ, R180, 0xff, RZ, 0xc0, !PT ;  /* 0x000000ffb4ffc812 */ /* 0x000fe2000786c0ff */
[----:B------:R-:W-:Y:S01]  /*7770*/  IMAD R131, R3, 0xc0, R2 ;  /* 0x000000c003837824 */ /* 0x000fe200078e0202 */
[----:B------:R-:W-:Y:S01]  /*7780*/  @!P4 SEL R0, RZ, 0xffffffff, P0 ;  /* 0xffffffffff00c807 */ /* 0x000fe20000000000 */
[----:B------:R-:W-:Y:S01]  /*7790*/  IMAD.SHL.U32 R198, R187, 0x10, RZ ;  /* 0x00000010bbc67824 */ /* 0x000fe200078e00ff */
[----:B------:R-:W-:Y:S01]  /*77a0*/  BSSY B1, `(.L_x_106) ;  /* 0x000004f000017945 */ /* 0x000fe20003800000 */
[----:B------:R-:W-:Y:S01]  /*77b0*/  IMAD.IADD R199, R191, 0x1, R200 ;  /* 0x00000001bfc77824 */ /* 0x000fe200078e02c8 */
[C---:B------:R-:W-:Y:S01]  /*77c0*/  @P2 SEL R0, R5.reuse, R0, !P3 ;  /* 0x0000000005002207 */ /* 0x040fe20005800000 */
[----:B------:R-:W-:Y:S01]  /*77d0*/  IMAD.MOV.U32 R137, RZ, RZ, 0x1 ;  /* 0x00000001ff897424 */ /* 0x000fe200078e00ff */
[----:B------:R-:W-:Y:S01]  /*77e0*/  CS2R R146, SRZ ;  /* 0x0000000000927805 */ /* 0x000fe2000001ff00 */
[----:B------:R-:W-:Y:S01]  /*77f0*/  IMAD.MOV.U32 R138, RZ, RZ, RZ ;  /* 0x000000ffff8a7224 */ /* 0x000fe200078e00ff */
[----:B------:R-:W-:Y:S02]  /*7800*/  @!P4 LOP3.LUT R0, R0, 0x1, RZ, 0xc0, !PT ;  /* 0x000000010000c812 */ /* 0x000fe400078ec0ff */
[----:B------:R-:W-:Y:S02]  /*7810*/  CS2R R144, SRZ ;  /* 0x0000000000907805 */ /* 0x000fe4000001ff00 */
[----:B------:R-:W-:Y:S02]  /*7820*/  CS2R R142, SRZ ;  /* 0x00000000008e7805 */ /* 0x000fe4000001ff00 */
[----:B------:R-:W-:Y:S02]  /*7830*/  CS2R R140, SRZ ;  /* 0x00000000008c7805 */ /* 0x000fe4000001ff00 */
[----:B------:R-:W-:Y:S01]  /*7840*/  ISETP.NE.U32.OR P5, PT, R0, 0x1, P4 ;  /* 0x000000010000780c */ /* 0x000fe200027a5470 */
[----:B------:R-:W-:Y:S01]  /*7850*/  IMAD.U32 R0, RZ, RZ, UR43 ;  /* 0x0000002bff007e24 */ /* 0x000fe2000f8e00ff */
[----:B------:R-:W-:Y:S02]  /*7860*/  LOP3.LUT P4, R185, R180, 0xff, RZ, 0xc0, !PT ;  /* 0x000000ffb4b97812 */ /* 0x000fe4000788c0ff */
[----:B------:R-:W-:Y:S02]  /*7870*/  CS2R R150, SRZ ;  /* 0x0000000000967805 */ /* 0x000fe4000001ff00 */
[----:B------:R-:W-:Y:S02]  /*7880*/  P2R R195, PR, RZ, 0x20 ;  /* 0x00000020ffc37803 */ /* 0x000fe40000000000 */
[----:B------:R-:W-:Y:S02]  /*7890*/  CS2R R148, SRZ ;  /* 0x0000000000947805 */ /* 0x000fe4000001ff00 */
[----:B------:R-:W-:Y:S02]  /*78a0*/  SHF.L.U32 R4, R0, 0x1f, RZ ;  /* 0x0000001f00047819 */ /* 0x000fe400000006ff */
[----:B------:R-:W-:Y:S02]  /*78b0*/  CS2R R154, SRZ ;  /* 0x00000000009a7805 */ /* 0x000fe4000001ff00 */
[----:B------:R-:W-:Y:S02]  /*78c0*/  SEL R0, RZ, 0xffffffff, P0 ;  /* 0xffffffffff007807 */ /* 0x000fe40000000000 */
[----:B------:R-:W-:Y:S02]  /*78d0*/  CS2R R152, SRZ ;  /* 0x0000000000987805 */ /* 0x000fe4000001ff00 */
[----:B------:R-:W-:Y:S02]  /*78e0*/  ISETP.NE.AND P0, PT, RZ, UR43, PT ;  /* 0x0000002bff007c0c */ /* 0x000fe4000bf05270 */
[----:B------:R-:W-:Y:S02]  /*78f0*/  CS2R R158, SRZ ;  /* 0x00000000009e7805 */ /* 0x000fe4000001ff00 */
[----:B------:R-:W-:Y:S02]  /*7900*/  @P1 SEL R0, R5, R0, !P4 ;  /* 0x0000000005001207 */ /* 0x000fe40006000000 */
[----:B------:R-:W-:Y:S02]  /*7910*/  CS2R R156, SRZ ;  /* 0x00000000009c7805 */ /* 0x000fe4000001ff00 */
[----:B------:R-:W-:Y:S02]  /*7920*/  @P5 SHF.L.U32 R6, RZ, 0x1f, RZ ;  /* 0x0000001fff065819 */ /* 0x000fe400000006ff */
[----:B------:R-:W-:Y:S02]  /*7930*/  CS2R R162, SRZ ;  /* 0x0000000000a27805 */ /* 0x000fe4000001ff00 */
[----:B------:R-:W-:Y:S02]  /*7940*/  SEL R202, RZ, 0x60, P0 ;  /* 0x00000060ffca7807 */ /* 0x000fe40000000000 */
[----:B------:R-:W-:Y:S01]  /*7950*/  CS2R R160, SRZ ;  /* 0x0000000000a07805 */ /* 0x000fe2000001ff00 */
[----:B------:R-:W1:Y:S01]  /*7960*/  @P5 SYNCS.PHASECHK.TRANS64.TRYWAIT P3, [UR44+0x30], R6 ;  /* 0x00003006ff0055a7 */ /* 0x000e62000806112c */
[----:B------:R-:W-:Y:S02]  /*7970*/  LOP3.LUT R0, R0, 0x1, RZ, 0xc0, !PT ;  /* 0x0000000100007812 */ /* 0x000fe400078ec0ff */
[----:B------:R-:W-:Y:S01]  /*7980*/  CS2R R166, SRZ ;  /* 0x0000000000a67805 */ /* 0x000fe2000001ff00 */
[----:B------:R-:W-:Y:S01]  /*7990*/  IMAD.IADD R201, R131, 0x1, R202 ;  /* 0x0000000183c97824 */ /* 0x000fe200078e02ca */
[----:B------:R-:W-:Y:S02]  /*79a0*/  CS2R R164, SRZ ;  /* 0x0000000000a47805 */ /* 0x000fe4000001ff00 */
[----:B------:R-:W-:Y:S02]  /*79b0*/  ISETP.NE.U32.AND P1, PT, R0, 0x1, PT ;  /* 0x000000010000780c */ /* 0x000fe40003f25070 */
[----:B------:R-:W-:Y:S02]  /*79c0*/  CS2R R170, SRZ ;  /* 0x0000000000aa7805 */ /* 0x000fe4000001ff00 */
[----:B------:R-:W-:Y:S02]  /*79d0*/  CS2R R168, SRZ ;  /* 0x0000000000a87805 */ /* 0x000fe4000001ff00 */
[----:B------:R-:W-:Y:S01]  /*79e0*/  SHF.R.U32.HI R0, RZ, 0x15, R201 ;  /* 0x00000015ff007819 */ /* 0x000fe200000116c9 */
[----:B------:R-:W-:Y:S01]  /*79f0*/  IMAD.IADD R197, R191, 0x1, R198 ;  /* 0x00000001bfc57824 */ /* 0x000fe200078e02c6 */
[----:B------:R-:W-:Y:S01]  /*7a00*/  P2R R139, PR, RZ, 0x2 ;  /* 0x00000002ff8b7803 */ /* 0x000fe20000000000 */
[----:B------:R-:W-:Y:S01]  /*7a10*/  VIADD R202, R202, UR52 ;  /* 0x00000034caca7c36 */ /* 0x000fe20008000000 */
[----:B------:R-:W-:Y:S01]  /*7a20*/  LOP3.LUT R203, R0, 0x3, RZ, 0xc0, !PT ;  /* 0x0000000300cb7812 */ /* 0x000fe200078ec0ff */
[----:B------:R-:W-:Y:S01]  /*7a30*/  IMAD.IADD R196, R190, 0x1, R199 ;  /* 0x00000001bec47824 */ /* 0x000fe200078e02c7 */
[----:B------:R2:W4:Y:S01]  /*7a40*/  SYNCS.PHASECHK.TRANS64.TRYWAIT P2, [UR44+0xa0], R4 ;  /* 0x0000a004ff0075a7 */ /* 0x000522000804112c */
[----:B-1----:R-:W-:Y:S01]  /*7a50*/  @P5 SEL R137, RZ, 0x1, !P3 ;  /* 0x00000001ff895807 */ /* 0x002fe20005800000 */
[----:B--2---:R-:W-:Y:S06]  /*7a60*/  @!P5 BRA `(.L_x_107) ;  /* 0x000000000088d947 */ /* 0x004fec0003800000 */
[----:B------:R-:W-:Y:S01]  /*7a70*/  IMAD.MOV.U32 R147, RZ, RZ, RZ ;  /* 0x000000ffff937224 */ /* 0x000fe200078e00ff */
[----:B------:R-:W-:Y:S01]  /*7a80*/  ISETP.NE.AND P0, PT, R137, RZ, PT ;  /* 0x000000ff8900720c */ /* 0x000fe20003f05270 */
[----:B------:R-:W-:Y:S01]  /*7a90*/  BSSY B0, `(.L_x_108) ;  /* 0x0000014000007945 */ /* 0x000fe20003800000 */
[----:B------:R-:W-:Y:S02]  /*7aa0*/  CS2R R170, SRZ ;  /* 0x0000000000aa7805 */ /* 0x000fe4000001ff00 */
        /* <DEDUP_REMOVED lines=13> */
[----:B------:R-:W-:Y:S01]  /*7b80*/  CS2R R144, SRZ ;  /* 0x0000000000907805 */ /* 0x000fe2000001ff00 */
[----:B------:R-:W-:Y:S06]  /*7b90*/  @P0 BRA `(.L_x_109) ;  /* 0x00000000000c0947 */ /* 0x000fec0003800000 */
[----:B------:R-:W-:Y:S04]  /*7ba0*/  SHF.L.U32 R6, RZ, 0x1f, RZ ;  /* 0x0000001fff067819 */ /* 0x000fe800000006ff */
[----:B------:R-:W1:Y:S02]  /*7bb0*/  SYNCS.PHASECHK.TRANS64.TRYWAIT P0, [UR44+0x30], R6 ;  /* 0x00003006ff0075a7 */ /* 0x000e64000800112c */
[----:B-1----:R-:W-:Y:S05]  /*7bc0*/  @!P0 BRA `(.L_x_110) ;  /* 0x000000c000088947 */ /* 0x002fea0003800000 */
.L_x_109:
[----:B------:R-:W-:Y:S05]  /*7bd0*/  BSYNC B0 ;  /* 0x0000000000007941 */ /* 0x000fea0003800000 */
.L_x_108:
[----:B------:R-:W-:Y:S01]  /*7be0*/  ISETP.NE.AND P0, PT, R139, RZ, PT ;  /* 0x000000ff8b00720c */ /* 0x000fe20003f05270 */
[----:B------:R-:W-:Y:S11]  /*7bf0*/  HFMA2 R138, -RZ, RZ, 0, 5.9604644775390625e-08 ;  /* 0x00000001ff8a7431 */ /* 0x000ff600000001ff */
[----:B------:R-:W-:Y:S01]  /*7c00*/  @!UPT UIADD3 URZ, UPT, UPT, URZ, URZ, URZ ;  /* 0x000000fffffff290 */ /* 0x000fe2000fffe0ff */
[----:B------:R2:W1:Y:S04]  /*7c10*/  @P0 LDS.128 R168, [R191] ;  /* 0x00000000bfa80984 */ /* 0x0004680000000c00 */
[----:B------:R2:W1:Y:S04]  /*7c20*/  @P0 LDS.128 R164, [R199+0x10] ;  /* 0x00001000c7a40984 */ /* 0x0004680000000c00 */
[----:B------:R2:W1:Y:S04]  /*7c30*/  @P0 LDS.128 R160, [R197+0x20] ;  /* 0x00002000c5a00984 */ /* 0x0004680000000c00 */
[----:B------:R2:W1:Y:S04]  /*7c40*/  @P0 LDS.128 R156, [R196+0x10] ;  /* 0x00001000c49c0984 */ /* 0x0004680000000c00 */
[----:B------:R2:W1:Y:S04]  /*7c50*/  @P0 LDS.128 R152, [R191+0x1000] ;  /* 0x00100000bf980984 */ /* 0x0004680000000c00 */
[----:B------:R2:W1:Y:S04]  /*7c60*/  @P0 LDS.128 R148, [R199+0x1010] ;  /* 0x00101000c7940984 */ /* 0x0004680000000c00 */
[----:B------:R2:W1:Y:S04]  /*7c70*/  @P0 LDS.128 R140, [R197+0x1020] ;  /* 0x00102000c58c0984 */ /* 0x0004680000000c00 */
[----:B------:R2:W1:Y:S02]  /*7c80*/  @P0 LDS.128 R144, [R196+0x1010] ;  /* 0x00101000c4900984 */ /* 0x0004640000000c00 */
.L_x_107:
[----:B------:R-:W-:Y:S05]  /*7c90*/  BSYNC B1 ;  /* 0x0000000000017941 */ /* 0x000fea0003800000 */
.L_x_106:
[----:B------:R-:W-:Y:S02]  /*7ca0*/  ISETP.NE.AND P0, PT, R192, R203, PT ;  /* 0x000000cbc000720c */ /* 0x000fe40003f05270 */
[----:B------:R-:W-:Y:S01]  /*7cb0*/  MOV R55, RZ ;  /* 0x000000ff00377202 */ /* 0x000fe20000000f00 */
[----:B----4-:R-:W-:Y:S10]  /*7cc0*/  @P2 BRA `(.L_x_111) ;  /* 0x0000000000082947 */ /* 0x010ff40003800000 */
[----:B------:R-:W4:Y:S02]  /*7cd0*/  SYNCS.PHASECHK.TRANS64.TRYWAIT P1, [UR44+0xa0], R4 ;  /* 0x0000a004ff0075a7 */ /* 0x000f24000802112c */
[----:B----4-:R-:W-:Y:S05]  /*7ce0*/  @!P1 BRA `(.L_x_112) ;  /* 0x000000bc00d89947 */ /* 0x010fea0003800000 */
.L_x_111:
[----:B------:R-:W-:Y:S01]  /*7cf0*/  IMAD.MOV.U32 R54, RZ, RZ, RZ ;  /* 0x000000ffff367224 */ /* 0x000fe200078e00ff */
        /* <DEDUP_REMOVED lines=32> */
[----:B------:R-:W-:Y:S11]  /*7f00*/  LOP3.LUT P0, RZ, R0, 0x3, R181, 0x48, !PT ;  /* 0x0000000300ff7812 */ /* 0x000ff600078048b5 */
[----:B------:R-:W-:Y:S02]  /*7f10*/  @!UPT UIADD3 URZ, UPT, UPT, URZ, URZ, URZ ;  /* 0x000000fffffff290 */ /* 0x000fe4000fffe0ff */
[----:B------:R-:W-:Y:S05]  /*7f20*/  @!P0 BRA `(.L_x_114) ;  /* 0x0000000000408947 */ /* 0x000fea0003800000 */
[----:B------:R-:W4:Y:S01]  /*7f30*/  LDCU.64 UR8, c[0x4][0x70] ;  /* 0x01000e00ff0877ac */ /* 0x000f220008000a00 */
[----:B------:R-:W-:Y:S01]  /*7f40*/  MOV R15, 0x0 ;  /* 0x00000000000f7802 */ /* 0x000fe20000000f00 */
[----:B------:R-:W-:Y:S02]  /*7f50*/  HFMA2 R12, -RZ, RZ, 0, 5.9604644775390625e-08 ;  /* 0x00000001ff0c7431 */ /* 0x000fe400000001ff */
[----:B------:R-:W-:Y:S02]  /*7f60*/  IMAD.MOV.U32 R8, RZ, RZ, 0x192 ;  /* 0x00000192ff087424 */ /* 0x000fe400078e00ff */
[----:B------:R-:W-:Y:S01]  /*7f70*/  IMAD.MOV.U32 R13, RZ, RZ, RZ ;  /* 0x000000ffff0d7224 */ /* 0x000fe200078e00ff */
[----:B------:R-:W5:Y:S01]  /*7f80*/  LDCU.64 UR6, c[0x4][0x78] ;  /* 0x01000f00ff0677ac */ /* 0x000f620008000a00 */
[----:B------:R-:W2:Y:S01]  /*7f90*/  LDC.64 R14, c[0x4][R15] ;  /* 0x010000000f0e7b82 */ /* 0x000ea20000000a00 */
[----:B------:R-:W3:Y:S01]  /*7fa0*/  LDCU.64 UR4, c[0x4][0x10] ;  /* 0x01000200ff0477ac */ /* 0x000ee20008000a00 */
[----:B----4-:R-:W-:Y:S01]  /*7fb0*/  MOV R5, UR9 ;  /* 0x0000000900057c02 */ /* 0x010fe20008000f00 */
[----:B-1----:R-:W-:Y:S01]  /*7fc0*/  IMAD.U32 R4, RZ, RZ, UR8 ;  /* 0x00000008ff047e24 */ /* 0x002fe2000f8e00ff */
[----:B-----5:R-:W-:Y:S01]  /*7fd0*/  MOV R7, UR7 ;  /* 0x0000000700077c02 */ /* 0x020fe20008000f00 */
[----:B------:R-:W-:Y:S01]  /*7fe0*/  IMAD.U32 R6, RZ, RZ, UR6 ;  /* 0x00000006ff067e24 */ /* 0x000fe2000f8e00ff */
[----:B---3--:R-:W-:Y:S01]  /*7ff0*/  MOV R11, UR5 ;  /* 0x00000005000b7c02 */ /* 0x008fe20008000f00 */
[----:B------:R-:W-:Y:S02]  /*8000*/  IMAD.U32 R10, RZ, RZ, UR4 ;  /* 0x00000004ff0a7e24 */ /* 0x000fe4000f8e00ff */
[----:B------:R-:W-:Y:S07]  /*8010*/  LEPC R20, `(.L_x_114) ;  /* 0x000000001014794e */ /* 0x000fee0000000000 */
[----:B--2---:R-:W-:Y:S05]  /*8020*/  CALL.ABS.NOINC R14 ;  /* 0x000000000e007343 */ /* 0x004fea0003c00000 */
.L_x_114:
[----:B------:R-:W-:Y:S05]  /*8030*/  WARPSYNC.ALL ;  /* 0x0000000000007948 */ /* 0x000fea0003800000 */
[C---:B------:R-:W-:Y:S01]  /*8040*/  R2UR UR4, R201.reuse ;  /* 0x00000000c90472ca */ /* 0x040fe200000e0000 */
[----:B------:R-:W-:Y:S05]  /*8050*/  VIADD R0, R201, 0x80 ;  /* 0x00000080c9007836 */ /* 0x000fea0000000000 */
[----:B------:R-:W-:Y:S04]  /*8060*/  SHF.R.U32.HI R0, RZ, 0x15, R0 ;  /* 0x00000015ff007819 */ /* 0x000fe80000011600 */
[----:B------:R-:W-:Y:S03]  /*8070*/  LOP3.LUT P0, RZ, R0, 0x3, R181, 0x48, !PT ;  /* 0x0000000300ff7812 */ /* 0x000fe600078048b5 */
[----:B------:R-:W4:Y:S10]  /*8080*/  LDTM.x32 R24, tmem[UR4] ;  /* 0x00000004001879ee */ /* 0x000f3400082c0000 */
[----:B----4-:R-:W-:Y:S05]  /*8090*/  @!P0 BRA `(.L_x_115) ;  /* 0x0000000000408947 */ /* 0x010fea0003800000 */
        /* <DEDUP_REMOVED lines=16> */
.L_x_115:
[----:B------:R-:W-:Y:S05]  /*81a0*/  WARPSYNC.ALL ;  /* 0x0000000000007948 */ /* 0x000fea0003800000 */
[----:B------:R-:W-:Y:S11]  /*81b0*/  R2UR UR4, R201 ;  /* 0x00000000c90472ca */ /* 0x000ff600000e0000 */
[----:B------:R-:W-:Y:S02]  /*81c0*/  @!UPT UIADD3 URZ, UPT, UPT, URZ, URZ, URZ ;  /* 0x000000fffffff290 */ /* 0x000fe4000fffe0ff */
[----:B------:R-:W4:Y:S02]  /*81d0*/  LDTM.x32 R56, tmem[UR4+0x80] ;  /* 0x00008004003879ee */ /* 0x000f2400082c0000 */
[----:B----4-:R-:W-:Y:S01]  /*81e0*/  NOP ;  /* 0x0000000000007918 */ /* 0x010fe20000000000 */
.L_x_113:
[----:B-1----:R-:W-:Y:S01]  /*81f0*/  SHF.L.U32 R132, R168, 0x10, RZ ;  /* 0x00000010a8847819 */ /* 0x002fe200000006ff */
[----:B---3--:R-:W-:Y:S01]  /*8200*/  FMUL R0, R130, R24 ;  /* 0x0000001882007220 */ /* 0x008fe20000400000 */
[----:B------:R-:W-:Y:S01]  /*8210*/  LOP3.LUT R134, R168, 0xffff0000, RZ, 0xc0, !PT ;  /* 0xffff0000a8867812 */ /* 0x000fe200078ec0ff */
[C---:B------:R-:W-:Y:S01]  /*8220*/  FMUL R3, R130.reuse, R25 ;  /* 0x0000001982037220 */ /* 0x040fe20000400000 */
[----:B------:R-:W-:Y:S01]  /*8230*/  SHF.L.U32 R135, R169, 0x10, RZ ;  /* 0x00000010a9877819 */ /* 0x000fe200000006ff */
[----:B------:R-:W-:Y:S01]  /*8240*/  FMUL R4, R130, R26 ;  /* 0x0000001a82047220 */ /* 0x000fe20000400000 */
[----:B------:R-:W-:Y:S01]  /*8250*/  LOP3.LUT R136, R165, 0xffff0000, RZ, 0xc0, !PT ;  /* 0xffff0000a5887812 */ /* 0x000fe200078ec0ff */
[----:B------:R-:W-:Y:S01]  /*8260*/  FFMA R0, R133, R132, R0 ;  /* 0x0000008485007223 */ /* 0x000fe20000000000 */
[----:B------:R-:W-:Y:S01]  /*8270*/  LOP3.LUT R132, R169, 0xffff0000, RZ, 0xc0, !PT ;  /* 0xffff0000a9847812 */ /* 0x000fe200078ec0ff */
[C---:B------:R-:W-:Y:S01]  /*8280*/  FFMA R3, R133.reuse, R134, R3 ;  /* 0x0000008685037223 */ /* 0x040fe20000000003 */
[C---:B------:R-:W-:Y:S01]  /*8290*/  LOP3.LUT R134, R170.reuse, 0xffff0000, RZ, 0xc0, !PT ;  /* 0xffff0000aa867812 */ /* 0x040fe200078ec0ff */
[----:B------:R-:W-:Y:S01]  /*82a0*/  FFMA R4, R133, R135, R4 ;  /* 0x0000008785047223 */ /* 0x000fe20000000004 */
[----:B------:R-:W-:Y:S01]  /*82b0*/  SHF.L.U32 R135, R170, 0x10, RZ ;  /* 0x00000010aa877819 */ /* 0x000fe200000006ff */
[----:B------:R-:W-:Y:S01]  /*82c0*/  FMUL R5, R130, R27 ;  /* 0x0000001b82057220 */ /* 0x000fe20000400000 */
[----:B------:R-:W-:Y:S01]  /*82d0*/  ISETP.NE.AND P0, PT, R192, R203, PT ;  /* 0x000000cbc000720c */ /* 0x000fe20003f05270 */
[C---:B------:R-:W-:Y:S01]  /*82e0*/  FMUL R6, R130.reuse, R28 ;  /* 0x0000001c82067220 */ /* 0x040fe20000400000 */
[----:B------:R-:W-:Y:S01]  /*82f0*/  F2FP.BF16.F32.PACK_AB R204, R3, R0 ;  /* 0x0000000003cc723e */ /* 0x000fe200000010ff */
[----:B------:R-:W-:Y:S01]  /*8300*/  FMUL R7, R130, R29 ;  /* 0x0000001d82077220 */ /* 0x000fe20000400000 */
[----:B------:R-:W-:Y:S01]  /*8310*/  ISETP.NE.AND P1, PT, R192, RZ, PT ;  /* 0x000000ffc000720c */ /* 0x000fe20003f25270 */
[----:B------:R-:W-:Y:S01]  /*8320*/  FFMA R5, R133, R132, R5 ;  /* 0x0000008485057223 */ /* 0x000fe20000000005 */
[----:B------:R-:W-:Y:S01]  /*8330*/  SHF.L.U32 R132, R171, 0x10, RZ ;  /* 0x00000010ab847819 */ /* 0x000fe200000006ff */
[----:B------:R-:W-:Y:S01]  /*8340*/  FFMA R6, R133, R135, R6 ;  /* 0x0000008785067223 */ /* 0x000fe20000000006 */
[----:B------:R-:W-:Y:S01]  /*8350*/  SHF.L.U32 R135, R165, 0x10, RZ ;  /* 0x00000010a5877819 */ /* 0x000fe200000006ff */
[----:B------:R-:W-:Y:S01]  /*8360*/  FFMA R7, R133, R134, R7 ;  /* 0x0000008685077223 */ /* 0x000fe20000000007 */
[----:B------:R-:W-:Y:S01]  /*8370*/  LOP3.LUT R134, R171, 0xffff0000, RZ, 0xc0, !PT ;  /* 0xffff0000ab867812 */ /* 0x000fe200078ec0ff */
[C---:B------:R-:W-:Y:S01]  /*8380*/  FMUL R8, R130.reuse, R30 ;  /* 0x0000001e82087220 */ /* 0x040fe20000400000 */
[----:B------:R-:W-:Y:S01]  /*8390*/  F2FP.BF16.F32.PACK_AB R205, R5, R4 ;  /* 0x0000000405cd723e */ /* 0x000fe200000010ff */
[----:B------:R-:W-:Y:S01]  /*83a0*/  FMUL R9, R130, R31 ;  /* 0x0000001f82097220 */ /* 0x000fe20000400000 */
[----:B------:R-:W-:Y:S01]  /*83b0*/  F2FP.BF16.F32.PACK_AB R206, R7, R6 ;  /* 0x0000000607ce723e */ /* 0x000fe200000010ff */
[C---:B------:R-:W-:Y:S01]  /*83c0*/  FFMA R8, R133.reuse, R132, R8 ;  /* 0x0000008485087223 */ /* 0x040fe20000000008 */
[C---:B------:R-:W-:Y:S01]  /*83d0*/  SHF.L.U32 R132, R164.reuse, 0x10, RZ ;  /* 0x00000010a4847819 */ /* 0x040fe200000006ff */
[----:B------:R-:W-:Y:S01]  /*83e0*/  FFMA R9, R133, R134, R9 ;  /* 0x0000008685097223 */ /* 0x000fe20000000009 */
[----:B------:R-:W-:Y:S01]  /*83f0*/  LOP3.LUT R134, R164, 0xffff0000, RZ, 0xc0, !PT ;  /* 0xffff0000a4867812 */ /* 0x000fe200078ec0ff */
[C---:B------:R-:W-:Y:S01]  /*8400*/  FMUL R10, R130.reuse, R32 ;  /* 0x00000020820a7220 */ /* 0x040fe20000400000 */
[C---:B------:R-:W-:Y:S01]  /*8410*/  FMUL R11, R130.reuse, R33 ;  /* 0x00000021820b7220 */ /* 0x040fe20000400000 */
        /* <DEDUP_REMOVED lines=10> */
[----:B------:R-:W-:Y:S01]  /*84c0*/  FFMA R12, R133, R135, R12 ;  /* 0x00000087850c7223 */ /* 0x000fe2000000000c */
[----:B------:R-:W-:Y:S01]  /*84d0*/  SHF.L.U32 R135, R167, 0x10, RZ ;  /* 0x00000010a7877819 */ /* 0x000fe200000006ff */
[----:B------:R-:W-:Y:S01]  /*84e0*/  FFMA R13, R133, R136, R13 ;  /* 0x00000088850d7223 */ /* 0x000fe2000000000d */
[----:B------:R-:W-:Y:S01]  /*84f0*/  LOP3.LUT R136, R167, 0xffff0000, RZ, 0xc0, !PT ;  /* 0xffff0000a7887812 */ /* 0x000fe200078ec0ff */
[----:B------:R-:W-:Y:S01]  /*8500*/  FFMA R14, R133, R132, R14 ;  /* 0x00000084850e7223 */ /* 0x000fe2000000000e */
[----:B------:R-:W-:Y:S01]  /*8510*/  SHF.L.U32 R132, R160, 0x10, RZ ;  /* 0x00000010a0847819 */ /* 0x000fe200000006ff */
[----:B------:R-:W-:Y:S01]  /*8520*/  FMUL R16, R130, R38 ;  /* 0x0000002682107220 */ /* 0x000fe20000400000 */
[----:B------:R-:W-:Y:S01]  /*8530*/  F2FP.BF16.F32.PACK_AB R209, R13, R12 ;  /* 0x0000000c0dd1723e */ /* 0x000fe200000010ff */
[----:B------:R-:W-:Y:S01]  /*8540*/  FFMA R15, R133, R134, R15 ;  /* 0x00000086850f7223 */ /* 0x000fe2000000000f */
[----:B------:R-:W-:Y:S01]  /*8550*/  LOP3.LUT R134, R160, 0xffff0000, RZ, 0xc0, !PT ;  /* 0xffff0000a0867812 */ /* 0x000fe200078ec0ff */
[C---:B------:R-:W-:Y:S01]  /*8560*/  FMUL R17, R130.reuse, R39 ;  /* 0x0000002782117220 */ /* 0x040fe20000400000 */
[C---:B------:R-:W-:Y:S01]  /*8570*/  FMUL R18, R130.reuse, R40 ;  /* 0x0000002882127220 */ /* 0x040fe20000400000 */
[----:B------:R-:W-:Y:S01]  /*8580*/  FMUL R19, R130, R41 ;  /* 0x0000002982137220 */ /* 0x000fe20000400000 */
[----:B------:R-:W-:Y:S01]  /*8590*/  F2FP.BF16.F32.PACK_AB R210, R15, R14 ;  /* 0x0000000e0fd2723e */ /* 0x000fe200000010ff */
[C---:B------:R-:W-:Y:S01]  /*85a0*/  FFMA R16, R133.reuse, R135, R16 ;  /* 0x0000008785107223 */ /* 0x040fe20000000010 */
[----:B------:R-:W-:Y:S01]  /*85b0*/  SHF.L.U32 R135, R162, 0x10, RZ ;  /* 0x00000010a2877819 */ /* 0x000fe200000006ff */
[----:B------:R-:W-:Y:S01]  /*85c0*/  FFMA R17, R133, R136, R17 ;  /* 0x0000008885117223 */ /* 0x000fe20000000011 */
[----:B------:R-:W-:Y:S01]  /*85d0*/  LOP3.LUT R136, R159, 0xffff0000, RZ, 0xc0, !PT ;  /* 0xffff00009f887812 */ /* 0x000fe200078ec0ff */
[----:B------:R-:W-:Y:S01]  /*85e0*/  FFMA R18, R133, R132, R18 ;  /* 0x0000008485127223 */ /* 0x000fe20000000012 */
[----:B------:R-:W-:Y:S01]  /*85f0*/  SHF.L.U32 R132, R161, 0x10, RZ ;  /* 0x00000010a1847819 */ /* 0x000fe200000006ff */
[----:B------:R-:W-:Y:S01]  /*8600*/  FFMA R19, R133, R134, R19 ;  /* 0x0000008685137223 */ /* 0x000fe20000000013 */
[----:B------:R-:W-:Y:S01]  /*8610*/  LOP3.LUT R134, R161, 0xffff0000, RZ, 0xc0, !PT ;  /* 0xffff0000a1867812 */ /* 0x000fe200078ec0ff */
[C---:B------:R-:W-:Y:S01]  /*8620*/  FMUL R20, R130.reuse, R42 ;  /* 0x0000002a82147220 */ /* 0x040fe20000400000 */
[----:B------:R-:W-:Y:S01]  /*8630*/  F2FP.BF16.F32.PACK_AB R211, R17, R16 ;  /* 0x0000001011d3723e */ /* 0x000fe200000010ff */
[C---:B------:R-:W-:Y:S01]  /*8640*/  FMUL R21, R130.reuse, R43 ;  /* 0x0000002b82157220 */ /* 0x040fe20000400000 */
[----:B------:R-:W-:Y:S01]  /*8650*/  FMUL R22, R130, R44 ;  /* 0x0000002c82167220 */ /* 0x000fe20000400000 */
[C---:B------:R-:W-:Y:S01]  /*8660*/  FFMA R20, R133.reuse, R132, R20 ;  /* 0x0000008485147223 */ /* 0x040fe20000000014 */
[----:B------:R-:W-:Y:S01]  /*8670*/  LOP3.LUT R132, R162, 0xffff0000, RZ, 0xc0, !PT ;  /* 0xffff0000a2847812 */ /* 0x000fe200078ec0ff */
[----:B------:R-:W-:Y:S01]  /*8680*/  FFMA R21, R133, R134, R21 ;  /* 0x0000008685157223 */ /* 0x000fe20000000015 */
[----:B------:R-:W-:Y:S01]  /*8690*/  LOP3.LUT R134, R163, 0xffff0000, RZ, 0xc0, !PT ;  /* 0xffff0000a3867812 */ /* 0x000fe200078ec0ff */
[----:B------:R-:W-:Y:S01]  /*86a0*/  FFMA R22, R133, R135, R22 ;  /* 0x0000008785167223 */ /* 0x000fe20000000016 */
[----:B------:R-:W-:Y:S01]  /*86b0*/  SHF.L.U32 R135, R163, 0x10, RZ ;  /* 0x00000010a3877819 */ /* 0x000fe200000006ff */
[C---:B------:R-:W-:Y:S01]  /*86c0*/  FMUL R23, R130.reuse, R45 ;  /* 0x0000002d82177220 */ /* 0x040fe20000400000 */
[C---:B------:R-:W-:Y:S01]  /*86d0*/  FMUL R88, R130.reuse, R46 ;  /* 0x0000002e82587220 */ /* 0x040fe20000400000 */
[C---:B------:R-:W-:Y:S01]  /*86e0*/  FMUL R89, R130.reuse, R47 ;  /* 0x0000002f82597220 */ /* 0x040fe20000400000 */
[----:B------:R-:W-:Y:S01]  /*86f0*/  FMUL R90, R130, R48 ;  /* 0x00000030825a7220 */ /* 0x000fe20000400000 */
[C---:B------:R-:W-:Y:S01]  /*8700*/  FFMA R23, R133.reuse, R132, R23 ;  /* 0x0000008485177223 */ /* 0x040fe20000000017 */
[C---:B------:R-:W-:Y:S01]  /*8710*/  SHF.L.U32 R132, R156.reuse, 0x10, RZ ;  /* 0x000000109c847819 */ /* 0x040fe200000006ff */
[----:B------:R-:W-:Y:S01]  /*8720*/  FFMA R88, R133, R135, R88 ;  /* 0x0000008785587223 */ /* 0x000fe20000000058 */
[----:B------:R-:W-:Y:S01]  /*8730*/  SHF.L.U32 R135, R159, 0x10, RZ ;  /* 0x000000109f877819 */ /* 0x000fe200000006ff */
[C---:B------:R-:W-:Y:S01]  /*8740*/  FFMA R89, R133.reuse, R134, R89 ;  /* 0x0000008685597223 */ /* 0x040fe20000000059 */
[----:B------:R-:W-:Y:S01]  /*8750*/  LOP3.LUT R134, R156, 0xffff0000, RZ, 0xc0, !PT ;  /* 0xffff00009c867812 */ /* 0x000fe200078ec0ff */
[C---:B------:R-:W-:Y:S01]  /*8760*/  FMUL R91, R130.reuse, R49 ;  /* 0x00000031825b7220 */ /* 0x040fe20000400000 */
[----:B------:R-:W-:Y:S01]  /*8770*/  FFMA R90, R133, R132, R90 ;  /* 0x00000084855a7223 */ /* 0x000fe2000000005a */
[----:B------:R-:W-:Y:S01]  /*8780*/  SHF.L.U32 R132, R157, 0x10, RZ ;  /* 0x000000109d847819 */ /* 0x000fe200000006ff */
[C---:B------:R-:W-:Y:S01]  /*8790*/  FMUL R92, R130.reuse, R50 ;  /* 0x00000032825c7220 */ /* 0x040fe20000400000 */
[----:B------:R-:W-:Y:S01]  /*87a0*/  FFMA R91, R133, R134, R91 ;  /* 0x00000086855b7223 */ /* 0x000fe2000000005b */
[----:B------:R-:W-:Y:S01]  /*87b0*/  LOP3.LUT R134, R157, 0xffff0000, RZ, 0xc0, !PT ;  /* 0xffff00009d867812 */ /* 0x000fe200078ec0ff */
[----:B------:R-:W-:Y:S01]  /*87c0*/  FMUL R93, R130, R51 ;  /* 0x00000033825d7220 */ /* 0x000fe20000400000 */
[----:B------:R1:W-:Y:S01]  /*87d0*/  @!P0 STS.128 [R191], R204 ;  /* 0x000000ccbf008388 */ /* 0x0003e20000000c00 */
[C---:B------:R-:W-:Y:S01]  /*87e0*/  FFMA R92, R133.reuse, R132, R92 ;  /* 0x00000084855c7223 */ /* 0x040fe2000000005c */
[----:B------:R-:W-:Y:S01]  /*87f0*/  SHF.L.U32 R132, R158, 0x10, RZ ;  /* 0x000000109e847819 */ /* 0x000fe200000006ff */
[----:B------:R-:W-:Y:S01]  /*8800*/  FMUL R94, R130, R52 ;  /* 0x00000034825e7220 */ /* 0x000fe20000400000 */
[C---:B------:R-:W-:Y:S01]  /*8810*/  FFMA R93, R133.reuse, R134, R93 ;  /* 0x00000086855d7223 */ /* 0x040fe2000000005d */
[----:B------:R-:W-:Y:S01]  /*8820*/  LOP3.LUT R134, R158, 0xffff0000, RZ, 0xc0, !PT ;  /* 0xffff00009e867812 */ /* 0x000fe200078ec0ff */
[----:B------:R-:W-:Y:S01]  /*8830*/  FMUL R95, R130, R53 ;  /* 0x00000035825f7220 */ /* 0x000fe20000400000 */
[C---:B------:R-:W-:Y:S01]  /*8840*/  FFMA R94, R133.reuse, R132, R94 ;  /* 0x00000084855e7223 */ /* 0x040fe2000000005e */
[----:B------:R-:W-:Y:S01]  /*8850*/  SHF.L.U32 R132, R152, 0x10, RZ ;  /* 0x0000001098847819 */ /* 0x000fe200000006ff */
[C---:B------:R-:W-:Y:S01]  /*8860*/  FMUL R96, R130.reuse, R54 ;  /* 0x0000003682607220 */ /* 0x040fe20000400000 */
[C---:B------:R-:W-:Y:S01]  /*8870*/  FMUL R97, R130.reuse, R55 ;  /* 0x0000003782617220 */ /* 0x040fe20000400000 */
[----:B------:R3:W-:Y:S01]  /*8880*/  @!P0 STS.128 [R199+0x10], R208 ;  /* 0x000010d0c7008388 */ /* 0x0007e20000000c00 */
[----:B------:R-:W-:Y:S01]  /*8890*/  FMUL R98, R130, R56 ;  /* 0x0000003882627220 */ /* 0x000fe20000400000 */
[C---:B------:R-:W-:Y:S01]  /*88a0*/  FFMA R95, R133.reuse, R134, R95 ;  /* 0x00000086855f7223 */ /* 0x040fe2000000005f */
[----:B------:R-:W-:Y:S01]  /*88b0*/  LOP3.LUT R134, R154, 0xffff0000, RZ, 0xc0, !PT ;  /* 0xffff00009a867812 */ /* 0x000fe200078ec0ff */
[----:B------:R-:W-:Y:S01]  /*88c0*/  FFMA R96, R133, R135, R96 ;  /* 0x0000008785607223 */ /* 0x000fe20000000060 */
[----:B------:R-:W-:Y:S01]  /*88d0*/  SHF.L.U32 R135, R153, 0x10, RZ ;  /* 0x0000001099877819 */ /* 0x000fe200000006ff */
[----:B------:R-:W-:Y:S01]  /*88e0*/  FFMA R97, R133, R136, R97 ;  /* 0x0000008885617223 */ /* 0x000fe20000000061 */
[----:B------:R-:W-:Y:S01]  /*88f0*/  LOP3.LUT R136, R145, 0xffff0000, RZ, 0xc0, !PT ;  /* 0xffff000091887812 */ /* 0x000fe200078ec0ff */
[C---:B------:R-:W-:Y:S01]  /*8900*/  FFMA R98, R133.reuse, R132, R98 ;  /* 0x0000008485627223 */ /* 0x040fe20000000062 */
[----:B------:R-:W-:Y:S01]  /*8910*/  LOP3.LUT R132, R152, 0xffff0000, RZ, 0xc0, !PT ;  /* 0xffff000098847812 */ /* 0x000fe200078ec0ff */
[C---:B------:R-:W-:Y:S01]  /*8920*/  FMUL R99, R130.reuse, R57 ;  /* 0x0000003982637220 */ /* 0x040fe20000400000 */
[C---:B------:R-:W-:Y:S01]  /*8930*/  FMUL R100, R130.reuse, R58 ;  /* 0x0000003a82647220 */ /* 0x040fe20000400000 */
[C---:B------:R-:W-:Y:S01]  /*8940*/  FMUL R101, R130.reuse, R59 ;  /* 0x0000003b82657220 */ /* 0x040fe20000400000 */
[----:B------:R-:W-:Y:S01]  /*8950*/  FMUL R102, R130, R60 ;  /* 0x0000003c82667220 */ /* 0x000fe20000400000 */
[----:B------:R-:W-:Y:S01]  /*8960*/  FFMA R99, R133, R132, R99 ;  /* 0x0000008485637223 */ /* 0x000fe20000000063 */
[----:B------:R-:W-:Y:S01]  /*8970*/  LOP3.LUT R132, R153, 0xffff0000, RZ, 0xc0, !PT ;  /* 0xffff000099847812 */ /* 0x000fe200078ec0ff */
[----:B------:R-:W-:Y:S01]  /*8980*/  FFMA R100, R133, R135, R100 ;  /* 0x0000008785647223 */ /* 0x000fe20000000064 */
[----:B------:R-:W-:Y:S01]  /*8990*/  SHF.L.U32 R135, R154, 0x10, RZ ;  /* 0x000000109a877819 */ /* 0x000fe200000006ff */
[C---:B------:R-:W-:Y:S01]  /*89a0*/  FMUL R103, R130.reuse, R61 ;  /* 0x0000003d82677220 */ /* 0x040fe20000400000 */
[C---:B------:R-:W-:Y:S01]  /*89b0*/  FMUL R104, R130.reuse, R62 ;  /* 0x0000003e82687220 */ /* 0x040fe20000400000 */
[----:B-1----:R-:W-:Y:S01]  /*89c0*/  F2FP.BF16.F32.PACK_AB R204, R19, R18 ;  /* 0x0000001213cc723e */ /* 0x002fe200000010ff */
[----:B------:R-:W-:Y:S01]  /*89d0*/  FFMA R101, R133, R132, R101 ;  /* 0x0000008485657223 */ /* 0x000fe20000000065 */
[----:B------:R-:W-:Y:S01]  /*89e0*/  SHF.L.U32 R132, R155, 0x10, RZ ;  /* 0x000000109b847819 */ /* 0x000fe200000006ff */
[----:B------:R-:W-:Y:S01]  /*89f0*/  FFMA R102, R133, R135, R102 ;  /* 0x0000008785667223 */ /* 0x000fe20000000066 */
[----:B------:R-:W-:Y:S01]  /*8a00*/  F2FP.BF16.F32.PACK_AB R205, R21, R20 ;  /* 0x0000001415cd723e */ /* 0x000fe200000010ff */
[----:B------:R-:W-:Y:S01]  /*8a10*/  FFMA R103, R133, R134, R103 ;  /* 0x0000008685677223 */ /* 0x000fe20000000067 */
[----:B------:R-:W-:Y:S01]  /*8a20*/  LOP3.LUT R134, R155, 0xffff0000, RZ, 0xc0, !PT ;  /* 0xffff00009b867812 */ /* 0x000fe200078ec0ff */
[----:B------:R-:W-:Y:S01]  /*8a30*/  FMUL R105, R130, R63 ;  /* 0x0000003f82697220 */ /* 0x000fe20000400000 */
[----:B------:R-:W-:Y:S01]  /*8a40*/  F2FP.BF16.F32.PACK_AB R206, R23, R22 ;  /* 0x0000001617ce723e */ /* 0x000fe200000010ff */
[----:B------:R-:W-:Y:S01]  /*8a50*/  FFMA R104, R133, R132, R104 ;  /* 0x0000008485687223 */ /* 0x000fe20000000068 */
[----:B------:R-:W-:Y:S01]  /*8a60*/  F2FP.BF16.F32.PACK_AB R207, R89, R88 ;  /* 0x0000005859cf723e */ /* 0x000fe200000010ff */
[----:B------:R-:W-:Y:S01]  /*8a70*/  FFMA R105, R133, R134, R105 ;  /* 0x0000008685697223 */ /* 0x000fe20000000069 */
[----:B------:R-:W-:Y:S01]  /*8a80*/  SHF.L.U32 R132, R148, 0x10, RZ ;  /* 0x0000001094847819 */ /* 0x000fe200000006ff */
[----:B------:R-:W-:Y:S01]  /*8a90*/  FMUL R106, R130, R64 ;  /* 0x00000040826a7220 */ /* 0x000fe20000400000 */
[----:B------:R-:W-:Y:S01]  /*8aa0*/  LOP3.LUT R134, R148, 0xffff0000, RZ, 0xc0, !PT ;  /* 0xffff000094867812 */ /* 0x000fe200078ec0ff */
[----:B------:R1:W-:Y:S01]  /*8ab0*/  @!P0 STS.128 [R197+0x20], R204 ;  /* 0x000020ccc5008388 */ /* 0x0003e20000000c00 */
[----:B------:R-:W-:Y:S01]  /*8ac0*/  SHF.L.U32 R135, R149, 0x10, RZ ;  /* 0x0000001095877819 */ /* 0x000fe200000006ff */
[C---:B------:R-:W-:Y:S01]  /*8ad0*/  FMUL R107, R130.reuse, R65 ;  /* 0x00000041826b7220 */ /* 0x040fe20000400000 */
[----:B---3--:R-:W-:Y:S01]  /*8ae0*/  F2FP.BF16.F32.PACK_AB R208, R91, R90 ;  /* 0x0000005a5bd0723e */ /* 0x008fe200000010ff */
[C---:B------:R-:W-:Y:S01]  /*8af0*/  FMUL R108, R130.reuse, R66 ;  /* 0x00000042826c7220 */ /* 0x040fe20000400000 */
[----:B------:R-:W-:Y:S01]  /*8b00*/  F2FP.BF16.F32.PACK_AB R209, R93, R92 ;  /* 0x0000005c5dd1723e */ /* 0x000fe200000010ff */
[----:B------:R-:W-:Y:S01]  /*8b10*/  FFMA R106, R133, R132, R106 ;  /* 0x00000084856a7223 */ /* 0x000fe2000000006a */
[----:B------:R-:W-:Y:S01]  /*8b20*/  F2FP.BF16.F32.PACK_AB R210, R95, R94 ;  /* 0x0000005e5fd2723e */ /* 0x000fe200000010ff */
[----:B------:R-:W-:Y:S01]  /*8b30*/  FFMA R107, R133, R134, R107 ;  /* 0x00000086856b7223 */ /* 0x000fe2000000006b */
[----:B------:R-:W-:Y:S01]  /*8b40*/  F2FP.BF16.F32.PACK_AB R211, R97, R96 ;  /* 0x0000006061d3723e */ /* 0x000fe200000010ff */
[----:B------:R-:W-:Y:S01]  /*8b50*/  FFMA R108, R133, R135, R108 ;  /* 0x00000087856c7223 */ /* 0x000fe2000000006c */
[----:B------:R-:W-:Y:S01]  /*8b60*/  LOP3.LUT R132, R149, 0xffff0000, RZ, 0xc0, !PT ;  /* 0xffff000095847812 */ /* 0x000fe200078ec0ff */
[----:B------:R-:W-:Y:S01]  /*8b70*/  FMUL R109, R130, R67 ;  /* 0x00000043826d7220 */ /* 0x000fe20000400000 */
[C---:B------:R-:W-:Y:S01]  /*8b80*/  SHF.L.U32 R135, R150.reuse, 0x10, RZ ;  /* 0x0000001096877819 */ /* 0x040fe200000006ff */
[----:B------:R3:W-:Y:S01]  /*8b90*/  @!P0 STS.128 [R196+0x10], R208 ;  /* 0x000010d0c4008388 */ /* 0x0007e20000000c00 */
[----:B------:R-:W-:Y:S01]  /*8ba0*/  LOP3.LUT R134, R150, 0xffff0000, RZ, 0xc0, !PT ;  /* 0xffff000096867812 */ /* 0x000fe200078ec0ff */
[C---:B------:R-:W-:Y:S01]  /*8bb0*/  FMUL R110, R130.reuse, R68 ;  /* 0x00000044826e7220 */ /* 0x040fe20000400000 */
[C---:B------:R-:W-:Y:S01]  /*8bc0*/  FMUL R111, R130.reuse, R69 ;  /* 0x00000045826f7220 */ /* 0x040fe20000400000 */
[----:B------:R-:W-:Y:S01]  /*8bd0*/  FFMA R109, R133, R132, R109 ;  /* 0x00000084856d7223 */ /* 0x000fe2000000006d */
[----:B------:R-:W-:Y:S01]  /*8be0*/  SHF.L.U32 R132, R151, 0x10, RZ ;  /* 0x0000001097847819 */ /* 0x000fe200000006ff */
[----:B------:R-:W-:Y:S01]  /*8bf0*/  FFMA R110, R133, R135, R110 ;  /* 0x00000087856e7223 */ /* 0x000fe2000000006e */
[----:B------:R-:W-:Y:S01]  /*8c00*/  SHF.L.U32 R135, R141, 0x10, RZ ;  /* 0x000000108d877819 */ /* 0x000fe200000006ff */
[----:B------:R-:W-:Y:S01]  /*8c10*/  FFMA R111, R133, R134, R111 ;  /* 0x00000086856f7223 */ /* 0x000fe2000000006f */
[----:B------:R-:W-:Y:S01]  /*8c20*/  LOP3.LUT R134, R151, 0xffff0000, RZ, 0xc0, !PT ;  /* 0xffff000097867812 */ /* 0x000fe200078ec0ff */
[C---:B------:R-:W-:Y:S01]  /*8c30*/  FMUL R112, R130.reuse, R70 ;  /* 0x0000004682707220 */ /* 0x040fe20000400000 */
[C---:B------:R-:W-:Y:S01]  /*8c40*/  FMUL R113, R130.reuse, R71 ;  /* 0x0000004782717220 */ /* 0x040fe20000400000 */
[C---:B------:R-:W-:Y:S01]  /*8c50*/  FMUL R114, R130.reuse, R72 ;  /* 0x0000004882727220 */ /* 0x040fe20000400000 */
[----:B------:R-:W-:Y:S01]  /*8c60*/  FMUL R115, R130, R73 ;  /* 0x0000004982737220 */ /* 0x000fe20000400000 */
[C---:B------:R-:W-:Y:S01]  /*8c70*/  FFMA R112, R133.reuse, R132, R112 ;  /* 0x0000008485707223 */ /* 0x040fe20000000070 */
[C---:B------:R-:W-:Y:S01]  /*8c80*/  SHF.L.U32 R132, R140.reuse, 0x10, RZ ;  /* 0x000000108c847819 */ /* 0x040fe200000006ff */
[----:B------:R-:W-:Y:S01]  /*8c90*/  FFMA R113, R133, R134, R113 ;  /* 0x0000008685717223 */ /* 0x000fe20000000071 */
[----:B------:R-:W-:Y:S01]  /*8ca0*/  LOP3.LUT R134, R140, 0xffff0000, RZ, 0xc0, !PT ;  /* 0xffff00008c867812 */ /* 0x000fe200078ec0ff */
[----:B------:R-:W-:Y:S01]  /*8cb0*/  FMUL R116, R130, R74 ;  /* 0x0000004a82747220 */ /* 0x000fe20000400000 */
[----:B-1----:R-:W-:Y:S01]  /*8cc0*/  F2FP.BF16.F32.PACK_AB R204, R99, R98 ;  /* 0x0000006263cc723e */ /* 0x002fe200000010ff */
[----:B------:R-:W-:Y:S01]  /*8cd0*/  FFMA R114, R133, R132, R114 ;  /* 0x0000008485727223 */ /* 0x000fe20000000072 */
[----:B------:R-:W-:Y:S01]  /*8ce0*/  LOP3.LUT R132, R141, 0xffff0000, RZ, 0xc0, !PT ;  /* 0xffff00008d847812 */ /* 0x000fe200078ec0ff */
[C---:B------:R-:W-:Y:S01]  /*8cf0*/  FFMA R115, R133.reuse, R134, R115 ;  /* 0x0000008685737223 */ /* 0x040fe20000000073 */
[C---:B------:R-:W-:Y:S01]  /*8d00*/  LOP3.LUT R134, R142.reuse, 0xffff0000, RZ, 0xc0, !PT ;  /* 0xffff00008e867812 */ /* 0x040fe200078ec0ff */
[----:B------:R-:W-:Y:S01]  /*8d10*/  FFMA R116, R133, R135, R116 ;  /* 0x0000008785747223 */ /* 0x000fe20000000074 */
[----:B------:R-:W-:Y:S01]  /*8d20*/  SHF.L.U32 R135, R142, 0x10, RZ ;  /* 0x000000108e877819 */ /* 0x000fe200000006ff */
[C---:B------:R-:W-:Y:S01]  /*8d30*/  FMUL R117, R130.reuse, R75 ;  /* 0x0000004b82757220 */ /* 0x040fe20000400000 */
[----:B------:R-:W-:Y:S01]  /*8d40*/  F2FP.BF16.F32.PACK_AB R205, R101, R100 ;  /* 0x0000006465cd723e */ /* 0x000fe200000010ff */
[C---:B------:R-:W-:Y:S01]  /*8d50*/  FMUL R118, R130.reuse, R76 ;  /* 0x0000004c82767220 */ /* 0x040fe20000400000 */
[----:B------:R-:W-:Y:S01]  /*8d60*/  F2FP.BF16.F32.PACK_AB R206, R103, R102 ;  /* 0x0000006667ce723e */ /* 0x000fe200000010ff */
[C---:B------:R-:W-:Y:S01]  /*8d70*/  FMUL R119, R130.reuse, R77 ;  /* 0x0000004d82777220 */ /* 0x040fe20000400000 */
[C---:B------:R-:W-:Y:S01]  /*8d80*/  FFMA R117, R133.reuse, R132, R117 ;  /* 0x0000008485757223 */ /* 0x040fe20000000075 */
[----:B------:R-:W-:Y:S01]  /*8d90*/  FFMA R118, R133, R135, R118 ;  /* 0x0000008785767223 */ /* 0x000fe20000000076 */
[----:B------:R-:W-:Y:S01]  /*8da0*/  SHF.L.U32 R132, R143, 0x10, RZ ;  /* 0x000000108f847819 */ /* 0x000fe200000006ff */
[----:B------:R-:W-:Y:S01]  /*8db0*/  FFMA R119, R133, R134, R119 ;  /* 0x0000008685777223 */ /* 0x000fe20000000077 */
[----:B------:R-:W-:Y:S01]  /*8dc0*/  F2FP.BF16.F32.PACK_AB R207, R105, R104 ;  /* 0x0000006869cf723e */ /* 0x000fe200000010ff */
[C---:B------:R-:W-:Y:S01]  /*8dd0*/  FMUL R120, R130.reuse, R78 ;  /* 0x0000004e82787220 */ /* 0x040fe20000400000 */
[----:B------:R-:W-:Y:S01]  /*8de0*/  LOP3.LUT R134, R143, 0xffff0000, RZ, 0xc0, !PT ;  /* 0xffff00008f867812 */ /* 0x000fe200078ec0ff */
[----:B------:R-:W-:Y:S01]  /*8df0*/  FMUL R121, R130, R79 ;  /* 0x0000004f82797220 */ /* 0x000fe20000400000 */
[----:B---3--:R-:W-:Y:S01]  /*8e00*/  F2FP.BF16.F32.PACK_AB R208, R107, R106 ;  /* 0x0000006a6bd0723e */ /* 0x008fe200000010ff */
[----:B------:R1:W-:Y:S01]  /*8e10*/  @!P0 STS.128 [R191+0x1000], R204 ;  /* 0x001000ccbf008388 */ /* 0x0003e20000000c00 */
[C---:B------:R-:W-:Y:S01]  /*8e20*/  FFMA R120, R133.reuse, R132, R120 ;  /* 0x0000008485787223 */ /* 0x040fe20000000078 */
[----:B------:R-:W-:Y:S01]  /*8e30*/  FFMA R121, R133, R134, R121 ;  /* 0x0000008685797223 */ /* 0x000fe20000000079 */
[----:B------:R-:W-:Y:S01]  /*8e40*/  SHF.L.U32 R132, R144, 0x10, RZ ;  /* 0x0000001090847819 */ /* 0x000fe200000006ff */
[----:B------:R-:W-:Y:S01]  /*8e50*/  FMUL R122, R130, R80 ;  /* 0x00000050827a7220 */ /* 0x000fe20000400000 */
[----:B------:R-:W-:Y:S01]  /*8e60*/  LOP3.LUT R134, R144, 0xffff0000, RZ, 0xc0, !PT ;  /* 0xffff000090867812 */ /* 0x000fe200078ec0ff */
[C---:B------:R-:W-:Y:S01]  /*8e70*/  FMUL R123, R130.reuse, R81 ;  /* 0x00000051827b7220 */ /* 0x040fe20000400000 */
[----:B------:R-:W-:Y:S01]  /*8e80*/  SHF.L.U32 R135, R145, 0x10, RZ ;  /* 0x0000001091877819 */ /* 0x000fe200000006ff */
[C---:B------:R-:W-:Y:S01]  /*8e90*/  FMUL R124, R130.reuse, R82 ;  /* 0x00000052827c7220 */ /* 0x040fe20000400000 */
[----:B------:R-:W-:Y:S01]  /*8ea0*/  F2FP.BF16.F32.PACK_AB R209, R109, R108 ;  /* 0x0000006c6dd1723e */ /* 0x000fe200000010ff */
[----:B------:R-:W-:Y:S01]  /*8eb0*/  FMUL R125, R130, R83 ;  /* 0x00000053827d7220 */ /* 0x000fe20000400000 */
[----:B------:R-:W-:Y:S01]  /*8ec0*/  F2FP.BF16.F32.PACK_AB R210, R111, R110 ;  /* 0x0000006e6fd2723e */ /* 0x000fe200000010ff */
[----:B------:R-:W-:Y:S01]  /*8ed0*/  FFMA R122, R133, R132, R122 ;  /* 0x00000084857a7223 */ /* 0x000fe2000000007a */
[----:B------:R-:W-:Y:S01]  /*8ee0*/  F2FP.BF16.F32.PACK_AB R211, R113, R112 ;  /* 0x0000007071d3723e */ /* 0x000fe200000010ff */
[C---:B------:R-:W-:Y:S01]  /*8ef0*/  FFMA R123, R133.reuse, R134, R123 ;  /* 0x00000086857b7223 */ /* 0x040fe2000000007b */
[----:B------:R-:W-:Y:S01]  /*8f00*/  SHF.L.U32 R132, R146, 0x10, RZ ;  /* 0x0000001092847819 */ /* 0x000fe200000006ff */
[C---:B------:R-:W-:Y:S01]  /*8f10*/  FFMA R124, R133.reuse, R135, R124 ;  /* 0x00000087857c7223 */ /* 0x040fe2000000007c */
[----:B------:R-:W-:Y:S01]  /*8f20*/  FMUL R126, R130, R84 ;  /* 0x00000054827e7220 */ /* 0x000fe20000400000 */
[----:B------:R1:W-:Y:S01]  /*8f30*/  @!P0 STS.128 [R199+0x1010], R208 ;  /* 0x001010d0c7008388 */ /* 0x0003e20000000c00 */
[----:B------:R-:W-:Y:S01]  /*8f40*/  LOP3.LUT R134, R146, 0xffff0000, RZ, 0xc0, !PT ;  /* 0xffff000092867812 */ /* 0x000fe200078ec0ff */
[----:B------:R-:W-:Y:S01]  /*8f50*/  FFMA R125, R133, R136, R125 ;  /* 0x00000088857d7223 */ /* 0x000fe2000000007d */
[C---:B------:R-:W-:Y:S01]  /*8f60*/  FMUL R127, R130.reuse, R85 ;  /* 0x00000055827f7220 */ /* 0x040fe20000400000 */
[C---:B------:R-:W-:Y:S01]  /*8f70*/  SHF.L.U32 R135, R147.reuse, 0x10, RZ ;  /* 0x0000001093877819 */ /* 0x040fe200000006ff */
[C---:B------:R-:W-:Y:S01]  /*8f80*/  FMUL R128, R130.reuse, R86 ;  /* 0x0000005682807220 */ /* 0x040fe20000400000 */
[----:B------:R-:W-:Y:S01]  /*8f90*/  LOP3.LUT R136, R147, 0xffff0000, RZ, 0xc0, !PT ;  /* 0xffff000093887812 */ /* 0x000fe200078ec0ff */
[----:B------:R-:W-:Y:S01]  /*8fa0*/  FMUL R129, R130, R87 ;  /* 0x0000005782817220 */ /* 0x000fe20000400000 */
[----:B------:R-:W-:Y:S01]  /*8fb0*/  F2FP.BF16.F32.PACK_AB R212, R115, R114 ;  /* 0x0000007273d4723e */ /* 0x000fe200000010ff */
[----:B------:R-:W-:Y:S01]  /*8fc0*/  FFMA R126, R133, R132, R126 ;  /* 0x00000084857e7223 */ /* 0x000fe2000000007e */
[----:B------:R-:W-:Y:S01]  /*8fd0*/  F2FP.BF16.F32.PACK_AB R213, R117, R116 ;  /* 0x0000007475d5723e */ /* 0x000fe200000010ff */
[----:B------:R-:W-:Y:S01]  /*8fe0*/  FFMA R127, R133, R134, R127 ;  /* 0x00000086857f7223 */ /* 0x000fe2000000007f */
[----:B------:R-:W-:Y:S01]  /*8ff0*/  F2FP.BF16.F32.PACK_AB R214, R119, R118 ;  /* 0x0000007677d6723e */ /* 0x000fe200000010ff */
[----:B------:R-:W-:Y:S01]  /*9000*/  FFMA R128, R133, R135, R128 ;  /* 0x0000008785807223 */ /* 0x000fe20000000080 */
[----:B------:R-:W-:Y:S01]  /*9010*/  F2FP.BF16.F32.PACK_AB R215, R121, R120 ;  /* 0x0000007879d7723e */ /* 0x000fe200000010ff */
[----:B------:R-:W-:Y:S01]  /*9020*/  FFMA R129, R133, R136, R129 ;  /* 0x0000008885817223 */ /* 0x000fe20000000081 */
[----:B------:R-:W-:Y:S02]  /*9030*/  F2FP.BF16.F32.PACK_AB R216, R123, R122 ;  /* 0x0000007a7bd8723e */ /* 0x000fe400000010ff */
[----:B------:R-:W-:Y:S01]  /*9040*/  F2FP.BF16.F32.PACK_AB R217, R125, R124 ;  /* 0x0000007c7dd9723e */ /* 0x000fe200000010ff */
[----:B------:R1:W-:Y:S01]  /*9050*/  @!P0 STS.128 [R197+0x1020], R212 ;  /* 0x001020d4c5008388 */ /* 0x0003e20000000c00 */
[----:B------:R-:W-:Y:S02]  /*9060*/  F2FP.BF16.F32.PACK_AB R218, R127, R126 ;  /* 0x0000007e7fda723e */ /* 0x000fe400000010ff */
[----:B------:R-:W-:Y:S05]  /*9070*/  F2FP.BF16.F32.PACK_AB R219, R129, R128 ;  /* 0x0000008081db723e */ /* 0x000fea00000010ff */
[----:B------:R1:W-:Y:S01]  /*9080*/  @!P0 STS.128 [R196+0x1010], R216 ;  /* 0x001010d8c4008388 */ /* 0x0003e20000000c00 */
[----:B------:R-:W-:Y:S01]  /*9090*/  @!PT LDS RZ, [RZ] ;  /* 0x00000000fffff984 */ /* 0x000fe20000000800 */
[----:B------:R-:W-:Y:S01]  /*90a0*/  @!PT LDS RZ, [RZ] ;  /* 0x00000000fffff984 */ /* 0x000fe20000000800 */
[----:B------:R-:W-:Y:S01]  /*90b0*/  @!PT LDS RZ, [RZ] ;  /* 0x00000000fffff984 */ /* 0x000fe20000000800 */
[----:B------:R-:W-:Y:S01]  /*90c0*/  @!PT LDS RZ, [RZ] ;  /* 0x00000000fffff984 */ /* 0x000fe20000000800 */
[----:B------:R3:W-:Y:S07]  /*90d0*/  MEMBAR.ALL.CTA ;  /* 0x0000000000007992 */ /* 0x0007ee0000008000 */
[----:B---3--:R-:W3:Y:S01]  /*90e0*/  FENCE.VIEW.ASYNC.S ;  /* 0x00000000000073c6 */ /* 0x008ee20000000000 */
[----:B------:R-:W-:Y:S05]  /*90f0*/  WARPSYNC.ALL ;  /* 0x0000000000007948 */ /* 0x000fea0003800000 */
[----:B------:R-:W-:Y:S01]  /*9100*/  BSSY.RECONVERGENT B0, `(.L_x_116) ;  /* 0x0000012000007945 */ /* 0x000fe20003800200 */
[----:B---3--:R-:W-:Y:S06]  /*9110*/  BAR.SYNC.DEFER_BLOCKING 0x1, 0x80 ;  /* 0x0042000000007b1d */ /* 0x008fec0000010000 */
[----:B------:R-:W-:Y:S05]  /*9120*/  @P1 BRA `(.L_x_117) ;  /* 0x00000000003c1947 */ /* 0x000fea0003800000 */
[----:B------:R-:W-:Y:S01]  /*9130*/  UIADD3 UR4, UPT, UPT, UR44, 0x200, URZ ;  /* 0x000002002c047890 */ /* 0x000fe2000fffe0ff */
[----:B------:R-:W-:Y:S01]  /*9140*/  R2UR UR49, R202 ;  /* 0x00000000ca3172ca */ /* 0x000fe200000e0000 */
[----:B------:R-:W-:Y:S01]  /*9150*/  UMOV UR51, UR36 ;  /* 0x0000002400337c82 */ /* 0x000fe20008000000 */
[----:B------:R-:W-:Y:S01]  /*9160*/  UIADD3 UR8, UPT, UPT, UR44, 0x1200, URZ ;  /* 0x000012002c087890 */ /* 0x000fe2000fffe0ff */
[----:B------:R-:W-:Y:S02]  /*9170*/  UMOV UR10, UR50 ;  /* 0x00000032000a7c82 */ /* 0x000fe40008000000 */
[----:B------:R-:W-:Y:S01]  /*9180*/  IMAD.U32 R184, RZ, RZ, UR4 ;  /* 0x00000004ffb87e24 */ /* 0x000fe2000f8e00ff */
[----:B------:R-:W-:Y:S01]  /*9190*/  UIADD3 UR4, UP0, UPT, UR54, 0xa80, URZ ;  /* 0x00000a8036047890 */ /* 0x000fe2000ff1e0ff */
[----:B------:R-:W-:Y:S03]  /*91a0*/  UMOV UR11, UR36 ;  /* 0x00000024000b7c82 */ /* 0x000fe60008000000 */
[----:B------:R-:W-:Y:S01]  /*91b0*/  R2UR UR48, R184 ;  /* 0x00000000b83072ca */ /* 0x000fe200000e0000 */
[----:B------:R-:W-:Y:S02]  /*91c0*/  UIADD3.X UR5, UPT, UPT, URZ, UR55, URZ, UP0, !UPT ;  /* 0x00000037ff057290 */ /* 0x000fe400087fe4ff */
[----:B------:R-:W-:Y:S10]  /*91d0*/  UIADD3 UR9, UPT, UPT, UR49, 0x80, URZ ;  /* 0x0000008031097890 */ /* 0x000ff4000fffe0ff */
[----:B------:R3:W-:Y:S01]  /*91e0*/  UTMASTG.3D [UR48], [UR4] ;  /* 0x00000030040073b5 */ /* 0x0007e20008010000 */
[----:B------:R3:W-:Y:S01]  /*91f0*/  UTMASTG.3D [UR8], [UR4] ;  /* 0x00000008040073b5 */ /* 0x0007e20008010000 */
[----:B------:R0:W-:Y:S01]  /*9200*/  UTMACMDFLUSH ;  /* 0x00000000000079b7 */ /* 0x0001e20000000000 */
[----:B---3--:R-:W-:Y:S04]  /*9210*/  DEPBAR.LE SB0, 0x1 ;  /* 0x000080400000791a */ /* 0x008fe80000000000 */
.L_x_117:
[----:B------:R-:W-:Y:S05]  /*9220*/  BSYNC.RECONVERGENT B0 ;  /* 0x0000000000007941 */ /* 0x000fea0003800200 */
.L_x_116:
[----:B------:R-:W-:Y:S01]  /*9230*/  BAR.SYNC.DEFER_BLOCKING 0x1, 0x80 ;  /* 0x0042000000007b1d */ /* 0x000fe20000010000 */
[----:B------:R-:W-:Y:S01]  /*9240*/  ISETP.NE.AND P1, PT, R195, RZ, PT ;  /* 0x000000ffc300720c */ /* 0x000fe20003f25270 */
[----:B------:R-:W-:Y:S01]  /*9250*/  UISETP.NE.AND UP0, UPT, UR53, URZ, UPT ;  /* 0x000000ff3500728c */ /* 0x000fe2000bf05270 */
[----:B------:R-:W-:Y:S11]  /*9260*/  LEA R3, R138, UR44, 0x3 ;  /* 0x0000002c8a037c11 */ /* 0x000ff6000f8e18ff */
[----:B------:R-:W-:Y:S01]  /*9270*/  @P1 SHF.L.U32 R6, RZ, 0x1f, RZ ;  /* 0x0000001fff061819 */ /* 0x000fe200000006ff */
[----:B------:R-:W-:Y:S06]  /*9280*/  BRA.U !UP0, `(.L_x_118) ;  /* 0x0000000108247547 */ /* 0x000fec000b800000 */
[----:B------:R-:W3:Y:S01]  /*9290*/  S2R R0, SR_CgaCtaId ;  /* 0x0000000000007919 */ /* 0x000ee20000008800 */
[----:B------:R-:W-:Y:S01]  /*92a0*/  IMAD.U32 R4, RZ, RZ, UR47 ;  /* 0x0000002fff047e24 */ /* 0x000fe2000f8e00ff */
[----:B------:R-:W-:Y:S04]  /*92b0*/  UIADD3 UR4, UPT, UPT, UR47, 0x1, URZ ;  /* 0x000000012f047890 */ /* 0x000fe8000fffe0ff */
[----:B------:R-:W-:Y:S01]  /*92c0*/  @P1 LEA R4, R4, UR44, 0x3 ;  /* 0x0000002c04041c11 */ /* 0x000fe2000f8e18ff */
[----:B------:R-:W-:Y:S04]  /*92d0*/  UISETP.NE.AND UP0, UPT, UR4, 0x4, UPT ;  /* 0x000000040400788c */ /* 0x000fe8000bf05270 */
[----:B------:R-:W-:Y:S01]  /*92e0*/  @P1 VIADD R5, R4, 0x50 ;  /* 0x0000005004051836 */ /* 0x000fe20000000000 */
[----:B------:R-:W-:Y:S04]  /*92f0*/  USEL UR47, UR4, URZ, UP0 ;  /* 0x000000ff042f7287 */ /* 0x000fe80008000000 */
[----:B---3--:R-:W-:Y:S04]  /*9300*/  @P1 PRMT R0, R0, 0x654, R5 ;  /* 0x0000065400001816 */ /* 0x008fe80000000005 */
[----:B------:R3:W-:Y:S04]  /*9310*/  @P1 SYNCS.ARRIVE.TRANS64.RED.A1T0 RZ, [R0+URZ], RZ ;  /* 0x000000ff00ff19a7 */ /* 0x0007e800081004ff */
.L_x_118:
[----:B------:R-:W4:Y:S01]  /*9320*/  @P1 SYNCS.PHASECHK.TRANS64.TRYWAIT P0, [R3+URZ+0x30], R6 ;  /* 0x00003006030015a7 */ /* 0x000f2200080011ff */
[----:B------:R-:W-:Y:S01]  /*9330*/  BSSY B1, `(.L_x_119) ;  /* 0x0000019000017945 */ /* 0x000fe20003800000 */
[----:B----4-:R-:W-:Y:S03]  /*9340*/  @P1 SEL R137, RZ, 0x1, !P0 ;  /* 0x00000001ff891807 */ /* 0x010fe60004000000 */
[----:B------:R-:W-:Y:S05]  /*9350*/  @!P1 BRA `(.L_x_120) ;  /* 0x0000000000589947 */ /* 0x000fea0003800000 */
[----:B------:R-:W-:Y:S01]  /*9360*/  ISETP.NE.AND P1, PT, R139, RZ, PT ;  /* 0x000000ff8b00720c */ /* 0x000fe20003f25270 */
[----:B------:R-:W-:Y:S01]  /*9370*/  BSSY B0, `(.L_x_121) ;  /* 0x000000a000007945 */ /* 0x000fe20003800000 */
[----:B------:R-:W-:Y:S11]  /*9380*/  ISETP.NE.AND P0, PT, R137, RZ, PT ;  /* 0x000000ff8900720c */ /* 0x000ff60003f05270 */
[----:B------:R-:W-:Y:S04]  /*9390*/  @P1 IMAD R9, R138, 0x2000, R191 ;  /* 0x000020008a091824 */ /* 0x000fe800078e02bf */
[----:B------:R-:W-:Y:S01]  /*93a0*/  @P1 IMAD.IADD R7, R200, 0x1, R9 ;  /* 0x00000001c8071824 */ /* 0x000fe200078e0209 */
[----:B------:R-:W-:Y:S03]  /*93b0*/  @P1 IADD3 R5, PT, PT, R198, R9, RZ ;  /* 0x00000009c6051210 */ /* 0x000fe60007ffe0ff */
[----:B------:R-:W-:Y:S01]  /*93c0*/  @P1 IMAD.IADD R4, R190, 0x1, R7 ;  /* 0x00000001be041824 */ /* 0x000fe200078e0207 */
[----:B------:R-:W-:Y:S06]  /*93d0*/  @P0 BRA `(.L_x_122) ;  /* 0x00000000000c0947 */ /* 0x000fec0003800000 */
[----:B---3--:R-:W-:Y:S04]  /*93e0*/  SHF.L.U32 R0, RZ, 0x1f, RZ ;  /* 0x0000001fff007819 */ /* 0x008fe800000006ff */
[----:B------:R-:W3:Y:S02]  /*93f0*/  SYNCS.PHASECHK.TRANS64.TRYWAIT P0, [R3+URZ+0x30], R0 ;  /* 0x00003000030075a7 */ /* 0x000ee400080011ff */
[----:B---3--:R-:W-:Y:S05]  /*9400*/  @!P0 BRA `(.L_x_123) ;  /* 0x000000a800288947 */ /* 0x008fea0003800000 */
.L_x_122:
[----:B------:R-:W-:Y:S05]  /*9410*/  BSYNC B0 ;  /* 0x0000000000007941 */ /* 0x000fea0003800000 */
.L_x_121:
[----:B------:R-:W-:Y:S02]  /*9420*/  ISETP.NE.AND P0, PT, R139, RZ, PT ;  /* 0x000000ff8b00720c */ /* 0x000fe40003f05270 */
[----:B------:R-:W-:Y:S11]  /*9430*/  IADD3 R138, PT, PT, R138, 0x1, RZ ;  /* 0x000000018a8a7810 */ /* 0x000ff60007ffe0ff */
[----:B------:R4:W1:Y:S04]  /*9440*/  @P0 LDS.128 R160, [R5+0x20] ;  /* 0x0000200005a00984 */ /* 0x0008680000000c00 */
[----:B------:R4:W1:Y:S04]  /*9450*/  @P0 LDS.128 R140, [R5+0x1020] ;  /* 0x00102000058c0984 */ /* 0x0008680000000c00 */
[----:B------:R4:W1:Y:S04]  /*9460*/  @P0 LDS.128 R168, [R9] ;  /* 0x0000000009a80984 */ /* 0x0008680000000c00 */
[----:B------:R4:W1:Y:S04]  /*9470*/  @P0 LDS.128 R152, [R9+0x1000] ;  /* 0x0010000009980984 */ /* 0x0008680000000c00 */
[----:B------:R4:W1:Y:S04]  /*9480*/  @P0 LDS.128 R164, [R7+0x10] ;  /* 0x0000100007a40984 */ /* 0x0008680000000c00 */
[----:B------:R4:W1:Y:S04]  /*9490*/  @P0 LDS.128 R148, [R7+0x1010] ;  /* 0x0010100007940984 */ /* 0x0008680000000c00 */
[----:B------:R4:W1:Y:S04]  /*94a0*/  @P0 LDS.128 R156, [R4+0x10] ;  /* 0x00001000049c0984 */ /* 0x0008680000000c00 */
[----:B------:R4:W1:Y:S02]  /*94b0*/  @P0 LDS.128 R144, [R4+0x1010] ;  /* 0x0010100004900984 */ /* 0x0008640000000c00 */
.L_x_120:
[----:B------:R-:W-:Y:S05]  /*94c0*/  BSYNC B1 ;  /* 0x0000000000017941 */ /* 0x000fea0003800000 */
.L_x_119:
[----:B------:R-:W-:Y:S05]  /*94d0*/  VIADD R201, R201, 0x400000 ;  /* 0x00400000c9c97836 */ /* 0x000fea0000000000 */
[----:B---3--:R-:W-:Y:S04]  /*94e0*/  SHF.R.U32.HI R0, RZ, 0x15, R201 ;  /* 0x00000015ff007819 */ /* 0x008fe800000116c9 */
[----:B------:R-:W-:Y:S04]  /*94f0*/  LOP3.LUT R17, R0, 0x3, RZ, 0xc0, !PT ;  /* 0x0000000300117812 */ /* 0x000fe800078ec0ff */
[----:B------:R-:W-:Y:S11]  /*9500*/  ISETP.NE.AND P0, PT, R192, R17, PT ;  /* 0x00000011c000720c */ /* 0x000ff60003f05270 */
[----:B------:R-:W-:Y:S02]  /*9510*/  @!UPT UIADD3 URZ, UPT, UPT, URZ, URZ, URZ ;  /* 0x000000fffffff290 */ /* 0x000fe4000fffe0ff */
[----:B------:R-:W-:Y:S05]  /*9520*/  @P0 BRA `(.L_x_124) ;  /* 0x0000000000bc0947 */ /* 0x000fea0003800000 */
        /* <DEDUP_REMOVED lines=8> */
[----:B------:R-:W3:Y:S01]  /*95b0*/  LDCU.64 UR6, c[0x4][0x78] ;  /* 0x01000f00ff0677ac */ /* 0x000ee20008000a00 */
[----:B------:R-:W1:Y:S01]  /*95c0*/  LDC.64 R14, c[0x4][R15] ;  /* 0x010000000f0e7b82 */ /* 0x000e620000000a00 */
[----:B------:R-:W5:Y:S01]  /*95d0*/  LDCU.64 UR4, c[0x4][0x10] ;  /* 0x01000200ff0477ac */ /* 0x000f620008000a00 */
[----:B----4-:R-:W-:Y:S01]  /*95e0*/  MOV R5, UR9 ;  /* 0x0000000900057c02 */ /* 0x010fe20008000f00 */
[----:B------:R-:W-:Y:S01]  /*95f0*/  IMAD.U32 R4, RZ, RZ, UR8 ;  /* 0x00000008ff047e24 */ /* 0x000fe2000f8e00ff */
[----:B---3--:R-:W-:Y:S01]  /*9600*/  MOV R7, UR7 ;  /* 0x0000000700077c02 */ /* 0x008fe20008000f00 */
[----:B------:R-:W-:Y:S01]  /*9610*/  IMAD.U32 R6, RZ, RZ, UR6 ;  /* 0x00000006ff067e24 */ /* 0x000fe2000f8e00ff */
[----:B-----5:R-:W-:Y:S01]  /*9620*/  MOV R11, UR5 ;  /* 0x00000005000b7c02 */ /* 0x020fe20008000f00 */
[----:B------:R-:W-:Y:S02]  /*9630*/  IMAD.U32 R10, RZ, RZ, UR4 ;  /* 0x00000004ff0a7e24 */ /* 0x000fe4000f8e00ff */
[----:B------:R-:W-:Y:S07]  /*9640*/  LEPC R20, `(.L_x_125) ;  /* 0x000000001014794e */ /* 0x000fee0000000000 */
[----:B-12---:R-:W-:Y:S05]  /*9650*/  CALL.ABS.NOINC R14 ;  /* 0x000000000e007343 */ /* 0x006fea0003c00000 */
.L_x_125:
[----:B------:R-:W-:Y:S05]  /*9660*/  WARPSYNC.ALL ;  /* 0x0000000000007948 */ /* 0x000fea0003800000 */
[C---:B------:R-:W-:Y:S01]  /*9670*/  R2UR UR4, R201.reuse ;  /* 0x00000000c90472ca */ /* 0x040fe200000e0000 */
[----:B------:R-:W-:Y:S05]  /*9680*/  VIADD R0, R201, 0x80 ;  /* 0x00000080c9007836 */ /* 0x000fea0000000000 */
[----:B------:R-:W-:Y:S04]  /*9690*/  SHF.R.U32.HI R0, RZ, 0x15, R0 ;  /* 0x00000015ff007819 */ /* 0x000fe80000011600 */
[----:B------:R-:W-:Y:S03]  /*96a0*/  LOP3.LUT P0, RZ, R0, 0x3, R181, 0x48, !PT ;  /* 0x0000000300ff7812 */ /* 0x000fe600078048b5 */
[----:B------:R-:W3:Y:S10]  /*96b0*/  LDTM.x32 R24, tmem[UR4] ;  /* 0x00000004001879ee */ /* 0x000ef400082c0000 */
[----:B---3--:R-:W-:Y:S05]  /*96c0*/  @!P0 BRA `(.L_x_126) ;  /* 0x0000000000408947 */ /* 0x008fea0003800000 */
        /* <DEDUP_REMOVED lines=16> */
.L_x_126:
[----:B------:R-:W-:Y:S05]  /*97d0*/  WARPSYNC.ALL ;  /* 0x0000000000007948 */ /* 0x000fea0003800000 */
[----:B------:R-:W-:Y:S11]  /*97e0*/  R2UR UR4, R201 ;  /* 0x00000000c90472ca */ /* 0x000ff600000e0000 */
[----:B------:R-:W-:Y:S02]  /*97f0*/  @!UPT UIADD3 URZ, UPT, UPT, URZ, URZ, URZ ;  /* 0x000000fffffff290 */ /* 0x000fe4000fffe0ff */
[----:B------:R-:W3:Y:S02]  /*9800*/  LDTM.x32 R56, tmem[UR4+0x80] ;  /* 0x00008004003879ee */ /* 0x000ee400082c0000 */
[----:B---3--:R-:W-:Y:S01]  /*9810*/  NOP ;  /* 0x0000000000007918 */ /* 0x008fe20000000000 */
.L_x_124:
[----:B-1----:R-:W-:Y:S01]  /*9820*/  SHF.L.U32 R18, R168, 0x10, RZ ;  /* 0x00000010a8127819 */ /* 0x002fe200000006ff */
[----:B------:R-:W-:Y:S01]  /*9830*/  FMUL R0, R130, R24 ;  /* 0x0000001882007220 */ /* 0x000fe20000400000 */
[C---:B------:R-:W-:Y:S01]  /*9840*/  SHF.L.U32 R19, R169.reuse, 0x10, RZ ;  /* 0x00000010a9137819 */ /* 0x040fe200000006ff */
[----:B------:R-:W-:Y:S05]  /*9850*/  WARPSYNC.ALL ;  /* 0x0000000000007948 */ /* 0x000fea0003800000 */
[----:B------:R-:W-:Y:S01]  /*9860*/  LOP3.LUT R20, R169, 0xffff0000, RZ, 0xc0, !PT ;  /* 0xffff0000a9147812 */ /* 0x000fe200078ec0ff */
[----:B------:R-:W1:Y:S01]  /*9870*/  S2UR UR5, SR_CgaCtaId ;  /* 0x00000000000579c3 */ /* 0x000e620000008800 */
[----:B------:R-:W-:Y:S01]  /*9880*/  ISETP.NE.AND P1, PT, R192, R17, PT ;  /* 0x00000011c000720c */ /* 0x000fe20003f25270 */
[----:B------:R-:W-:Y:S01]  /*9890*/  FFMA R0, R133, R18, R0 ;  /* 0x0000001285007223 */ /* 0x000fe20000000000 */
[----:B------:R-:W-:Y:S01]  /*98a0*/  LOP3.LUT R18, R168, 0xffff0000, RZ, 0xc0, !PT ;  /* 0xffff0000a8127812 */ /* 0x000fe200078ec0ff */
[----:B------:R-:W-:Y:S01]  /*98b0*/  FMUL R3, R130, R25 ;  /* 0x0000001982037220 */ /* 0x000fe20000400000 */
[----:B------:R-:W-:Y:S01]  /*98c0*/  LOP3.LUT R16, R164, 0xffff0000, RZ, 0xc0, !PT ;  /* 0xffff0000a4107812 */ /* 0x000fe200078ec0ff */
[C---:B----4-:R-:W-:Y:S01]  /*98d0*/  FMUL R4, R130.reuse, R26 ;  /* 0x0000001a82047220 */ /* 0x050fe20000400000 */
[----:B------:R-:W-:Y:S01]  /*98e0*/  SHF.L.U32 R15, R165, 0x10, RZ ;  /* 0x00000010a50f7819 */ /* 0x000fe200000006ff */
[----:B------:R-:W-:Y:S01]  /*98f0*/  FMUL R5, R130, R27 ;  /* 0x0000001b82057220 */ /* 0x000fe20000400000 */
[----:B------:R-:W-:Y:S01]  /*9900*/  SHF.L.U32 R17, R166, 0x10, RZ ;  /* 0x00000010a6117819 */ /* 0x000fe200000006ff */
[C---:B------:R-:W-:Y:S01]  /*9910*/  FFMA R3, R133.reuse, R18, R3 ;  /* 0x0000001285037223 */ /* 0x040fe20000000003 */
[----:B------:R-:W-:Y:S01]  /*9920*/  SHF.L.U32 R18, R170, 0x10, RZ ;  /* 0x00000010aa127819 */ /* 0x000fe200000006ff */
[C---:B------:R-:W-:Y:S01]  /*9930*/  FFMA R4, R133.reuse, R19, R4 ;  /* 0x0000001385047223 */ /* 0x040fe20000000004 */
[----:B------:R-:W-:Y:S01]  /*9940*/  SHF.L.U32 R19, R164, 0x10, RZ ;  /* 0x00000010a4137819 */ /* 0x000fe200000006ff */
[----:B------:R-:W-:Y:S01]  /*9950*/  FFMA R5, R133, R20, R5 ;  /* 0x0000001485057223 */ /* 0x000fe20000000005 */
[----:B------:R-:W-:Y:S01]  /*9960*/  LOP3.LUT R20, R170, 0xffff0000, RZ, 0xc0, !PT ;  /* 0xffff0000aa147812 */ /* 0x000fe200078ec0ff */
[C---:B------:R-:W-:Y:S01]  /*9970*/  FMUL R6, R130.reuse, R28 ;  /* 0x0000001c82067220 */ /* 0x040fe20000400000 */
[----:B------:R-:W-:Y:S01]  /*9980*/  F2FP.BF16.F32.PACK_AB R88, R3, R0 ;  /* 0x000000000358723e */ /* 0x000fe200000010ff */
[C---:B------:R-:W-:Y:S01]  /*9990*/  FMUL R7, R130.reuse, R29 ;  /* 0x0000001d82077220 */ /* 0x040fe20000400000 */
[----:B------:R-:W-:Y:S01]  /*99a0*/  F2FP.BF16.F32.PACK_AB R89, R5, R4 ;  /* 0x000000040559723e */ /* 0x000fe200000010ff */
[----:B------:R-:W-:Y:S01]  /*99b0*/  FFMA R6, R133, R18, R6 ;  /* 0x0000001285067223 */ /* 0x000fe20000000006 */
[----:B------:R-:W-:Y:S01]  /*99c0*/  SHF.L.U32 R18, R171, 0x10, RZ ;  /* 0x00000010ab127819 */ /* 0x000fe200000006ff */
[----:B------:R-:W-:Y:S01]  /*99d0*/  FFMA R7, R133, R20, R7 ;  /* 0x0000001485077223 */ /* 0x000fe20000000007 */
[----:B------:R-:W-:Y:S01]  /*99e0*/  LOP3.LUT R20, R171, 0xffff0000, RZ, 0xc0, !PT ;  /* 0xffff0000ab147812 */ /* 0x000fe200078ec0ff */
[C---:B------:R-:W-:Y:S01]  /*99f0*/  FMUL R8, R130.reuse, R30 ;  /* 0x0000001e82087220 */ /* 0x040fe20000400000 */
[----:B------:R-:W-:Y:S01]  /*9a00*/  ISETP.NE.AND P2, PT, R195, RZ, PT ;  /* 0x000000ffc300720c */ /* 0x000fe20003f45270 */
[----:B------:R-:W-:Y:S01]  /*9a10*/  FMUL R9, R130, R31 ;  /* 0x0000001f82097220 */ /* 0x000fe20000400000 */
[----:B------:R-:W-:Y:S01]  /*9a20*/  F2FP.BF16.F32.PACK_AB R90, R7, R6 ;  /* 0x00000006075a723e */ /* 0x000fe200000010ff */
[----:B------:R-:W-:Y:S01]  /*9a30*/  UIADD3 UR4, UPT, UPT, UR44, 0xa8, URZ ;  /* 0x000000a82c047890 */ /* 0x000fe2000fffe0ff */
[----:B------:R-:W-:Y:S01]  /*9a40*/  ISETP.NE.AND P0, PT, R192, RZ, PT ;  /* 0x000000ffc000720c */ /* 0x000fe20003f05270 */
[----:B------:R-:W-:Y:S01]  /*9a50*/  FFMA R8, R133, R18, R8 ;  /* 0x0000001285087223 */ /* 0x000fe20000000008 */
[----:B------:R-:W-:Y:S01]  /*9a60*/  LOP3.LUT R18, R165, 0xffff0000, RZ, 0xc0, !PT ;  /* 0xffff0000a5127812 */ /* 0x000fe200078ec0ff */
[----:B------:R-:W-:Y:S01]  /*9a70*/  FFMA R9, R133, R20, R9 ;  /* 0x0000001485097223 */ /* 0x000fe20000000009 */
[----:B------:R-:W-:Y:S01]  /*9a80*/  LOP3.LUT R20, R167, 0xffff0000, RZ, 0xc0, !PT ;  /* 0xffff0000a7147812 */ /* 0x000fe200078ec0ff */
[----:B-1----:R-:W-:Y:S01]  /*9a90*/  UPRMT UR4, UR5, 0x654, UR4 ;  /* 0x0000065405047896 */ /* 0x002fe20008000004 */
[----:B------:R-:W-:Y:S01]  /*9aa0*/  NOP ;  /* 0x0000000000007918 */ /* 0x000fe20000000000 */
[C---:B------:R-:W-:Y:S01]  /*9ab0*/  FMUL R10, R130.reuse, R32 ;  /* 0x00000020820a7220 */ /* 0x040fe20000400000 */
[----:B------:R-:W-:Y:S01]  /*9ac0*/  F2FP.BF16.F32.PACK_AB R91, R9, R8 ;  /* 0x00000008095b723e */ /* 0x000fe200000010ff */
[C---:B------:R-:W-:Y:S01]  /*9ad0*/  FMUL R11, R130.reuse, R33 ;  /* 0x00000021820b7220 */ /* 0x040fe20000400000 */
[C---:B------:R-:W-:Y:S01]  /*9ae0*/  FMUL R12, R130.reuse, R34 ;  /* 0x00000022820c7220 */ /* 0x040fe20000400000 */
[----:B------:R-:W-:Y:S01]  /*9af0*/  FMUL R13, R130, R35 ;  /* 0x00000023820d7220 */ /* 0x000fe20000400000 */
[----:B------:R-:W-:Y:S01]  /*9b00*/  FFMA R10, R133, R19, R10 ;  /* 0x00000013850a7223 */ /* 0x000fe2000000000a */
[----:B------:R-:W-:Y:S01]  /*9b10*/  SHF.L.U32 R19, R167, 0x10, RZ ;  /* 0x00000010a7137819 */ /* 0x000fe200000006ff */
[----:B------:R-:W-:Y:S01]  /*9b20*/  SYNCS.ARRIVE.TRANS64.RED.A1T0 RZ, [UR4], RZ ;  /* 0x000000ffffff79a7 */ /* 0x000fe20008100404 */
[----:B------:R1:W-:Y:S01]  /*9b30*/  @!P1 STS.128 [R191+0x2000], R88 ;  /* 0x00200058bf009388 */ /* 0x0003e20000000c00 */
[C---:B------:R-:W-:Y:S01]  /*9b40*/  FFMA R11, R133.reuse, R16, R11 ;  /* 0x00000010850b7223 */ /* 0x040fe2000000000b */
[C---:B------:R-:W-:Y:S01]  /*9b50*/  FFMA R12, R133.reuse, R15, R12 ;  /* 0x0000000f850c7223 */ /* 0x040fe2000000000c */
[----:B------:R-:W-:Y:S01]  /*9b60*/  FFMA R13, R133, R18, R13 ;  /* 0x00000012850d7223 */ /* 0x000fe2000000000d */
[----:B------:R-:W-:Y:S01]  /*9b70*/  LOP3.LUT R18, R166, 0xffff0000, RZ, 0xc0, !PT ;  /* 0xffff0000a6127812 */ /* 0x000fe200078ec0ff */
[C---:B------:R-:W-:Y:S01]  /*9b80*/  FMUL R14, R130.reuse, R36 ;  /* 0x00000024820e7220 */ /* 0x040fe20000400000 */
[----:B------:R-:W-:Y:S01]  /*9b90*/  F2FP.BF16.F32.PACK_AB R92, R11, R10 ;  /* 0x0000000a0b5c723e */ /* 0x000fe200000010ff */
[----:B------:R-:W-:Y:S01]  /*9ba0*/  FMUL R15, R130, R37 ;  /* 0x00000025820f7220 */ /* 0x000fe20000400000 */
[----:B------:R-:W-:Y:S01]  /*9bb0*/  SHF.L.U32 R11, R160, 0x10, RZ ;  /* 0x00000010a00b7819 */ /* 0x000fe200000006ff */
[----:B------:R-:W-:Y:S01]  /*9bc0*/  FFMA R14, R133, R17, R14 ;  /* 0x00000011850e7223 */ /* 0x000fe2000000000e */
[----:B------:R-:W-:Y:S01]  /*9bd0*/  F2FP.BF16.F32.PACK_AB R93, R13, R12 ;  /* 0x0000000c0d5d723e */ /* 0x000fe200000010ff */
[----:B------:R-:W-:Y:S01]  /*9be0*/  FMUL R16, R130, R38 ;  /* 0x0000002682107220 */ /* 0x000fe20000400000 */
[----:B------:R-:W-:Y:S01]  /*9bf0*/  LOP3.LUT R12, R160, 0xffff0000, RZ, 0xc0, !PT ;  /* 0xffff0000a00c7812 */ /* 0x000fe200078ec0ff */
[----:B------:R-:W-:Y:S01]  /*9c00*/  FMUL R17, R130, R39 ;  /* 0x0000002782117220 */ /* 0x000fe20000400000 */
[----:B------:R-:W-:Y:S01]  /*9c10*/  SHF.L.U32 R13, R161, 0x10, RZ ;  /* 0x00000010a10d7819 */ /* 0x000fe200000006ff */
[C---:B------:R-:W-:Y:S01]  /*9c20*/  FFMA R15, R133.reuse, R18, R15 ;  /* 0x00000012850f7223 */ /* 0x040fe2000000000f */
[----:B------:R-:W-:Y:S01]  /*9c30*/  LOP3.LUT R18, R158, 0xffff0000, RZ, 0xc0, !PT ;  /* 0xffff00009e127812 */ /* 0x000fe200078ec0ff */
[C---:B------:R-:W-:Y:S01]  /*9c40*/  FFMA R16, R133.reuse, R19, R16 ;  /* 0x0000001385107223 */ /* 0x040fe20000000010 */
[C---:B------:R-:W-:Y:S01]  /*9c50*/  FMUL R8, R130.reuse, R40 ;  /* 0x0000002882087220 */ /* 0x040fe20000400000 */
[----:B------:R-:W-:Y:S01]  /*9c60*/  FFMA R17, R133, R20, R17 ;  /* 0x0000001485117223 */ /* 0x000fe20000000011 */
[----:B------:R-:W-:Y:S01]  /*9c70*/  F2FP.BF16.F32.PACK_AB R94, R15, R14 ;  /* 0x0000000e0f5e723e */ /* 0x000fe200000010ff */
[C---:B------:R-:W-:Y:S01]  /*9c80*/  FMUL R9, R130.reuse, R41 ;  /* 0x0000002982097220 */ /* 0x040fe20000400000 */
[----:B------:R-:W-:Y:S01]  /*9c90*/  LOP3.LUT R14, R161, 0xffff0000, RZ, 0xc0, !PT ;  /* 0xffff0000a10e7812 */ /* 0x000fe200078ec0ff */
[----:B------:R-:W-:Y:S01]  /*9ca0*/  FFMA R8, R133, R11, R8 ;  /* 0x0000000b85087223 */ /* 0x000fe20000000008 */
[----:B------:R-:W-:Y:S01]  /*9cb0*/  F2FP.BF16.F32.PACK_AB R95, R17, R16 ;  /* 0x00000010115f723e */ /* 0x000fe200000010ff */
[----:B------:R-:W-:Y:S01]  /*9cc0*/  FMUL R10, R130, R42 ;  /* 0x0000002a820a7220 */ /* 0x000fe20000400000 */
[----:B------:R-:W-:Y:S01]  /*9cd0*/  SHF.L.U32 R15, R162, 0x10, RZ ;  /* 0x00000010a20f7819 */ /* 0x000fe200000006ff */
[----:B------:R-:W-:Y:S01]  /*9ce0*/  FMUL R11, R130, R43 ;  /* 0x0000002b820b7220 */ /* 0x000fe20000400000 */
[----:B------:R-:W-:Y:S01]  /*9cf0*/  LOP3.LUT R16, R157, 0xffff0000, RZ, 0xc0, !PT ;  /* 0xffff00009d107812 */ /* 0x000fe200078ec0ff */
[----:B------:R-:W-:Y:S01]  /*9d00*/  FFMA R9, R133, R12, R9 ;  /* 0x0000000c85097223 */ /* 0x000fe20000000009 */
[----:B------:R-:W-:Y:S01]  /*9d10*/  SHF.L.U32 R17, R159, 0x10, RZ ;  /* 0x000000109f117819 */ /* 0x000fe200000006ff */
[----:B------:R-:W-:Y:S01]  /*9d20*/  FFMA R10, R133, R13, R10 ;  /* 0x0000000d850a7223 */ /* 0x000fe2000000000a */
[----:B------:R-:W-:Y:S01]  /*9d30*/  LOP3.LUT R20, R159, 0xffff0000, RZ, 0xc0, !PT ;  /* 0xffff00009f147812 */ /* 0x000fe200078ec0ff */
[----:B------:R-:W-:Y:S01]  /*9d40*/  FFMA R11, R133, R14, R11 ;  /* 0x0000000e850b7223 */ /* 0x000fe2000000000b */
[----:B------:R-:W-:Y:S01]  /*9d50*/  LOP3.LUT R14, R162, 0xffff0000, RZ, 0xc0, !PT ;  /* 0xffff0000a20e7812 */ /* 0x000fe200078ec0ff */
[C---:B------:R-:W-:Y:S01]  /*9d60*/  FMUL R12, R130.reuse, R44 ;  /* 0x0000002c820c7220 */ /* 0x040fe20000400000 */
[----:B-1----:R-:W-:Y:S01]  /*9d70*/  F2FP.BF16.F32.PACK_AB R88, R9, R8 ;  /* 0x000000080958723e */ /* 0x002fe200000010ff */
[----:B------:R1:W-:Y:S01]  /*9d80*/  @!P1 STS.128 [R199+0x2010], R92 ;  /* 0x0020105cc7009388 */ /* 0x0003e20000000c00 */
[----:B------:R-:W-:Y:S01]  /*9d90*/  F2FP.BF16.F32.PACK_AB R89, R11, R10 ;  /* 0x0000000a0b59723e */ /* 0x000fe200000010ff */
[----:B------:R-:W-:Y:S01]  /*9da0*/  FMUL R13, R130, R45 ;  /* 0x0000002d820d7220 */ /* 0x000fe20000400000 */
[----:B------:R-:W-:Y:S01]  /*9db0*/  SHF.L.U32 R11, R163, 0x10, RZ ;  /* 0x00000010a30b7819 */ /* 0x000fe200000006ff */
[C---:B------:R-:W-:Y:S01]  /*9dc0*/  FFMA R12, R133.reuse, R15, R12 ;  /* 0x0000000f850c7223 */ /* 0x040fe2000000000c */
[----:B------:R-:W-:Y:S01]  /*9dd0*/  SHF.L.U32 R15, R156, 0x10, RZ ;  /* 0x000000109c0f7819 */ /* 0x000fe200000006ff */
[----:B------:R-:W-:Y:S01]  /*9de0*/  FFMA R13, R133, R14, R13 ;  /* 0x0000000e850d7223 */ /* 0x000fe2000000000d */
[----:B------:R-:W-:Y:S01]  /*9df0*/  LOP3.LUT R14, R163, 0xffff0000, RZ, 0xc0, !PT ;  /* 0xffff0000a30e7812 */ /* 0x000fe200078ec0ff */
[C---:B------:R-:W-:Y:S01]  /*9e00*/  FMUL R8, R130.reuse, R46 ;  /* 0x0000002e82087220 */ /* 0x040fe20000400000 */
[C---:B------:R-:W-:Y:S01]  /*9e10*/  FMUL R9, R130.reuse, R47 ;  /* 0x0000002f82097220 */ /* 0x040fe20000400000 */
[----:B------:R-:W-:Y:S01]  /*9e20*/  FMUL R10, R130, R48 ;  /* 0x00000030820a7220 */ /* 0x000fe20000400000 */
[----:B------:R-:W-:Y:S01]  /*9e30*/  F2FP.BF16.F32.PACK_AB R90, R13, R12 ;  /* 0x0000000c0d5a723e */ /* 0x000fe200000010ff */
[C---:B------:R-:W-:Y:S01]  /*9e40*/  FFMA R8, R133.reuse, R11, R8 ;  /* 0x0000000b85087223 */ /* 0x040fe20000000008 */
[C---:B------:R-:W-:Y:S01]  /*9e50*/  FFMA R9, R133.reuse, R14, R9 ;  /* 0x0000000e85097223 */ /* 0x040fe20000000009 */
[----:B------:R-:W-:Y:S01]  /*9e60*/  LOP3.LUT R14, R156, 0xffff0000, RZ, 0xc0, !PT ;  /* 0xffff00009c0e7812 */ /* 0x000fe200078ec0ff */
[----:B------:R-:W-:Y:S01]  /*9e70*/  FFMA R10, R133, R15, R10 ;  /* 0x0000000f850a7223 */ /* 0x000fe2000000000a */
[----:B------:R-:W-:Y:S01]  /*9e80*/  SHF.L.U32 R15, R157, 0x10, RZ ;  /* 0x000000109d0f7819 */ /* 0x000fe200000006ff */
[C---:B------:R-:W-:Y:S01]  /*9e90*/  FMUL R11, R130.reuse, R49 ;  /* 0x00000031820b7220 */ /* 0x040fe20000400000 */
[----:B------:R-:W-:Y:S01]  /*9ea0*/  F2FP.BF16.F32.PACK_AB R91, R9, R8 ;  /* 0x00000008095b723e */ /* 0x000fe200000010ff */
[C---:B------:R-:W-:Y:S01]  /*9eb0*/  FMUL R12, R130.reuse, R50 ;  /* 0x00000032820c7220 */ /* 0x040fe20000400000 */
[C---:B------:R-:W-:Y:S01]  /*9ec0*/  FMUL R13, R130.reuse, R51 ;  /* 0x00000033820d7220 */ /* 0x040fe20000400000 */
[C---:B------:R-:W-:Y:S01]  /*9ed0*/  FFMA R11, R133.reuse, R14, R11 ;  /* 0x0000000e850b7223 */ /* 0x040fe2000000000b */
[----:B------:R-:W-:Y:S01]  /*9ee0*/  FMUL R8, R130, R52 ;  /* 0x0000003482087220 */ /* 0x000fe20000400000 */
[C---:B------:R-:W-:Y:S01]  /*9ef0*/  FFMA R12, R133.reuse, R15, R12 ;  /* 0x0000000f850c7223 */ /* 0x040fe2000000000c */
[C---:B------:R-:W-:Y:S01]  /*9f00*/  FFMA R13, R133.reuse, R16, R13 ;  /* 0x00000010850d7223 */ /* 0x040fe2000000000d */
[----:B------:R-:W-:Y:S01]  /*9f10*/  SHF.L.U32 R16, R158, 0x10, RZ ;  /* 0x000000109e107819 */ /* 0x000fe200000006ff */
[C---:B------:R-:W-:Y:S01]  /*9f20*/  FMUL R9, R130.reuse, R53 ;  /* 0x0000003582097220 */ /* 0x040fe20000400000 */
[C---:B------:R-:W-:Y:S01]  /*9f30*/  FMUL R14, R130.reuse, R54 ;  /* 0x00000036820e7220 */ /* 0x040fe20000400000 */
[----:B------:R-:W-:Y:S01]  /*9f40*/  FMUL R15, R130, R55 ;  /* 0x00000037820f7220 */ /* 0x000fe20000400000 */
[----:B------:R3:W-:Y:S01]  /*9f50*/  @!P1 STS.128 [R197+0x2020], R88 ;  /* 0x00202058c5009388 */ /* 0x0007e20000000c00 */
[----:B------:R-:W-:Y:S01]  /*9f60*/  FFMA R8, R133, R16, R8 ;  /* 0x0000001085087223 */ /* 0x000fe20000000008 */
[----:B-1----:R-:W-:Y:S01]  /*9f70*/  F2FP.BF16.F32.PACK_AB R93, R13, R12 ;  /* 0x0000000c0d5d723e */ /* 0x002fe200000010ff */
[C---:B------:R-:W-:Y:S01]  /*9f80*/  FFMA R9, R133.reuse, R18, R9 ;  /* 0x0000001285097223 */ /* 0x040fe20000000009 */
[C---:B------:R-:W-:Y:S01]  /*9f90*/  LOP3.LUT R12, R152.reuse, 0xffff0000, RZ, 0xc0, !PT ;  /* 0xffff0000980c7812 */ /* 0x040fe200078ec0ff */
[C---:B------:R-:W-:Y:S01]  /*9fa0*/  FFMA R14, R133.reuse, R17, R14 ;  /* 0x00000011850e7223 */ /* 0x040fe2000000000e */
[----:B------:R-:W-:Y:S01]  /*9fb0*/  SHF.L.U32 R17, R152, 0x10, RZ ;  /* 0x0000001098117819 */ /* 0x000fe200000006ff */
[----:B------:R-:W-:Y:S01]  /*9fc0*/  FFMA R15, R133, R20, R15 ;  /* 0x00000014850f7223 */ /* 0x000fe2000000000f */
[----:B------:R-:W-:Y:S01]  /*9fd0*/  F2FP.BF16.F32.PACK_AB R94, R9, R8 ;  /* 0x00000008095e723e */ /* 0x000fe200000010ff */
        /* <DEDUP_REMOVED lines=8> */
[----:B------:R-:W-:Y:S01]  /*a060*/  FMUL R9, R130, R58 ;  /* 0x0000003a82097220 */ /* 0x000fe20000400000 */
[----:B------:R-:W-:Y:S01]  /*a070*/  SHF.L.U32 R18, R154, 0x10, RZ ;  /* 0x000000109a127819 */ /* 0x000fe200000006ff */
[----:B------:R-:W-:Y:S01]  /*a080*/  FMUL R10, R130, R59 ;  /* 0x0000003b820a7220 */ /* 0x000fe20000400000 */
[----:B------:R-:W-:Y:S01]  /*a090*/  LOP3.LUT R15, R154, 0xffff0000, RZ, 0xc0, !PT ;  /* 0xffff00009a0f7812 */ /* 0x000fe200078ec0ff */
[----:B------:R-:W-:Y:S01]  /*a0a0*/  FMUL R11, R130, R60 ;  /* 0x0000003c820b7220 */ /* 0x000fe20000400000 */
[----:B------:R-:W-:Y:S01]  /*a0b0*/  LOP3.LUT R17, R155, 0xffff0000, RZ, 0xc0, !PT ;  /* 0xffff00009b117812 */ /* 0x000fe200078ec0ff */
[C---:B------:R-:W-:Y:S01]  /*a0c0*/  FFMA R9, R133.reuse, R14, R9 ;  /* 0x0000000e85097223 */ /* 0x040fe20000000009 */
[----:B------:R-:W-:Y:S01]  /*a0d0*/  F2FP.BF16.F32.PACK_AB R96, R8, R16 ;  /* 0x000000100860723e */ /* 0x000fe200000010ff */
[----:B------:R-:W-:Y:S01]  /*a0e0*/  FFMA R10, R133, R13, R10 ;  /* 0x0000000d850a7223 */ /* 0x000fe2000000000a */
[----:B------:R-:W-:Y:S01]  /*a0f0*/  LOP3.LUT R16, R141, 0xffff0000, RZ, 0xc0, !PT ;  /* 0xffff00008d107812 */ /* 0x000fe200078ec0ff */
[C---:B------:R-:W-:Y:S01]  /*a100*/  FMUL R12, R130.reuse, R61 ;  /* 0x0000003d820c7220 */ /* 0x040fe20000400000 */
[----:B------:R-:W-:Y:S01]  /*a110*/  LOP3.LUT R20, R147, 0xffff0000, RZ, 0xc0, !PT ;  /* 0xffff000093147812 */ /* 0x000fe200078ec0ff */
[----:B------:R-:W-:Y:S01]  /*a120*/  FFMA R11, R133, R18, R11 ;  /* 0x00000012850b7223 */ /* 0x000fe2000000000b */
[----:B------:R-:W-:Y:S01]  /*a130*/  SHF.L.U32 R18, R155, 0x10, RZ ;  /* 0x000000109b127819 */ /* 0x000fe200000006ff */
[----:B------:R-:W-:Y:S01]  /*a140*/  FMUL R13, R130, R62 ;  /* 0x0000003e820d7220 */ /* 0x000fe20000400000 */
[----:B------:R-:W-:Y:S01]  /*a150*/  F2FP.BF16.F32.PACK_AB R97, R10, R9 ;  /* 0x000000090a61723e */ /* 0x000fe200000010ff */
[C---:B------:R-:W-:Y:S01]  /*a160*/  FFMA R12, R133.reuse, R15, R12 ;  /* 0x0000000f850c7223 */ /* 0x040fe2000000000c */
[----:B------:R-:W-:Y:S01]  /*a170*/  SHF.L.U32 R15, R150, 0x10, RZ ;  /* 0x00000010960f7819 */ /* 0x000fe200000006ff */
[----:B------:R-:W-:Y:S01]  /*a180*/  FMUL R14, R130, R63 ;  /* 0x0000003f820e7220 */ /* 0x000fe20000400000 */
[----:B------:R-:W-:Y:S01]  /*a190*/  FFMA R13, R133, R18, R13 ;  /* 0x00000012850d7223 */ /* 0x000fe2000000000d */
[----:B------:R-:W-:Y:S01]  /*a1a0*/  LOP3.LUT R18, R145, 0xffff0000, RZ, 0xc0, !PT ;  /* 0xffff000091127812 */ /* 0x000fe200078ec0ff */
[----:B------:R1:W-:Y:S01]  /*a1b0*/  @!P1 STS.128 [R196+0x2010], R92 ;  /* 0x0020105cc4009388 */ /* 0x0003e20000000c00 */
[----:B------:R-:W-:Y:S01]  /*a1c0*/  F2FP.BF16.F32.PACK_AB R98, R12, R11 ;  /* 0x0000000b0c62723e */ /* 0x000fe200000010ff */
[C---:B------:R-:W-:Y:S01]  /*a1d0*/  FFMA R14, R133.reuse, R17, R14 ;  /* 0x00000011850e7223 */ /* 0x040fe2000000000e */
[----:B------:R-:W-:Y:S01]  /*a1e0*/  SHF.L.U32 R11, R148, 0x10, RZ ;  /* 0x00000010940b7819 */ /* 0x000fe200000006ff */
[----:B------:R-:W-:Y:S01]  /*a1f0*/  FMUL R8, R130, R64 ;  /* 0x0000004082087220 */ /* 0x000fe20000400000 */
[----:B------:R-:W-:Y:S01]  /*a200*/  LOP3.LUT R12, R148, 0xffff0000, RZ, 0xc0, !PT ;  /* 0xffff0000940c7812 */ /* 0x000fe200078ec0ff */
[----:B------:R-:W-:Y:S01]  /*a210*/  FMUL R9, R130, R65 ;  /* 0x0000004182097220 */ /* 0x000fe20000400000 */
[----:B------:R-:W-:Y:S01]  /*a220*/  F2FP.BF16.F32.PACK_AB R99, R14, R13 ;  /* 0x0000000d0e63723e */ /* 0x000fe200000010ff */
[----:B------:R-:W-:Y:S01]  /*a230*/  FFMA R8, R133, R11, R8 ;  /* 0x0000000b85087223 */ /* 0x000fe20000000008 */
[----:B------:R-:W-:Y:S01]  /*a240*/  SHF.L.U32 R13, R149, 0x10, RZ ;  /* 0x00000010950d7819 */ /* 0x000fe200000006ff */
[----:B------:R-:W-:Y:S01]  /*a250*/  FFMA R9, R133, R12, R9 ;  /* 0x0000000c85097223 */ /* 0x000fe20000000009 */
[----:B------:R-:W-:Y:S01]  /*a260*/  LOP3.LUT R14, R149, 0xffff0000, RZ, 0xc0, !PT ;  /* 0xffff0000950e7812 */ /* 0x000fe200078ec0ff */
[C---:B------:R-:W-:Y:S01]  /*a270*/  FMUL R10, R130.reuse, R66 ;  /* 0x00000042820a7220 */ /* 0x040fe20000400000 */
[----:B------:R-:W-:Y:S01]  /*a280*/  SHF.L.U32 R17, R147, 0x10, RZ ;  /* 0x0000001093117819 */ /* 0x000fe200000006ff */
[C---:B------:R-:W-:Y:S01]  /*a290*/  FMUL R11, R130.reuse, R67 ;  /* 0x00000043820b7220 */ /* 0x040fe20000400000 */
[----:B---3--:R-:W-:Y:S01]  /*a2a0*/  F2FP.BF16.F32.PACK_AB R88, R9, R8 ;  /* 0x000000080958723e */ /* 0x008fe200000010ff */
[C---:B------:R-:W-:Y:S01]  /*a2b0*/  FFMA R10, R133.reuse, R13, R10 ;  /* 0x0000000d850a7223 */ /* 0x040fe2000000000a */
[----:B------:R-:W-:Y:S01]  /*a2c0*/  FMUL R12, R130, R68 ;  /* 0x00000044820c7220 */ /* 0x000fe20000400000 */
[C---:B------:R-:W-:Y:S01]  /*a2d0*/  FFMA R11, R133.reuse, R14, R11 ;  /* 0x0000000e850b7223 */ /* 0x040fe2000000000b */
[----:B------:R-:W-:Y:S01]  /*a2e0*/  LOP3.LUT R14, R150, 0xffff0000, RZ, 0xc0, !PT ;  /* 0xffff0000960e7812 */ /* 0x000fe200078ec0ff */
[C---:B------:R-:W-:Y:S01]  /*a2f0*/  FMUL R13, R130.reuse, R69 ;  /* 0x00000045820d7220 */ /* 0x040fe20000400000 */
[----:B------:R3:W-:Y:S01]  /*a300*/  @!P1 STS.128 [R191+0x3000], R96 ;  /* 0x00300060bf009388 */ /* 0x0007e20000000c00 */
[----:B------:R-:W-:Y:S01]  /*a310*/  FFMA R12, R133, R15, R12 ;  /* 0x0000000f850c7223 */ /* 0x000fe2000000000c */
[----:B------:R-:W-:Y:S01]  /*a320*/  F2FP.BF16.F32.PACK_AB R89, R11, R10 ;  /* 0x0000000a0b59723e */ /* 0x000fe200000010ff */
[----:B------:R-:W-:Y:S01]  /*a330*/  FFMA R13, R133, R14, R13 ;  /* 0x0000000e850d7223 */ /* 0x000fe2000000000d */
[C---:B------:R-:W-:Y:S01]  /*a340*/  SHF.L.U32 R11, R151.reuse, 0x10, RZ ;  /* 0x00000010970b7819 */ /* 0x040fe200000006ff */
[C---:B------:R-:W-:Y:S01]  /*a350*/  FMUL R8, R130.reuse, R70 ;  /* 0x0000004682087220 */ /* 0x040fe20000400000 */
[----:B------:R-:W-:Y:S01]  /*a360*/  LOP3.LUT R14, R151, 0xffff0000, RZ, 0xc0, !PT ;  /* 0xffff0000970e7812 */ /* 0x000fe200078ec0ff */
[----:B------:R-:W-:Y:S01]  /*a370*/  FMUL R9, R130, R71 ;  /* 0x0000004782097220 */ /* 0x000fe20000400000 */
[----:B------:R-:W-:Y:S01]  /*a380*/  SHF.L.U32 R15, R140, 0x10, RZ ;  /* 0x000000108c0f7819 */ /* 0x000fe200000006ff */
        /* <DEDUP_REMOVED lines=10> */
[----:B------:R-:W-:Y:S01]  /*a430*/  FMUL R13, R130, R75 ;  /* 0x0000004b820d7220 */ /* 0x000fe20000400000 */
[C---:B------:R-:W-:Y:S01]  /*a440*/  FFMA R11, R133.reuse, R14, R11 ;  /* 0x0000000e850b7223 */ /* 0x040fe2000000000b */
[----:B------:R-:W-:Y:S01]  /*a450*/  SHF.L.U32 R14, R142, 0x10, RZ ;  /* 0x000000108e0e7819 */ /* 0x000fe200000006ff */
[C---:B------:R-:W-:Y:S01]  /*a460*/  FFMA R12, R133.reuse, R15, R12 ;  /* 0x0000000f850c7223 */ /* 0x040fe2000000000c */
[----:B------:R-:W-:Y:S01]  /*a470*/  SHF.L.U32 R15, R144, 0x10, RZ ;  /* 0x00000010900f7819 */ /* 0x000fe200000006ff */
[----:B------:R-:W-:Y:S01]  /*a480*/  FFMA R13, R133, R16, R13 ;  /* 0x00000010850d7223 */ /* 0x000fe2000000000d */
[----:B------:R-:W-:Y:S01]  /*a490*/  LOP3.LUT R16, R142, 0xffff0000, RZ, 0xc0, !PT ;  /* 0xffff00008e107812 */ /* 0x000fe200078ec0ff */
[----:B------:R4:W-:Y:S01]  /*a4a0*/  @!P1 STS.128 [R199+0x3010], R88 ;  /* 0x00301058c7009388 */ /* 0x0009e20000000c00 */
[----:B-1----:R-:W-:Y:S01]  /*a4b0*/  F2FP.BF16.F32.PACK_AB R92, R11, R10 ;  /* 0x0000000a0b5c723e */ /* 0x002fe200000010ff */
[C---:B------:R-:W-:Y:S01]  /*a4c0*/  FMUL R8, R130.reuse, R76 ;  /* 0x0000004c82087220 */ /* 0x040fe20000400000 */
[----:B------:R-:W-:Y:S01]  /*a4d0*/  F2FP.BF16.F32.PACK_AB R93, R13, R12 ;  /* 0x0000000c0d5d723e */ /* 0x000fe200000010ff */
[C---:B------:R-:W-:Y:S01]  /*a4e0*/  FMUL R9, R130.reuse, R77 ;  /* 0x0000004d82097220 */ /* 0x040fe20000400000 */
[----:B------:R-:W-:Y:S01]  /*a4f0*/  SHF.L.U32 R13, R143, 0x10, RZ ;  /* 0x000000108f0d7819 */ /* 0x000fe200000006ff */
[----:B------:R-:W-:Y:S01]  /*a500*/  FFMA R8, R133, R14, R8 ;  /* 0x0000000e85087223 */ /* 0x000fe20000000008 */
[----:B------:R-:W-:Y:S01]  /*a510*/  LOP3.LUT R14, R143, 0xffff0000, RZ, 0xc0, !PT ;  /* 0xffff00008f0e7812 */ /* 0x000fe200078ec0ff */
[----:B------:R-:W1:Y:S01]  /*a520*/  S2R R201, SR_CgaCtaId ;  /* 0x0000000000c97919 */ /* 0x000e620000008800 */
[C---:B------:R-:W-:Y:S01]  /*a530*/  FMUL R10, R130.reuse, R78 ;  /* 0x0000004e820a7220 */ /* 0x040fe20000400000 */
[----:B------:R-:W-:Y:S01]  /*a540*/  FFMA R9, R133, R16, R9 ;  /* 0x0000001085097223 */ /* 0x000fe20000000009 */
[----:B------:R-:W-:Y:S01]  /*a550*/  SHF.L.U32 R16, R145, 0x10, RZ ;  /* 0x0000001091107819 */ /* 0x000fe200000006ff */
[C---:B------:R-:W-:Y:S01]  /*a560*/  FMUL R11, R130.reuse, R79 ;  /* 0x0000004f820b7220 */ /* 0x040fe20000400000 */
[----:B------:R-:W-:Y:S01]  /*a570*/  FFMA R10, R133, R13, R10 ;  /* 0x0000000d850a7223 */ /* 0x000fe2000000000a */
[----:B------:R-:W-:Y:S01]  /*a580*/  FMUL R12, R130, R80 ;  /* 0x00000050820c7220 */ /* 0x000fe20000400000 */
[----:B------:R-:W-:Y:S01]  /*a590*/  F2FP.BF16.F32.PACK_AB R94, R9, R8 ;  /* 0x00000008095e723e */ /* 0x000fe200000010ff */
[C---:B------:R-:W-:Y:S01]  /*a5a0*/  FFMA R11, R133.reuse, R14, R11 ;  /* 0x0000000e850b7223 */ /* 0x040fe2000000000b */
[----:B------:R-:W-:Y:S01]  /*a5b0*/  LOP3.LUT R14, R144, 0xffff0000, RZ, 0xc0, !PT ;  /* 0xffff0000900e7812 */ /* 0x000fe200078ec0ff */
[C---:B------:R-:W-:Y:S01]  /*a5c0*/  FMUL R8, R130.reuse, R81 ;  /* 0x0000005182087220 */ /* 0x040fe20000400000 */
[C---:B------:R-:W-:Y:S01]  /*a5d0*/  FMUL R9, R130.reuse, R82 ;  /* 0x0000005282097220 */ /* 0x040fe20000400000 */
[----:B------:R-:W-:Y:S01]  /*a5e0*/  FMUL R13, R130, R83 ;  /* 0x00000053820d7220 */ /* 0x000fe20000400000 */
[C---:B------:R-:W-:Y:S01]  /*a5f0*/  FFMA R12, R133.reuse, R15, R12 ;  /* 0x0000000f850c7223 */ /* 0x040fe2000000000c */
[C---:B------:R-:W-:Y:S01]  /*a600*/  FFMA R8, R133.reuse, R14, R8 ;  /* 0x0000000e85087223 */ /* 0x040fe20000000008 */
[----:B------:R-:W-:Y:S01]  /*a610*/  FFMA R9, R133, R16, R9 ;  /* 0x0000001085097223 */ /* 0x000fe20000000009 */
[----:B------:R-:W-:Y:S01]  /*a620*/  F2FP.BF16.F32.PACK_AB R95, R11, R10 ;  /* 0x0000000a0b5f723e */ /* 0x000fe200000010ff */
[C---:B------:R-:W-:Y:S01]  /*a630*/  FFMA R13, R133.reuse, R18, R13 ;  /* 0x00000012850d7223 */ /* 0x040fe2000000000d */
[----:B------:R-:W-:Y:S01]  /*a640*/  SHF.L.U32 R16, R146, 0x10, RZ ;  /* 0x0000001092107819 */ /* 0x000fe200000006ff */
[----:B------:R-:W-:Y:S01]  /*a650*/  FMUL R10, R130, R84 ;  /* 0x00000054820a7220 */ /* 0x000fe20000400000 */
[----:B------:R-:W-:Y:S01]  /*a660*/  LOP3.LUT R18, R146, 0xffff0000, RZ, 0xc0, !PT ;  /* 0xffff000092127812 */ /* 0x000fe200078ec0ff */
[----:B------:R4:W-:Y:S01]  /*a670*/  @!P1 STS.128 [R197+0x3020], R92 ;  /* 0x0030205cc5009388 */ /* 0x0009e20000000c00 */
[C---:B------:R-:W-:Y:S01]  /*a680*/  FMUL R11, R130.reuse, R85 ;  /* 0x00000055820b7220 */ /* 0x040fe20000400000 */
[C---:B------:R-:W-:Y:S01]  /*a690*/  FMUL R14, R130.reuse, R86 ;  /* 0x00000056820e7220 */ /* 0x040fe20000400000 */
[----:B------:R-:W-:Y:S01]  /*a6a0*/  FMUL R15, R130, R87 ;  /* 0x00000057820f7220 */ /* 0x000fe20000400000 */
[C---:B------:R-:W-:Y:S01]  /*a6b0*/  FFMA R10, R133.reuse, R16, R10 ;  /* 0x00000010850a7223 */ /* 0x040fe2000000000a */
[C---:B------:R-:W-:Y:S01]  /*a6c0*/  FFMA R11, R133.reuse, R18, R11 ;  /* 0x00000012850b7223 */ /* 0x040fe2000000000b */
[C---:B------:R-:W-:Y:S01]  /*a6d0*/  FFMA R14, R133.reuse, R17, R14 ;  /* 0x00000011850e7223 */ /* 0x040fe2000000000e */
[----:B------:R-:W-:Y:S01]  /*a6e0*/  FFMA R15, R133, R20, R15 ;  /* 0x00000014850f7223 */ /* 0x000fe2000000000f */
[----:B---3--:R-:W-:Y:S01]  /*a6f0*/  F2FP.BF16.F32.PACK_AB R96, R8, R12 ;  /* 0x0000000c0860723e */ /* 0x008fe200000010ff */
[----:B------:R-:W-:Y:S01]  /*a700*/  BSSY.RECONVERGENT B0, `(.L_x_127) ;  /* 0x0000021000007945 */ /* 0x000fe20003800200 */
[----:B------:R-:W-:Y:S02]  /*a710*/  F2FP.BF16.F32.PACK_AB R97, R13, R9 ;  /* 0x000000090d61723e */ /* 0x000fe400000010ff */
[----:B------:R-:W-:Y:S02]  /*a720*/  F2FP.BF16.F32.PACK_AB R98, R11, R10 ;  /* 0x0000000a0b62723e */ /* 0x000fe400000010ff */
[----:B------:R-:W-:Y:S02]  /*a730*/  F2FP.BF16.F32.PACK_AB R99, R15, R14 ;  /* 0x0000000e0f63723e */ /* 0x000fe400000010ff */
[----:B------:R-:W-:Y:S02]  /*a740*/  MOV R12, UR47 ;  /* 0x0000002f000c7c02 */ /* 0x000fe40008000f00 */
[----:B------:R-:W-:Y:S01]  /*a750*/  LEA R11, R138, UR44, 0x3 ;  /* 0x0000002c8a0b7c11 */ /* 0x000fe2000f8e18ff */
[----:B------:R4:W-:Y:S01]  /*a760*/  @!P1 STS.128 [R196+0x3010], R96 ;  /* 0x00301060c4009388 */ /* 0x0009e20000000c00 */
[----:B------:R-:W-:Y:S02]  /*a770*/  @P2 LEA R12, R12, UR44, 0x3 ;  /* 0x0000002c0c0c2c11 */ /* 0x000fe4000f8e18ff */
[----:B------:R-:W-:Y:S02]  /*a780*/  @P2 SHF.L.U32 R14, RZ, 0x1f, RZ ;  /* 0x0000001fff0e2819 */ /* 0x000fe400000006ff */
[----:B------:R-:W-:Y:S01]  /*a790*/  @P2 IADD3 R12, PT, PT, R12, 0x50, RZ ;  /* 0x000000500c0c2810 */ /* 0x000fe20007ffe0ff */
[----:B------:R-:W-:Y:S01]  /*a7a0*/  @!PT LDS RZ, [RZ] ;  /* 0x00000000fffff984 */ /* 0x000fe20000000800 */
[----:B------:R-:W-:Y:S01]  /*a7b0*/  @!PT LDS RZ, [RZ] ;  /* 0x00000000fffff984 */ /* 0x000fe20000000800 */
[----:B------:R-:W-:Y:S01]  /*a7c0*/  @!PT LDS RZ, [RZ] ;  /* 0x00000000fffff984 */ /* 0x000fe20000000800 */
[----:B------:R-:W-:Y:S01]  /*a7d0*/  @!PT LDS RZ, [RZ] ;  /* 0x00000000fffff984 */ /* 0x000fe20000000800 */
[----:B------:R3:W-:Y:S06]  /*a7e0*/  MEMBAR.ALL.CTA ;  /* 0x0000000000007992 */ /* 0x0007ec0000008000 */
[----:B---3--:R-:W3:Y:S01]  /*a7f0*/  FENCE.VIEW.ASYNC.S ;  /* 0x00000000000073c6 */ /* 0x008ee20000000000 */
[----:B-1----:R-:W-:Y:S01]  /*a800*/  @P2 PRMT R12, R201, 0x654, R12 ;  /* 0x00000654c90c2816 */ /* 0x002fe2000000000c */
[----:B---3--:R-:W-:Y:S06]  /*a810*/  BAR.SYNC.DEFER_BLOCKING 0x1, 0x80 ;  /* 0x0042000000007b1d */ /* 0x008fec0000010000 */
[----:B------:R-:W-:Y:S05]  /*a820*/  @P0 BRA `(.L_x_128) ;  /* 0x0000000000380947 */ /* 0x000fea0003800000 */
[----:B------:R-:W-:Y:S01]  /*a830*/  R2UR UR9, R202 ;  /* 0x00000000ca0972ca */ /* 0x000fe200000e0000 */
[----:B------:R-:W-:Y:S02]  /*a840*/  UIADD3 UR4, UP0, UPT, UR54, 0xa80, URZ ;  /* 0x00000a8036047890 */ /* 0x000fe4000ff1e0ff */
[----:B------:R-:W-:Y:S02]  /*a850*/  UIADD3 UR10, UPT, UPT, UR50, 0x40, URZ ;  /* 0x00000040320a7890 */ /* 0x000fe4000fffe0ff */
[----:B------:R-:W-:Y:S02]  /*a860*/  UIADD3 UR8, UPT, UPT, UR44, 0x2200, URZ ;  /* 0x000022002c087890 */ /* 0x000fe4000fffe0ff */
[----:B------:R-:W-:Y:S01]  /*a870*/  UIADD3.X UR5, UPT, UPT, URZ, UR55, URZ, UP0, !UPT ;  /* 0x00000037ff057290 */ /* 0x000fe200087fe4ff */
[----:B------:R-:W-:Y:S01]  /*a880*/  UMOV UR11, UR36 ;  /* 0x00000024000b7c82 */ /* 0x000fe20008000000 */
[----:B------:R-:W-:Y:S01]  /*a890*/  UIADD3 UR12, UPT, UPT, UR44, 0x3200, URZ ;  /* 0x000032002c0c7890 */ /* 0x000fe2000fffe0ff */
[----:B------:R-:W-:Y:S03]  /*a8a0*/  UMOV UR15, UR36 ;  /* 0x00000024000f7c82 */ /* 0x000fe60008000000 */
[----:B------:R-:W-:Y:S01]  /*a8b0*/  UIADD3 UR13, UPT, UPT, UR9, 0x80, URZ ;  /* 0x00000080090d7890 */ /* 0x000fe2000fffe0ff */
[----:B------:R-:W-:Y:S02]  /*a8c0*/  UMOV UR14, UR10 ;  /* 0x0000000a000e7c82 */ /* 0x000fe40008000000 */
[----:B------:R1:W-:Y:S06]  /*a8d0*/  UTMASTG.3D [UR8], [UR4] ;  /* 0x00000008040073b5 */ /* 0x0003ec0008010000 */
[----:B------:R1:W-:Y:S01]  /*a8e0*/  UTMASTG.3D [UR12], [UR4] ;  /* 0x0000000c040073b5 */ /* 0x0003e20008010000 */
[----:B------:R0:W-:Y:S01]  /*a8f0*/  UTMACMDFLUSH ;  /* 0x00000000000079b7 */ /* 0x0001e20000000000 */
[----:B-1----:R-:W-:Y:S04]  /*a900*/  DEPBAR.LE SB0, 0x1 ;  /* 0x000080400000791a */ /* 0x002fe80000000000 */
.L_x_128:
[----:B------:R-:W-:Y:S05]  /*a910*/  BSYNC.RECONVERGENT B0 ;  /* 0x0000000000007941 */ /* 0x000fea0003800200 */
.L_x_127:
[----:B------:R-:W-:Y:S01]  /*a920*/  BAR.SYNC.DEFER_BLOCKING 0x1, 0x80 ;  /* 0x0042000000007b1d */ /* 0x000fe20000010000 */
[----:B------:R-:W-:Y:S02]  /*a930*/  UISETP.NE.AND UP0, UPT, UR43, URZ, UPT ;  /* 0x000000ff2b00728c */ /* 0x000fe4000bf05270 */
[----:B------:R-:W-:Y:S03]  /*a940*/  UIADD3 UR5, UPT, UPT, UR47, 0x1, URZ ;  /* 0x000000012f057890 */ /* 0x000fe6000fffe0ff */
[----:B------:R1:W-:Y:S01]  /*a950*/  @P2 SYNCS.ARRIVE.TRANS64.RED.A1T0 RZ, [R12+URZ], RZ ;  /* 0x000000ff0cff29a7 */ /* 0x0003e200081004ff */
[----:B------:R-:W-:Y:S01]  /*a960*/  UMOV UR4, 0x40 ;  /* 0x0000004000047882 */ /* 0x000fe20000000000 */
[----:B------:R-:W-:Y:S01]  /*a970*/  BSSY B1, `(.L_x_129) ;  /* 0x0000021000017945 */ /* 0x000fe20003800000 */
[----:B------:R-:W-:Y:S02]  /*a980*/  USEL UR4, UR4, 0x20, !UP0 ;  /* 0x0000002004047887 */ /* 0x000fe4000c000000 */
[----:B------:R-:W-:Y:S02]  /*a990*/  UISETP.NE.AND UP0, UPT, UR5, 0x4, UPT ;  /* 0x000000040500788c */ /* 0x000fe4000bf05270 */
[----:B------:R-:W-:Y:S01]  /*a9a0*/  UIADD3 UR49, UPT, UPT, UR52, UR4, URZ ;  /* 0x0000000434317290 */ /* 0x000fe2000fffe0ff */
[----:B------:R-:W3:Y:S01]  /*a9b0*/  @P2 SYNCS.PHASECHK.TRANS64.TRYWAIT P0, [R11+URZ+0x30], R14 ;  /* 0x0000300e0b0025a7 */ /* 0x000ee200080011ff */
[----:B----4-:R-:W-:Y:S01]  /*a9c0*/  VIADD R92, R131, UR4 ;  /* 0x00000004835c7c36 */ /* 0x010fe20008000000 */
[----:B------:R-:W-:Y:S04]  /*a9d0*/  USEL UR46, UR5, URZ, UP0 ;  /* 0x000000ff052e7287 */ /* 0x000fe80008000000 */
[----:B------:R-:W-:Y:S04]  /*a9e0*/  SHF.R.U32.HI R6, RZ, 0x15, R92 ;  /* 0x00000015ff067819 */ /* 0x000fe8000001165c */
[----:B------:R-:W-:Y:S02]  /*a9f0*/  LOP3.LUT R17, R6, 0x3, RZ, 0xc0, !PT ;  /* 0x0000000306117812 */ /* 0x000fe400078ec0ff */
[----:B---3--:R-:W-:Y:S01]  /*aa00*/  @P2 SEL R137, RZ, 0x1, !P0 ;  /* 0x00000001ff892807 */ /* 0x008fe20004000000 */
[----:B-1----:R-:W-:Y:S06]  /*aa10*/  @!P2 BRA `(.L_x_130) ;  /* 0x000000000058a947 */ /* 0x002fec0003800000 */
        /* <DEDUP_REMOVED lines=8> */
[----:B------:R-:W-:Y:S04]  /*aaa0*/  SHF.L.U32 R4, RZ, 0x1f, RZ ;  /* 0x0000001fff047819 */ /* 0x000fe800000006ff */
[----:B------:R-:W1:Y:S02]  /*aab0*/  SYNCS.PHASECHK.TRANS64.TRYWAIT P0, [R11+URZ+0x30], R4 ;  /* 0x000030040b0075a7 */ /* 0x000e6400080011ff */
[----:B-1----:R-:W-:Y:S05]  /*aac0*/  @!P0 BRA `(.L_x_133) ;  /* 0x00000090008c8947 */ /* 0x002fea0003800000 */
.L_x_132:
[----:B------:R-:W-:Y:S05]  /*aad0*/  BSYNC B0 ;  /* 0x0000000000007941 */ /* 0x000fea0003800000 */
.L_x_131:
[----:B------:R-:W-:Y:S02]  /*aae0*/  ISETP.NE.AND P0, PT, R139, RZ, PT ;  /* 0x000000ff8b00720c */ /* 0x000fe40003f05270 */
[----:B------:R-:W-:Y:S11]  /*aaf0*/  IADD3 R138, PT, PT, R138, 0x1, RZ ;  /* 0x000000018a8a7810 */ /* 0x000ff60007ffe0ff */
[----:B------:R3:W4:Y:S04]  /*ab00*/  @P0 LDS.128 R160, [R3+0x20] ;  /* 0x0000200003a00984 */ /* 0x0007280000000c00 */
[----:B------:R3:W1:Y:S04]  /*ab10*/  @P0 LDS.128 R140, [R3+0x1020] ;  /* 0x00102000038c0984 */ /* 0x0006680000000c00 */
[----:B------:R3:W1:Y:S04]  /*ab20*/  @P0 LDS.128 R168, [R7] ;  /* 0x0000000007a80984 */ /* 0x0006680000000c00 */
[----:B------:R3:W1:Y:S04]  /*ab30*/  @P0 LDS.128 R152, [R7+0x1000] ;  /* 0x0010000007980984 */ /* 0x0006680000000c00 */
[----:B------:R3:W1:Y:S04]  /*ab40*/  @P0 LDS.128 R164, [R5+0x10] ;  /* 0x0000100005a40984 */ /* 0x0006680000000c00 */
[----:B------:R3:W1:Y:S04]  /*ab50*/  @P0 LDS.128 R148, [R5+0x1010] ;  /* 0x0010100005940984 */ /* 0x0006680000000c00 */
[----:B------:R3:W1:Y:S04]  /*ab60*/  @P0 LDS.128 R156, [R0+0x10] ;  /* 0x00001000009c0984 */ /* 0x0006680000000c00 */
[----:B------:R3:W1:Y:S02]  /*ab70*/  @P0 LDS.128 R144, [R0+0x1010] ;  /* 0x0010100000900984 */ /* 0x0006640000000c00 */
.L_x_130:
[----:B------:R-:W-:Y:S05]  /*ab80*/  BSYNC B1 ;  /* 0x0000000000017941 */ /* 0x000fea0003800000 */
.L_x_129:
[----:B------:R-:W-:Y:S11]  /*ab90*/  ISETP.NE.AND P0, PT, R192, R17, PT ;  /* 0x00000011c000720c */ /* 0x000ff60003f05270 */
[----:B------:R-:W-:Y:S02]  /*aba0*/  @!UPT UIADD3 URZ, UPT, UPT, URZ, URZ, URZ ;  /* 0x000000fffffff290 */ /* 0x000fe4000fffe0ff */
[----:B------:R-:W-:Y:S05]  /*abb0*/  @P0 BRA `(.L_x_134) ;  /* 0x0000000000bc0947 */ /* 0x000fea0003800000 */
[----:B------:R-:W-:Y:S11]  /*abc0*/  LOP3.LUT P0, RZ, R6, 0x3, R181, 0x48, !PT ;  /* 0x0000000306ff7812 */ /* 0x000ff600078048b5 */
[----:B------:R-:W-:Y:S02]  /*abd0*/  @!UPT UIADD3 URZ, UPT, UPT, URZ, URZ, URZ ;  /* 0x000000fffffff290 */ /* 0x000fe4000fffe0ff */
[----:B------:R-:W-:Y:S05]  /*abe0*/  @!P0 BRA `(.L_x_135) ;  /* 0x0000000000408947 */ /* 0x000fea0003800000 */
[----:B------:R-:W3:Y:S01]  /*abf0*/  LDCU.64 UR8, c[0x4][0x70] ;  /* 0x01000e00ff0877ac */ /* 0x000ee20008000a00 */
[----:B------:R-:W-:Y:S01]  /*ac00*/  MOV R15, 0x0 ;  /* 0x00000000000f7802 */ /* 0x000fe20000000f00 */
[----:B------:R-:W-:Y:S02]  /*ac10*/  HFMA2 R12, -RZ, RZ, 0, 5.9604644775390625e-08 ;  /* 0x00000001ff0c7431 */ /* 0x000fe400000001ff */
[----:B------:R-:W-:Y:S02]  /*ac20*/  IMAD.MOV.U32 R8, RZ, RZ, 0x192 ;  /* 0x00000192ff087424 */ /* 0x000fe400078e00ff */
[----:B------:R-:W-:Y:S01]  /*ac30*/  IMAD.MOV.U32 R13, RZ, RZ, RZ ;  /* 0x000000ffff0d7224 */ /* 0x000fe200078e00ff */
[----:B------:R-:W5:Y:S01]  /*ac40*/  LDCU.64 UR6, c[0x4][0x78] ;  /* 0x01000f00ff0677ac */ /* 0x000f620008000a00 */
[----:B------:R-:W2:Y:S01]  /*ac50*/  LDC.64 R14, c[0x4][R15] ;  /* 0x010000000f0e7b82 */ /* 0x000ea20000000a00 */
[----:B------:R-:W4:Y:S01]  /*ac60*/  LDCU.64 UR4, c[0x4][0x10] ;  /* 0x01000200ff0477ac */ /* 0x000f220008000a00 */
[----:B---3--:R-:W-:Y:S01]  /*ac70*/  MOV R5, UR9 ;  /* 0x0000000900057c02 */ /* 0x008fe20008000f00 */
[----:B-1----:R-:W-:Y:S01]  /*ac80*/  IMAD.U32 R4, RZ, RZ, UR8 ;  /* 0x00000008ff047e24 */ /* 0x002fe2000f8e00ff */
[----:B-----5:R-:W-:Y:S01]  /*ac90*/  MOV R7, UR7 ;  /* 0x0000000700077c02 */ /* 0x020fe20008000f00 */
[----:B------:R-:W-:Y:S01]  /*aca0*/  IMAD.U32 R6, RZ, RZ, UR6 ;  /* 0x00000006ff067e24 */ /* 0x000fe2000f8e00ff */
[----:B----4-:R-:W-:Y:S01]  /*acb0*/  MOV R11, UR5 ;  /* 0x00000005000b7c02 */ /* 0x010fe20008000f00 */
[----:B------:R-:W-:Y:S02]  /*acc0*/  IMAD.U32 R10, RZ, RZ, UR4 ;  /* 0x00000004ff0a7e24 */ /* 0x000fe4000f8e00ff */
[----:B------:R-:W-:Y:S07]  /*acd0*/  LEPC R20, `(.L_x_135) ;  /* 0x000000001014794e */ /* 0x000fee0000000000 */
[----:B--2---:R-:W-:Y:S05]  /*ace0*/  CALL.ABS.NOINC R14 ;  /* 0x000000000e007343 */ /* 0x004fea0003c00000 */
.L_x_135:
[----:B------:R-:W-:Y:S05]  /*acf0*/  WARPSYNC.ALL ;  /* 0x0000000000007948 */ /* 0x000fea0003800000 */
[C---:B------:R-:W-:Y:S01]  /*ad00*/  R2UR UR4, R92.reuse ;  /* 0x000000005c0472ca */ /* 0x040fe200000e0000 */
[----:B---3--:R-:W-:Y:S05]  /*ad10*/  VIADD R0, R92, 0x80 ;  /* 0x000000805c007836 */ /* 0x008fea0000000000 */
[----:B------:R-:W-:Y:S04]  /*ad20*/  SHF.R.U32.HI R0, RZ, 0x15, R0 ;  /* 0x00000015ff007819 */ /* 0x000fe80000011600 */
[----:B------:R-:W-:Y:S03]  /*ad30*/  LOP3.LUT P0, RZ, R0, 0x3, R181, 0x48, !PT ;  /* 0x0000000300ff7812 */ /* 0x000fe600078048b5 */
[----:B------:R-:W3:Y:S10]  /*ad40*/  LDTM.x32 R24, tmem[UR4] ;  /* 0x00000004001879ee */ /* 0x000ef400082c0000 */
[----:B---3--:R-:W-:Y:S05]  /*ad50*/  @!P0 BRA `(.L_x_136) ;  /* 0x0000000000408947 */ /* 0x008fea0003800000 */
        /* <DEDUP_REMOVED lines=16> */
.L_x_136:
[----:B------:R-:W-:Y:S05]  /*ae60*/  WARPSYNC.ALL ;  /* 0x0000000000007948 */ /* 0x000fea0003800000 */
[----:B------:R-:W-:Y:S11]  /*ae70*/  R2UR UR4, R92 ;  /* 0x000000005c0472ca */ /* 0x000ff600000e0000 */
[----:B------:R-:W-:Y:S02]  /*ae80*/  @!UPT UIADD3 URZ, UPT, UPT, URZ, URZ, URZ ;  /* 0x000000fffffff290 */ /* 0x000fe4000fffe0ff */
[----:B------:R-:W3:Y:S02]  /*ae90*/  LDTM.x32 R56, tmem[UR4+0x80] ;  /* 0x00008004003879ee */ /* 0x000ee400082c0000 */
[----:B---3--:R-:W-:Y:S01]  /*aea0*/  NOP ;  /* 0x0000000000007918 */ /* 0x008fe20000000000 */
.L_x_134:
[----:B-1----:R-:W-:Y:S01]  /*aeb0*/  SHF.L.U32 R4, R168, 0x10, RZ ;  /* 0x00000010a8047819 */ /* 0x002fe200000006ff */
[----:B---3--:R-:W-:Y:S01]  /*aec0*/  FMUL R0, R130, R24 ;  /* 0x0000001882007220 */ /* 0x008fe20000400000 */
[----:B------:R-:W-:Y:S01]  /*aed0*/  LOP3.LUT R6, R168, 0xffff0000, RZ, 0xc0, !PT ;  /* 0xffff0000a8067812 */ /* 0x000fe200078ec0ff */
[C---:B------:R-:W-:Y:S01]  /*aee0*/  FMUL R3, R130.reuse, R25 ;  /* 0x0000001982037220 */ /* 0x040fe20000400000 */
[----:B------:R-:W-:Y:S01]  /*aef0*/  SHF.L.U32 R7, R169, 0x10, RZ ;  /* 0x00000010a9077819 */ /* 0x000fe200000006ff */
[----:B------:R-:W-:Y:S01]  /*af00*/  FFMA R0, R133, R4, R0 ;  /* 0x0000000485007223 */ /* 0x000fe20000000000 */
[----:B------:R-:W-:Y:S01]  /*af10*/  LOP3.LUT R8, R169, 0xffff0000, RZ, 0xc0, !PT ;  /* 0xffff0000a9087812 */ /* 0x000fe200078ec0ff */
[----:B------:R-:W-:Y:S01]  /*af20*/  FMUL R4, R130, R26 ;  /* 0x0000001a82047220 */ /* 0x000fe20000400000 */
[C---:B------:R-:W-:Y:S01]  /*af30*/  SHF.L.U32 R9, R170.reuse, 0x10, RZ ;  /* 0x00000010aa097819 */ /* 0x040fe200000006ff */
[----:B------:R-:W-:Y:S01]  /*af40*/  FFMA R3, R133, R6, R3 ;  /* 0x0000000685037223 */ /* 0x000fe20000000003 */
[----:B------:R-:W-:Y:S01]  /*af50*/  LOP3.LUT R10, R170, 0xffff0000, RZ, 0xc0, !PT ;  /* 0xffff0000aa0a7812 */ /* 0x000fe200078ec0ff */
[C---:B------:R-:W-:Y:S01]  /*af60*/  FMUL R5, R130.reuse, R27 ;  /* 0x0000001b82057220 */ /* 0x040fe20000400000 */
[C---:B------:R-:W-:Y:S01]  /*af70*/  SHF.L.U32 R11, R171.reuse, 0x10, RZ ;  /* 0x00000010ab0b7819 */ /* 0x040fe200000006ff */
[----:B------:R-:W-:Y:S01]  /*af80*/  FMUL R6, R130, R28 ;  /* 0x0000001c82067220 */ /* 0x000fe20000400000 */
[----:B------:R-:W-:Y:S01]  /*af90*/  LOP3.LUT R12, R171, 0xffff0000, RZ, 0xc0, !PT ;  /* 0xffff0000ab0c7812 */ /* 0x000fe200078ec0ff */
[C---:B------:R-:W-:Y:S01]  /*afa0*/  FFMA R4, R133.reuse, R7, R4 ;  /* 0x0000000785047223 */ /* 0x040fe20000000004 */
[----:B------:R-:W-:Y:S01]  /*afb0*/  ISETP.NE.AND P1, PT, R192, R17, PT ;  /* 0x00000011c000720c */ /* 0x000fe20003f25270 */
[----:B------:R-:W-:Y:S01]  /*afc0*/  FFMA R5, R133, R8, R5 ;  /* 0x0000000885057223 */ /* 0x000fe20000000005 */
[----:B------:R-:W-:Y:S01]  /*afd0*/  F2FP.BF16.F32.PACK_AB R16, R3, R0 ;  /* 0x000000000310723e */ /* 0x000fe200000010ff */
[C---:B------:R-:W-:Y:S01]  /*afe0*/  FMUL R7, R130.reuse, R29 ;  /* 0x0000001d82077220 */ /* 0x040fe20000400000 */
[----:B------:R-:W-:Y:S01]  /*aff0*/  LOP3.LUT R14, R159, 0xffff0000, RZ, 0xc0, !PT ;  /* 0xffff00009f0e7812 */ /* 0x000fe200078ec0ff */
[----:B------:R-:W-:Y:S01]  /*b000*/  FFMA R6, R133, R9, R6 ;  /* 0x0000000985067223 */ /* 0x000fe20000000006 */
[----:B------:R-:W-:Y:S01]  /*b010*/  F2FP.BF16.F32.PACK_AB R17, R5, R4 ;  /* 0x000000040511723e */ /* 0x000fe200000010ff */
[C---:B------:R-:W-:Y:S01]  /*b020*/  FMUL R8, R130.reuse, R30 ;  /* 0x0000001e82087220 */ /* 0x040fe20000400000 */
[----:B------:R-:W-:Y:S01]  /*b030*/  ISETP.NE.AND P2, PT, R195, RZ, PT ;  /* 0x000000ffc300720c */ /* 0x000fe20003f45270 */
[----:B------:R-:W-:Y:S01]  /*b040*/  FMUL R9, R130, R31 ;  /* 0x0000001f82097220 */ /* 0x000fe20000400000 */
[----:B------:R-:W-:Y:S01]  /*b050*/  ISETP.NE.AND P0, PT, R192, RZ, PT ;  /* 0x000000ffc000720c */ /* 0x000fe20003f05270 */
[C---:B------:R-:W-:Y:S01]  /*b060*/  FFMA R7, R133.reuse, R10, R7 ;  /* 0x0000000a85077223 */ /* 0x040fe20000000007 */
[C---:B------:R-:W-:Y:S01]  /*b070*/  FFMA R8, R133.reuse, R11, R8 ;  /* 0x0000000b85087223 */ /* 0x040fe20000000008 */
[----:B------:R-:W-:Y:S01]  /*b080*/  SHF.L.U32 R11, R164, 0x10, RZ ;  /* 0x00000010a40b7819 */ /* 0x000fe200000006ff */
[----:B------:R-:W-:Y:S01]  /*b090*/  FFMA R9, R133, R12, R9 ;  /* 0x0000000c85097223 */ /* 0x000fe20000000009 */
[----:B------:R-:W-:Y:S01]  /*b0a0*/  SHF.L.U32 R12, R166, 0x10, RZ ;  /* 0x00000010a60c7819 */ /* 0x000fe200000006ff */
[C---:B------:R-:W-:Y:S01]  /*b0b0*/  FMUL R10, R130.reuse, R32 ;  /* 0x00000020820a7220 */ /* 0x040fe20000400000 */
[----:B------:R-:W-:Y:S01]  /*b0c0*/  F2FP.BF16.F32.PACK_AB R18, R7, R6 ;  /* 0x000000060712723e */ /* 0x000fe200000010ff */
[----:B------:R-:W-:Y:S01]  /*b0d0*/  FMUL R0, R130, R33 ;  /* 0x0000002182007220 */ /* 0x000fe20000400000 */
[----:B------:R-:W-:Y:S01]  /*b0e0*/  F2FP.BF16.F32.PACK_AB R19, R9, R8 ;  /* 0x000000080913723e */ /* 0x000fe200000010ff */
[----:B------:R-:W-:Y:S01]  /*b0f0*/  FFMA R10, R133, R11, R10 ;  /* 0x0000000b850a7223 */ /* 0x000fe2000000000a */
[----:B------:R-:W-:Y:S01]  /*b100*/  LOP3.LUT R6, R164, 0xffff0000, RZ, 0xc0, !PT ;  /* 0xffff0000a4067812 */ /* 0x000fe200078ec0ff */
[C---:B------:R-:W-:Y:S01]  /*b110*/  FMUL R3, R130.reuse, R34 ;  /* 0x0000002282037220 */ /* 0x040fe20000400000 */
[C---:B------:R-:W-:Y:S01]  /*b120*/  SHF.L.U32 R8, R165.reuse, 0x10, RZ ;  /* 0x00000010a5087819 */ /* 0x040fe200000006ff */
[----:B------:R1:W-:Y:S01]  /*b130*/  @!P1 STS.128 [R191+0x4000], R16 ;  /* 0x00400010bf009388 */ /* 0x0003e20000000c00 */
[----:B------:R-:W-:Y:S01]  /*b140*/  LOP3.LUT R7, R165, 0xffff0000, RZ, 0xc0, !PT ;  /* 0xffff0000a5077812 */ /* 0x000fe200078ec0ff */
[----:B------:R-:W-:Y:S01]  /*b150*/  FMUL R4, R130, R35 ;  /* 0x0000002382047220 */ /* 0x000fe20000400000 */
[----:B------:R-:W-:Y:S01]  /*b160*/  LOP3.LUT R9, R166, 0xffff0000, RZ, 0xc0, !PT ;  /* 0xffff0000a6097812 */ /* 0x000fe200078ec0ff */
[C---:B------:R-:W-:Y:S01]  /*b170*/  FMUL R5, R130.reuse, R36 ;  /* 0x0000002482057220 */ /* 0x040fe20000400000 */
[----:B------:R-:W-:Y:S01]  /*b180*/  LOP3.LUT R11, R167, 0xffff0000, RZ, 0xc0, !PT ;  /* 0xffff0000a70b7812 */ /* 0x000fe200078ec0ff */
[C---:B------:R-:W-:Y:S01]  /*b190*/  FFMA R0, R133.reuse, R6, R0 ;  /* 0x0000000685007223 */ /* 0x040fe20000000000 */
[C---:B------:R-:W-:Y:S01]  /*b1a0*/  FFMA R3, R133.reuse, R8, R3 ;  /* 0x0000000885037223 */ /* 0x040fe20000000003 */
[C---:B------:R-:W-:Y:S01]  /*b1b0*/  FFMA R4, R133.reuse, R7, R4 ;  /* 0x0000000785047223 */ /* 0x040fe20000000004 */
[----:B------:R-:W-:Y:S01]  /*b1c0*/  FFMA R5, R133, R12, R5 ;  /* 0x0000000c85057223 */ /* 0x000fe20000000005 */
[----:B------:R-:W-:Y:S01]  /*b1d0*/  SHF.L.U32 R12, R167, 0x10, RZ ;  /* 0x00000010a70c7819 */ /* 0x000fe200000006ff */
[----:B------:R-:W-:Y:S01]  /*b1e0*/  FMUL R6, R130, R37 ;  /* 0x0000002582067220 */ /* 0x000fe20000400000 */
[----:B------:R-:W-:Y:S01]  /*b1f0*/  F2FP.BF16.F32.PACK_AB R20, R0, R10 ;  /* 0x0000000a0014723e */ /* 0x000fe200000010ff */
[----:B------:R-:W-:Y:S01]  /*b200*/  FMUL R7, R130, R38 ;  /* 0x0000002682077220 */ /* 0x000fe20000400000 */
[----:B------:R-:W-:Y:S01]  /*b210*/  F2FP.BF16.F32.PACK_AB R21, R4, R3 ;  /* 0x000000030415723e */ /* 0x000fe200000010ff */
[----:B------:R-:W-:Y:S01]  /*b220*/  FMUL R8, R130, R39 ;  /* 0x0000002782087220 */ /* 0x000fe20000400000 */
[----:B----4-:R-:W-:Y:S01]  /*b230*/  SHF.L.U32 R3, R160, 0x10, RZ ;  /* 0x00000010a0037819 */ /* 0x010fe200000006ff */
[C---:B------:R-:W-:Y:S01]  /*b240*/  FFMA R6, R133.reuse, R9, R6 ;  /* 0x0000000985067223 */ /* 0x040fe20000000006 */
[----:B------:R-:W-:Y:S01]  /*b250*/  SHF.L.U32 R9, R162, 0x10, RZ ;  /* 0x00000010a2097819 */ /* 0x000fe200000006ff */
[----:B------:R-:W-:Y:S01]  /*b260*/  FFMA R7, R133, R12, R7 ;  /* 0x0000000c85077223 */ /* 0x000fe20000000007 */
[----:B------:R-:W-:Y:S01]  /*b270*/  LOP3.LUT R10, R157, 0xffff0000, RZ, 0xc0, !PT ;  /* 0xffff00009d0a7812 */ /* 0x000fe200078ec0ff */
[C---:B------:R-:W-:Y:S01]  /*b280*/  FFMA R8, R133.reuse, R11, R8 ;  /* 0x0000000b85087223 */ /* 0x040fe20000000008 */
[----:B------:R-:W-:Y:S01]  /*b290*/  F2FP.BF16.F32.PACK_AB R22, R6, R5 ;  /* 0x000000050616723e */ /* 0x000fe200000010ff */
[----:B------:R-:W-:Y:S01]  /*b2a0*/  FMUL R0, R130, R40 ;  /* 0x0000002882007220 */ /* 0x000fe20000400000 */
[----:B------:R-:W-:Y:S01]  /*b2b0*/  LOP3.LUT R6, R160, 0xffff0000, RZ, 0xc0, !PT ;  /* 0xffff0000a0067812 */ /* 0x000fe200078ec0ff */
[----:B------:R-:W-:Y:S01]  /*b2c0*/  FMUL R4, R130, R42 ;  /* 0x0000002a82047220 */ /* 0x000fe20000400000 */
[----:B------:R-:W-:Y:S01]  /*b2d0*/  F2FP.BF16.F32.PACK_AB R23, R8, R7 ;  /* 0x000000070817723e */ /* 0x000fe200000010ff */
[----:B------:R-:W-:Y:S01]  /*b2e0*/  FFMA R0, R133, R3, R0 ;  /* 0x0000000385007223 */ /* 0x000fe20000000000 */
[C---:B------:R-:W-:Y:S01]  /*b2f0*/  SHF.L.U32 R7, R161.reuse, 0x10, RZ ;  /* 0x00000010a1077819 */ /* 0x040fe200000006ff */
[C---:B------:R-:W-:Y:S01]  /*b300*/  FMUL R3, R130.reuse, R41 ;  /* 0x0000002982037220 */ /* 0x040fe20000400000 */
[----:B------:R-:W-:Y:S01]  /*b310*/  LOP3.LUT R8, R161, 0xffff0000, RZ, 0xc0, !PT ;  /* 0xffff0000a1087812 */ /* 0x000fe200078ec0ff */
[----:B------:R-:W-:Y:S01]  /*b320*/  FMUL R5, R130, R43 ;  /* 0x0000002b82057220 */ /* 0x000fe20000400000 */
[----:B------:R-:W-:Y:S01]  /*b330*/  LOP3.LUT R12, R158, 0xffff0000, RZ, 0xc0, !PT ;  /* 0xffff00009e0c7812 */ /* 0x000fe200078ec0ff */
[----:B------:R-:W-:Y:S01]  /*b340*/  FFMA R3, R133, R6, R3 ;  /* 0x0000000685037223 */ /* 0x000fe20000000003 */
[----:B------:R-:W-:Y:S01]  /*b350*/  SHF.L.U32 R11, R159, 0x10, RZ ;  /* 0x000000109f0b7819 */ /* 0x000fe200000006ff */
[C---:B------:R-:W-:Y:S01]  /*b360*/  FFMA R4, R133.reuse, R7, R4 ;  /* 0x0000000785047223 */ /* 0x040fe20000000004 */
        /* <DEDUP_REMOVED lines=60> */
[----:B------:R-:W-:Y:S01]  /*b730*/  FFMA R5, R133, R12, R5 ;  /* 0x0000000c85057223 */ /* 0x000fe20000000005 */
[----:B------:R-:W-:Y:S01]  /*b740*/  SHF.L.U32 R12, R155, 0x10, RZ ;  /* 0x000000109b0c7819 */ /* 0x000fe200000006ff */
[----:B------:R-:W-:Y:S01]  /*b750*/  FMUL R6, R130, R61 ;  /* 0x0000003d82067220 */ /* 0x000fe20000400000 */
[----:B------:R-:W-:Y:S01]  /*b760*/  F2FP.BF16.F32.PACK_AB R89, R4, R3 ;  /* 0x000000030459723e */ /* 0x000fe200000010ff */
[----:B------:R-:W-:Y:S01]  /*b770*/  FMUL R7, R130, R62 ;  /* 0x0000003e82077220 */ /* 0x000fe20000400000 */
[----:B------:R-:W-:Y:S01]  /*b780*/  SHF.L.U32 R3, R148, 0x10, RZ ;  /* 0x0000001094037819 */ /* 0x000fe200000006ff */
[----:B------:R-:W-:Y:S01]  /*b790*/  FMUL R8, R130, R63 ;  /* 0x0000003f82087220 */ /* 0x000fe20000400000 */
[----:B------:R-:W-:Y:S01]  /*b7a0*/  LOP3.LUT R14, R147, 0xffff0000, RZ, 0xc0, !PT ;  /* 0xffff0000930e7812 */ /* 0x000fe200078ec0ff */
        /* <DEDUP_REMOVED lines=8> */
[----:B------:R1:W-:Y:S01]  /*b830*/  @!P1 STS.128 [R196+0x4010], R20 ;  /* 0x00401014c4009388 */ /* 0x0003e20000000c00 */
[----:B------:R-:W-:Y:S01]  /*b840*/  F2FP.BF16.F32.PACK_AB R91, R8, R7 ;  /* 0x00000007085b723e */ /* 0x000fe200000010ff */
[----:B------:R-:W-:Y:S01]  /*b850*/  FFMA R0, R133, R3, R0 ;  /* 0x0000000385007223 */ /* 0x000fe20000000000 */
[C---:B------:R-:W-:Y:S01]  /*b860*/  SHF.L.U32 R7, R149.reuse, 0x10, RZ ;  /* 0x0000001095077819 */ /* 0x040fe200000006ff */
[C---:B------:R-:W-:Y:S01]  /*b870*/  FMUL R3, R130.reuse, R65 ;  /* 0x0000004182037220 */ /* 0x040fe20000400000 */
[----:B------:R-:W-:Y:S01]  /*b880*/  LOP3.LUT R8, R149, 0xffff0000, RZ, 0xc0, !PT ;  /* 0xffff000095087812 */ /* 0x000fe200078ec0ff */
[C---:B------:R-:W-:Y:S01]  /*b890*/  FMUL R4, R130.reuse, R66 ;  /* 0x0000004282047220 */ /* 0x040fe20000400000 */
[----:B------:R-:W-:Y:S01]  /*b8a0*/  SHF.L.U32 R11, R147, 0x10, RZ ;  /* 0x00000010930b7819 */ /* 0x000fe200000006ff */
[C---:B------:R-:W-:Y:S01]  /*b8b0*/  FMUL R5, R130.reuse, R67 ;  /* 0x0000004382057220 */ /* 0x040fe20000400000 */
[C---:B------:R-:W-:Y:S01]  /*b8c0*/  FFMA R3, R133.reuse, R6, R3 ;  /* 0x0000000685037223 */ /* 0x040fe20000000003 */
[C---:B------:R-:W-:Y:S01]  /*b8d0*/  FFMA R4, R133.reuse, R7, R4 ;  /* 0x0000000785047223 */ /* 0x040fe20000000004 */
[----:B------:R-:W-:Y:S01]  /*b8e0*/  FMUL R6, R130, R68 ;  /* 0x0000004482067220 */ /* 0x000fe20000400000 */
[----:B------:R-:W-:Y:S01]  /*b8f0*/  FFMA R5, R133, R8, R5 ;  /* 0x0000000885057223 */ /* 0x000fe20000000005 */
[----:B------:R-:W-:Y:S01]  /*b900*/  LOP3.LUT R8, R150, 0xffff0000, RZ, 0xc0, !PT ;  /* 0xffff000096087812 */ /* 0x000fe200078ec0ff */
[C---:B------:R-:W-:Y:S01]  /*b910*/  FMUL R7, R130.reuse, R69 ;  /* 0x0000004582077220 */ /* 0x040fe20000400000 */
[----:B---3--:R-:W-:Y:S01]  /*b920*/  F2FP.BF16.F32.PACK_AB R16, R3, R0 ;  /* 0x000000000310723e */ /* 0x008fe200000010ff */
[----:B------:R3:W-:Y:S01]  /*b930*/  @!P1 STS.128 [R191+0x5000], R88 ;  /* 0x00500058bf009388 */ /* 0x0007e20000000c00 */
[----:B------:R-:W-:Y:S01]  /*b940*/  F2FP.BF16.F32.PACK_AB R17, R5, R4 ;  /* 0x000000040511723e */ /* 0x000fe200000010ff */
[----:B------:R-:W-:Y:S01]  /*b950*/  FFMA R6, R133, R9, R6 ;  /* 0x0000000985067223 */ /* 0x000fe20000000006 */
[----:B------:R-:W-:Y:S01]  /*b960*/  SHF.L.U32 R5, R151, 0x10, RZ ;  /* 0x0000001097057819 */ /* 0x000fe200000006ff */
[----:B------:R-:W-:Y:S01]  /*b970*/  FFMA R7, R133, R8, R7 ;  /* 0x0000000885077223 */ /* 0x000fe20000000007 */
[----:B------:R-:W-:Y:S01]  /*b980*/  LOP3.LUT R8, R151, 0xffff0000, RZ, 0xc0, !PT ;  /* 0xffff000097087812 */ /* 0x000fe200078ec0ff */
[----:B------:R-:W-:Y:S01]  /*b990*/  FMUL R0, R130, R70 ;  /* 0x0000004682007220 */ /* 0x000fe20000400000 */
[----:B------:R-:W-:Y:S01]  /*b9a0*/  SHF.L.U32 R9, R140, 0x10, RZ ;  /* 0x000000108c097819 */ /* 0x000fe200000006ff */
[C---:B------:R-:W-:Y:S01]  /*b9b0*/  FMUL R3, R130.reuse, R71 ;  /* 0x0000004782037220 */ /* 0x040fe20000400000 */
[----:B------:R-:W-:Y:S01]  /*b9c0*/  F2FP.BF16.F32.PACK_AB R18, R7, R6 ;  /* 0x000000060712723e */ /* 0x000fe200000010ff */
[----:B------:R-:W-:Y:S01]  /*b9d0*/  FMUL R4, R130, R72 ;  /* 0x0000004882047220 */ /* 0x000fe20000400000 */
        /* <DEDUP_REMOVED lines=15> */
[C---:B------:R-:W-:Y:S01]  /*bad0*/  FMUL R0, R130.reuse, R76 ;  /* 0x0000004c82007220 */ /* 0x040fe20000400000 */
[----:B-1----:R-:W-:Y:S01]  /*bae0*/  F2FP.BF16.F32.PACK_AB R20, R5, R4 ;  /* 0x000000040514723e */ /* 0x002fe200000010ff */
[C---:B------:R-:W-:Y:S01]  /*baf0*/  FMUL R3, R130.reuse, R77 ;  /* 0x0000004d82037220 */ /* 0x040fe20000400000 */
[----:B------:R-:W-:Y:S01]  /*bb00*/  F2FP.BF16.F32.PACK_AB R21, R7, R6 ;  /* 0x000000060715723e */ /* 0x000fe200000010ff */
[----:B------:R3:W-:Y:S01]  /*bb10*/  @!P1 STS.128 [R199+0x5010], R16 ;  /* 0x00501010c7009388 */ /* 0x0007e20000000c00 */
[----:B------:R-:W-:Y:S01]  /*bb20*/  SHF.L.U32 R7, R143, 0x10, RZ ;  /* 0x000000108f077819 */ /* 0x000fe200000006ff */
[----:B------:R-:W-:Y:S01]  /*bb30*/  FFMA R0, R133, R8, R0 ;  /* 0x0000000885007223 */ /* 0x000fe20000000000 */
[----:B------:R-:W-:Y:S01]  /*bb40*/  LOP3.LUT R8, R143, 0xffff0000, RZ, 0xc0, !PT ;  /* 0xffff00008f087812 */ /* 0x000fe200078ec0ff */
        /* <DEDUP_REMOVED lines=28> */
[----:B------:R-:W-:Y:S02]  /*bd10*/  F2FP.BF16.F32.PACK_AB R12, R0, R6 ;  /* 0x00000006000c723e */ /* 0x000fe400000010ff */
[----:B------:R-:W-:Y:S02]  /*bd20*/  F2FP.BF16.F32.PACK_AB R13, R7, R3 ;  /* 0x00000003070d723e */ /* 0x000fe400000010ff */
[----:B------:R-:W-:Y:S02]  /*bd30*/  F2FP.BF16.F32.PACK_AB R14, R5, R4 ;  /* 0x00000004050e723e */ /* 0x000fe400000010ff */
[----:B------:R-:W-:Y:S02]  /*bd40*/  F2FP.BF16.F32.PACK_AB R15, R9, R8 ;  /* 0x00000008090f723e */ /* 0x000fe400000010ff */
[----:B------:R-:W-:Y:S02]  /*bd50*/  MOV R0, UR46 ;  /* 0x0000002e00007c02 */ /* 0x000fe40008000f00 */
[----:B------:R-:W-:Y:S01]  /*bd60*/  @P2 SHF.L.U32 R3, RZ, 0x1f, RZ ;  /* 0x0000001fff032819 */ /* 0x000fe200000006ff */
[----:B------:R3:W-:Y:S01]  /*bd70*/  @!P1 STS.128 [R196+0x5010], R12 ;  /* 0x0050100cc4009388 */ /* 0x0007e20000000c00 */
[----:B------:R-:W-:Y:S04]  /*bd80*/  @P2 LEA R0, R0, UR44, 0x3 ;  /* 0x0000002c00002c11 */ /* 0x000fe8000f8e18ff */
[----:B------:R-:W-:Y:S02]  /*bd90*/  @P2 IADD3 R4, PT, PT, R0, 0x50, RZ ;  /* 0x0000005000042810 */ /* 0x000fe40007ffe0ff */
[----:B------:R-:W-:Y:S01]  /*bda0*/  LEA R0, R138, UR44, 0x3 ;  /* 0x0000002c8a007c11 */ /* 0x000fe2000f8e18ff */
[----:B------:R-:W-:Y:S01]  /*bdb0*/  @!PT LDS RZ, [RZ] ;  /* 0x00000000fffff984 */ /* 0x000fe20000000800 */
[----:B------:R-:W-:Y:S01]  /*bdc0*/  @!PT LDS RZ, [RZ] ;  /* 0x00000000fffff984 */ /* 0x000fe20000000800 */
[----:B------:R-:W-:Y:S01]  /*bdd0*/  @!PT LDS RZ, [RZ] ;  /* 0x00000000fffff984 */ /* 0x000fe20000000800 */
[----:B------:R-:W-:Y:S01]  /*bde0*/  @!PT LDS RZ, [RZ] ;  /* 0x00000000fffff984 */ /* 0x000fe20000000800 */
[----:B------:R1:W-:Y:S06]  /*bdf0*/  MEMBAR.ALL.CTA ;  /* 0x0000000000007992 */ /* 0x0003ec0000008000 */
[----:B-1----:R-:W1:Y:S02]  /*be00*/  FENCE.VIEW.ASYNC.S ;  /* 0x00000000000073c6 */ /* 0x002e640000000000 */
[----:B------:R-:W-:Y:S05]  /*be10*/  WARPSYNC.ALL ;  /* 0x0000000000007948 */ /* 0x000fea0003800000 */
[----:B------:R-:W-:Y:S01]  /*be20*/  BSSY.RECONVERGENT B0, `(.L_x_137) ;  /* 0x0000010000007945 */ /* 0x000fe20003800200 */
[----:B------:R-:W-:Y:S01]  /*be30*/  @P2 PRMT R4, R201, 0x654, R4 ;  /* 0x00000654c9042816 */ /* 0x000fe20000000004 */
[----:B-1----:R-:W-:Y:S06]  /*be40*/  BAR.SYNC.DEFER_BLOCKING 0x1, 0x80 ;  /* 0x0042000000007b1d */ /* 0x002fec0000010000 */
[----:B------:R-:W-:Y:S05]  /*be50*/  @P0 BRA `(.L_x_138) ;  /* 0x0000000000300947 */ /* 0x000fea0003800000 */
[----:B------:R-:W-:Y:S02]  /*be60*/  UIADD3 UR4, UP0, UPT, UR54, 0xa80, URZ ;  /* 0x00000a8036047890 */ /* 0x000fe4000ff1e0ff */
[----:B------:R-:W-:Y:S02]  /*be70*/  UIADD3 UR48, UPT, UPT, UR44, 0x4200, URZ ;  /* 0x000042002c307890 */ /* 0x000fe4000fffe0ff */
[----:B------:R-:W-:Y:S01]  /*be80*/  UIADD3.X UR5, UPT, UPT, URZ, UR55, URZ, UP0, !UPT ;  /* 0x00000037ff057290 */ /* 0x000fe200087fe4ff */
[----:B------:R-:W-:Y:S01]  /*be90*/  UMOV UR51, UR36 ;  /* 0x0000002400337c82 */ /* 0x000fe20008000000 */
[----:B------:R-:W-:Y:S02]  /*bea0*/  UIADD3 UR9, UPT, UPT, UR49, 0x80, URZ ;  /* 0x0000008031097890 */ /* 0x000fe4000fffe0ff */
[----:B------:R-:W-:Y:S01]  /*beb0*/  UIADD3 UR8, UPT, UPT, UR44, 0x5200, URZ ;  /* 0x000052002c087890 */ /* 0x000fe2000fffe0ff */
[----:B------:R-:W-:Y:S01]  /*bec0*/  UMOV UR10, UR50 ;  /* 0x00000032000a7c82 */ /* 0x000fe20008000000 */
[----:B------:R-:W-:Y:S03]  /*bed0*/  UMOV UR11, UR36 ;  /* 0x00000024000b7c82 */ /* 0x000fe60008000000 */
[----:B------:R1:W-:Y:S04]  /*bee0*/  UTMASTG.3D [UR48], [UR4] ;  /* 0x00000030040073b5 */ /* 0x0003e80008010000 */
[----:B------:R1:W-:Y:S01]  /*bef0*/  UTMASTG.3D [UR8], [UR4] ;  /* 0x00000008040073b5 */ /* 0x0003e20008010000 */
[----:B------:R0:W-:Y:S01]  /*bf00*/  UTMACMDFLUSH ;  /* 0x00000000000079b7 */ /* 0x0001e20000000000 */
[----:B-1----:R-:W-:Y:S04]  /*bf10*/  DEPBAR.LE SB0, 0x1 ;  /* 0x000080400000791a */ /* 0x002fe80000000000 */
.L_x_138:
[----:B------:R-:W-:Y:S05]  /*bf20*/  BSYNC.RECONVERGENT B0 ;  /* 0x0000000000007941 */ /* 0x000fea0003800200 */
.L_x_137:
[----:B------:R-:W-:Y:S01]  /*bf30*/  BAR.SYNC.DEFER_BLOCKING 0x1, 0x80 ;  /* 0x0042000000007b1d */ /* 0x000fe20000010000 */
[----:B------:R-:W-:Y:S01]  /*bf40*/  UIADD3 UR4, UPT, UPT, UR46, 0x1, URZ ;  /* 0x000000012e047890 */ /* 0x000fe2000fffe0ff */
[----:B---3--:R-:W-:Y:S03]  /*bf50*/  HFMA2 R16, -RZ, RZ, 0, 0 ;  /* 0x00000000ff107431 */ /* 0x008fe600000001ff */
[----:B------:R-:W-:Y:S04]  /*bf60*/  UISETP.NE.AND UP0, UPT, UR4, 0x4, UPT ;  /* 0x000000040400788c */ /* 0x000fe8000bf05270 */
[----:B------:R-:W-:Y:S01]  /*bf70*/  USEL UR47, UR4, URZ, UP0 ;  /* 0x000000ff042f7287 */ /* 0x000fe20008000000 */
[----:B------:R1:W-:Y:S01]  /*bf80*/  @P2 SYNCS.ARRIVE.TRANS64.RED.A1T0 RZ, [R4+URZ], RZ ;  /* 0x000000ff04ff29a7 */ /* 0x0003e200081004ff */
[----:B------:R-:W-:Y:S01]  /*bf90*/  BSSY B1, `(.L_x_139) ;  /* 0x000001e000017945 */ /* 0x000fe20003800000 */
[----:B------:R-:W3:Y:S02]  /*bfa0*/  @P2 SYNCS.PHASECHK.TRANS64.TRYWAIT P0, [R0+URZ+0x30], R3 ;  /* 0x00003003000025a7 */ /* 0x000ee400080011ff */
        /* <DEDUP_REMOVED lines=13> */
.L_x_142:
[----:B------:R-:W-:Y:S05]  /*c080*/  BSYNC B0 ;  /* 0x0000000000007941 */ /* 0x000fea0003800000 */
.L_x_141:
[----:B------:R-:W-:Y:S01]  /*c090*/  ISETP.NE.AND P0, PT, R139, RZ, PT ;  /* 0x000000ff8b00720c */ /* 0x000fe20003f05270 */
[----:B------:R-:W-:Y:S11]  /*c0a0*/  VIADD R138, R138, 0x1 ;  /* 0x000000018a8a7836 */ /* 0x000ff60000000000 */
[----:B------:R-:W-:Y:S01]  /*c0b0*/  @!UPT UIADD3 URZ, UPT, UPT, URZ, URZ, URZ ;  /* 0x000000fffffff290 */ /* 0x000fe2000fffe0ff */
[----:B------:R3:W4:Y:S04]  /*c0c0*/  @P0 LDS.128 R160, [R4+0x20] ;  /* 0x0000200004a00984 */ /* 0x0007280000000c00 */
[----:B------:R3:W1:Y:S04]  /*c0d0*/  @P0 LDS.128 R140, [R4+0x1020] ;  /* 0x00102000048c0984 */ /* 0x0006680000000c00 */
[----:B------:R3:W1:Y:S04]  /*c0e0*/  @P0 LDS.128 R168, [R7] ;  /* 0x0000000007a80984 */ /* 0x0006680000000c00 */
[----:B------:R3:W1:Y:S04]  /*c0f0*/  @P0 LDS.128 R152, [R7+0x1000] ;  /* 0x0010000007980984 */ /* 0x0006680000000c00 */
[----:B------:R3:W1:Y:S04]  /*c100*/  @P0 LDS.128 R164, [R5+0x10] ;  /* 0x0000100005a40984 */ /* 0x0006680000000c00 */
[----:B------:R3:W1:Y:S04]  /*c110*/  @P0 LDS.128 R148, [R5+0x1010] ;  /* 0x0010100005940984 */ /* 0x0006680000000c00 */
[----:B------:R3:W1:Y:S04]  /*c120*/  @P0 LDS.128 R156, [R3+0x10] ;  /* 0x00001000039c0984 */ /* 0x0006680000000c00 */
[----:B------:R3:W1:Y:S01]  /*c130*/  @P0 LDS.128 R144, [R3+0x1010] ;  /* 0x0010100003900984 */ /* 0x0006620000000c00 */
[C---:B------:R-:W-:Y:S04]  /*c140*/  ISETP.NE.AND P0, PT, R138.reuse, 0x4, PT ;  /* 0x000000048a00780c */ /* 0x040fe80003f05270 */
[----:B------:R-:W-:Y:S02]  /*c150*/  SEL R138, R138, RZ, P0 ;  /* 0x000000ff8a8a7207 */ /* 0x000fe40000000000 */
[----:B------:R-:W-:Y:S02]  /*c160*/  SEL R16, RZ, 0x1, P0 ;  /* 0x00000001ff107807 */ /* 0x000fe40000000000 */
.L_x_140:
[----:B------:R-:W-:Y:S05]  /*c170*/  BSYNC B1 ;  /* 0x0000000000017941 */ /* 0x000fea0003800000 */
.L_x_139:
[----:B------:R-:W-:Y:S05]  /*c180*/  VIADD R92, R92, 0x400000 ;  /* 0x004000005c5c7836 */ /* 0x000fea0000000000 */
[----:B-1----:R-:W-:Y:S04]  /*c190*/  SHF.R.U32.HI R0, RZ, 0x15, R92 ;  /* 0x00000015ff007819 */ /* 0x002fe8000001165c */
[----:B------:R-:W-:Y:S04]  /*c1a0*/  LOP3.LUT R17, R0, 0x3, RZ, 0xc0, !PT ;  /* 0x0000000300117812 */ /* 0x000fe800078ec0ff */
        /* <DEDUP_REMOVED lines=11> */
[----:B------:R-:W1:Y:S01]  /*c260*/  LDCU.64 UR6, c[0x4][0x78] ;  /* 0x01000f00ff0677ac */ /* 0x000e620008000a00 */
[----:B------:R-:W2:Y:S01]  /*c270*/  LDC.64 R14, c[0x4][R15] ;  /* 0x010000000f0e7b82 */ /* 0x000ea20000000a00 */
[----:B------:R-:W5:Y:S01]  /*c280*/  LDCU.64 UR4, c[0x4][0x10] ;  /* 0x01000200ff0477ac */ /* 0x000f620008000a00 */
[----:B---3--:R-:W-:Y:S01]  /*c290*/  MOV R5, UR9 ;  /* 0x0000000900057c02 */ /* 0x008fe20008000f00 */
[----:B------:R-:W-:Y:S01]  /*c2a0*/  IMAD.U32 R4, RZ, RZ, UR8 ;  /* 0x00000008ff047e24 */ /* 0x000fe2000f8e00ff */
[----:B-1----:R-:W-:Y:S01]  /*c2b0*/  MOV R7, UR7 ;  /* 0x0000000700077c02 */ /* 0x002fe20008000f00 */
[----:B------:R-:W-:Y:S01]  /*c2c0*/  IMAD.U32 R6, RZ, RZ, UR6 ;  /* 0x00000006ff067e24 */ /* 0x000fe2000f8e00ff */
[----:B-----5:R-:W-:Y:S01]  /*c2d0*/  MOV R11, UR5 ;  /* 0x00000005000b7c02 */ /* 0x020fe20008000f00 */
[----:B------:R-:W-:Y:S02]  /*c2e0*/  IMAD.U32 R10, RZ, RZ, UR4 ;  /* 0x00000004ff0a7e24 */ /* 0x000fe4000f8e00ff */
[----:B------:R-:W-:Y:S07]  /*c2f0*/  LEPC R20, `(.L_x_145) ;  /* 0x000000001014794e */ /* 0x000fee0000000000 */
[----:B--2-4-:R-:W-:Y:S05]  /*c300*/  CALL.ABS.NOINC R14 ;  /* 0x000000000e007343 */ /* 0x014fea0003c00000 */
.L_x_145:
[----:B------:R-:W-:Y:S05]  /*c310*/  WARPSYNC.ALL ;  /* 0x0000000000007948 */ /* 0x000fea0003800000 */
[C---:B------:R-:W-:Y:S01]  /*c320*/  R2UR UR4, R92.reuse ;  /* 0x000000005c0472ca */ /* 0x040fe200000e0000 */
[----:B------:R-:W-:Y:S05]  /*c330*/  VIADD R0, R92, 0x80 ;  /* 0x000000805c007836 */ /* 0x000fea0000000000 */
[----:B------:R-:W-:Y:S04]  /*c340*/  SHF.R.U32.HI R0, RZ, 0x15, R0 ;  /* 0x00000015ff007819 */ /* 0x000fe80000011600 */
[----:B------:R-:W-:Y:S03]  /*c350*/  LOP3.LUT P0, RZ, R0, 0x3, R181, 0x48, !PT ;  /* 0x0000000300ff7812 */ /* 0x000fe600078048b5 */
[----:B------:R-:W1:Y:S10]  /*c360*/  LDTM.x32 R24, tmem[UR4] ;  /* 0x00000004001879ee */ /* 0x000e7400082c0000 */
[----:B-1----:R-:W-:Y:S05]  /*c370*/  @!P0 BRA `(.L_x_146) ;  /* 0x0000000000408947 */ /* 0x002fea0003800000 */
        /* <DEDUP_REMOVED lines=16> */
.L_x_146:
[----:B------:R-:W-:Y:S05]  /*c480*/  WARPSYNC.ALL ;  /* 0x0000000000007948 */ /* 0x000fea0003800000 */
[----:B------:R-:W-:Y:S11]  /*c490*/  R2UR UR4, R92 ;  /* 0x000000005c0472ca */ /* 0x000ff600000e0000 */
[----:B------:R-:W-:Y:S02]  /*c4a0*/  @!UPT UIADD3 URZ, UPT, UPT, URZ, URZ, URZ ;  /* 0x000000fffffff290 */ /* 0x000fe4000fffe0ff */
[----:B------:R-:W1:Y:S02]  /*c4b0*/  LDTM.x32 R56, tmem[UR4+0x80] ;  /* 0x00008004003879ee */ /* 0x000e6400082c0000 */
[----:B-1----:R-:W-:Y:S01]  /*c4c0*/  NOP ;  /* 0x0000000000007918 */ /* 0x002fe20000000000 */
.L_x_144:
[----:B---3--:R-:W-:Y:S01]  /*c4d0*/  SHF.L.U32 R4, R168, 0x10, RZ ;  /* 0x00000010a8047819 */ /* 0x008fe200000006ff */
[----:B------:R-:W-:Y:S01]  /*c4e0*/  FMUL R0, R130, R24 ;  /* 0x0000001882007220 */ /* 0x000fe20000400000 */
        /* <DEDUP_REMOVED lines=233> */
[----:B------:R-:W-:Y:S01]  /*d380*/  LEA R9, R138, UR44, 0x3 ;  /* 0x0000002c8a097c11 */ /* 0x000fe2000f8e18ff */
[----:B------:R3:W-:Y:S01]  /*d390*/  @!P1 STS.128 [R196+0x7010], R12 ;  /* 0x0070100cc4009388 */ /* 0x0007e20000000c00 */
[----:B------:R-:W-:Y:S02]  /*d3a0*/  @P2 LEA R0, R0, UR44, 0x3 ;  /* 0x0000002c00002c11 */ /* 0x000fe4000f8e18ff */
[----:B------:R-:W-:Y:S02]  /*d3b0*/  @P2 SHF.L.U32 R4, R16, 0x1f, RZ ;  /* 0x0000001f10042819 */ /* 0x000fe400000006ff */
[----:B------:R-:W-:Y:S01]  /*d3c0*/  @P2 IADD3 R0, PT, PT, R0, 0x50, RZ ;  /* 0x0000005000002810 */ /* 0x000fe20007ffe0ff */
        /* <DEDUP_REMOVED lines=13> */
[----:B------:R-:W-:Y:S02]  /*d4a0*/  UIADD3 UR8, UPT, UPT, UR44, 0x6200, URZ ;  /* 0x000062002c087890 */ /* 0x000fe4000fffe0ff */
[----:B------:R-:W-:Y:S01]  /*d4b0*/  UIADD3.X UR5, UPT, UPT, URZ, UR55, URZ, UP0, !UPT ;  /* 0x00000037ff057290 */ /* 0x000fe200087fe4ff */
[----:B------:R-:W-:Y:S01]  /*d4c0*/  UMOV UR9, UR49 ;  /* 0x0000003100097c82 */ /* 0x000fe20008000000 */
[----:B------:R-:W-:Y:S01]  /*d4d0*/  UMOV UR11, UR36 ;  /* 0x00000024000b7c82 */ /* 0x000fe20008000000 */
[----:B------:R-:W-:Y:S02]  /*d4e0*/  UIADD3 UR13, UPT, UPT, UR49, 0x80, URZ ;  /* 0x00000080310d7890 */ /* 0x000fe4000fffe0ff */
[----:B------:R-:W-:Y:S01]  /*d4f0*/  UIADD3 UR12, UPT, UPT, UR44, 0x7200, URZ ;  /* 0x000072002c0c7890 */ /* 0x000fe2000fffe0ff */
[----:B------:R-:W-:Y:S03]  /*d500*/  UMOV UR15, UR36 ;  /* 0x00000024000f7c82 */ /* 0x000fe60008000000 */
[----:B------:R1:W-:Y:S01]  /*d510*/  UTMASTG.3D [UR8], [UR4] ;  /* 0x00000008040073b5 */ /* 0x0003e20008010000 */
[----:B------:R-:W-:Y:S04]  /*d520*/  UMOV UR14, UR10 ;  /* 0x0000000a000e7c82 */ /* 0x000fe80008000000 */
[----:B------:R1:W-:Y:S01]  /*d530*/  UTMASTG.3D [UR12], [UR4] ;  /* 0x0000000c040073b5 */ /* 0x0003e20008010000 */
[----:B------:R0:W-:Y:S01]  /*d540*/  UTMACMDFLUSH ;  /* 0x00000000000079b7 */ /* 0x0001e20000000000 */
[----:B-1----:R-:W-:Y:S04]  /*d550*/  DEPBAR.LE SB0, 0x1 ;  /* 0x000080400000791a */ /* 0x002fe80000000000 */
.L_x_148:
[----:B------:R-:W-:Y:S05]  /*d560*/  BSYNC.RECONVERGENT B0 ;  /* 0x0000000000007941 */ /* 0x000fea0003800200 */
.L_x_147:
        /* <DEDUP_REMOVED lines=9> */
[----:B------:R-:W4:Y:S01]  /*d600*/  @P2 SYNCS.PHASECHK.TRANS64.TRYWAIT P0, [R9+URZ+0x30], R4 ;  /* 0x00003004090025a7 */ /* 0x000f2200080011ff */
[----:B------:R-:W-:Y:S01]  /*d610*/  VIADD R17, R131, UR4 ;  /* 0x0000000483117c36 */ /* 0x000fe20008000000 */
[----:B------:R-:W-:Y:S04]  /*d620*/  USEL UR46, UR5, URZ, UP0 ;  /* 0x000000ff052e7287 */ /* 0x000fe80008000000 */
[----:B------:R-:W-:Y:S04]  /*d630*/  SHF.R.U32.HI R6, RZ, 0x15, R17 ;  /* 0x00000015ff067819 */ /* 0x000fe80000011611 */
[----:B------:R-:W-:Y:S02]  /*d640*/  LOP3.LUT R19, R6, 0x3, RZ, 0xc0, !PT ;  /* 0x0000000306137812 */ /* 0x000fe400078ec0ff */
[----:B----4-:R-:W-:Y:S01]  /*d650*/  @P2 SEL R137, RZ, 0x1, !P0 ;  /* 0x00000001ff892807 */ /* 0x010fe20004000000 */
        /* <DEDUP_REMOVED lines=9> */
[----:B------:R-:W-:Y:S04]  /*d6f0*/  SHF.L.U32 R4, R16, 0x1f, RZ ;  /* 0x0000001f10047819 */ /* 0x000fe800000006ff */
[----:B------:R-:W1:Y:S02]  /*d700*/  SYNCS.PHASECHK.TRANS64.TRYWAIT P0, [R9+URZ+0x30], R4 ;  /* 0x00003004090075a7 */ /* 0x000e6400080011ff */
[----:B-1----:R-:W-:Y:S05]  /*d710*/  @!P0 BRA `(.L_x_153) ;  /* 0x0000006400a08947 */ /* 0x002fea0003800000 */
.L_x_152:
[----:B------:R-:W-:Y:S05]  /*d720*/  BSYNC B0 ;  /* 0x0000000000007941 */ /* 0x000fea0003800000 */
.L_x_151:
[----:B------:R-:W-:Y:S01]  /*d730*/  ISETP.NE.AND P0, PT, R139, RZ, PT ;  /* 0x000000ff8b00720c */ /* 0x000fe20003f05270 */
[----:B------:R-:W-:Y:S11]  /*d740*/  VIADD R138, R138, 0x1 ;  /* 0x000000018a8a7836 */ /* 0x000ff60000000000 */
[----:B------:R-:W-:Y:S01]  /*d750*/  @!UPT UIADD3 URZ, UPT, UPT, URZ, URZ, URZ ;  /* 0x000000fffffff290 */ /* 0x000fe2000fffe0ff */
[----:B------:R4:W2:Y:S04]  /*d760*/  @P0 LDS.128 R160, [R3+0x20] ;  /* 0x0000200003a00984 */ /* 0x0008a80000000c00 */
[----:B------:R4:W2:Y:S04]  /*d770*/  @P0 LDS.128 R140, [R3+0x1020] ;  /* 0x00102000038c0984 */ /* 0x0008a80000000c00 */
[----:B------:R4:W2:Y:S04]  /*d780*/  @P0 LDS.128 R168, [R7] ;  /* 0x0000000007a80984 */ /* 0x0008a80000000c00 */
[----:B------:R4:W2:Y:S04]  /*d790*/  @P0 LDS.128 R152, [R7+0x1000] ;  /* 0x0010000007980984 */ /* 0x0008a80000000c00 */
[----:B------:R4:W2:Y:S04]  /*d7a0*/  @P0 LDS.128 R164, [R5+0x10] ;  /* 0x0000100005a40984 */ /* 0x0008a80000000c00 */
[----:B------:R4:W2:Y:S04]  /*d7b0*/  @P0 LDS.128 R148, [R5+0x1010] ;  /* 0x0010100005940984 */ /* 0x0008a80000000c00 */
[----:B------:R4:W2:Y:S04]  /*d7c0*/  @P0 LDS.128 R156, [R0+0x10] ;  /* 0x00001000009c0984 */ /* 0x0008a80000000c00 */
[----:B------:R4:W2:Y:S01]  /*d7d0*/  @P0 LDS.128 R144, [R0+0x1010] ;  /* 0x0010100000900984 */ /* 0x0008a20000000c00 */
[C---:B------:R-:W-:Y:S04]  /*d7e0*/  ISETP.NE.AND P0, PT, R138.reuse, 0x4, PT ;  /* 0x000000048a00780c */ /* 0x040fe80003f05270 */
[----:B-1----:R-:W-:Y:S02]  /*d7f0*/  SEL R9, RZ, 0x1, P0 ;  /* 0x00000001ff097807 */ /* 0x002fe40000000000 */
[----:B------:R-:W-:Y:S02]  /*d800*/  SEL R138, R138, RZ, P0 ;  /* 0x000000ff8a8a7207 */ /* 0x000fe40000000000 */
[----:B------:R-:W-:Y:S02]  /*d810*/  LOP3.LUT R16, R16, R9, RZ, 0x3c, !PT ;  /* 0x0000000910107212 */ /* 0x000fe400078e3cff */
.L_x_150:
[----:B------:R-:W-:Y:S05]  /*d820*/  BSYNC B1 ;  /* 0x0000000000017941 */ /* 0x000fea0003800000 */
.L_x_149:
[----:B------:R-:W-:Y:S11]  /*d830*/  ISETP.NE.AND P0, PT, R192, R19, PT ;  /* 0x00000013c000720c */ /* 0x000ff60003f05270 */
[----:B------:R-:W-:Y:S02]  /*d840*/  @!UPT UIADD3 URZ, UPT, UPT, URZ, URZ, URZ ;  /* 0x000000fffffff290 */ /* 0x000fe4000fffe0ff */
[----:B------:R-:W-:Y:S05]  /*d850*/  @P0 BRA `(.L_x_154) ;  /* 0x0000000000bc0947 */ /* 0x000fea0003800000 */
[----:B------:R-:W-:Y:S11]  /*d860*/  LOP3.LUT P0, RZ, R6, 0x3, R181, 0x48, !PT ;  /* 0x0000000306ff7812 */ /* 0x000ff600078048b5 */
[----:B------:R-:W-:Y:S02]  /*d870*/  @!UPT UIADD3 URZ, UPT, UPT, URZ, URZ, URZ ;  /* 0x000000fffffff290 */ /* 0x000fe4000fffe0ff */
[----:B------:R-:W-:Y:S05]  /*d880*/  @!P0 BRA `(.L_x_155) ;  /* 0x0000000000408947 */ /* 0x000fea0003800000 */
[----:B------:R-:W4:Y:S01]  /*d890*/  LDCU.64 UR8, c[0x4][0x70] ;  /* 0x01000e00ff0877ac */ /* 0x000f220008000a00 */
[----:B---3--:R-:W-:Y:S01]  /*d8a0*/  MOV R15, 0x0 ;  /* 0x00000000000f7802 */ /* 0x008fe20000000f00 */
[----:B------:R-:W-:Y:S02]  /*d8b0*/  HFMA2 R12, -RZ, RZ, 0, 5.9604644775390625e-08 ;  /* 0x00000001ff0c7431 */ /* 0x000fe400000001ff */
[----:B------:R-:W-:Y:S02]  /*d8c0*/  IMAD.MOV.U32 R8, RZ, RZ, 0x192 ;  /* 0x00000192ff087424 */ /* 0x000fe400078e00ff */
[----:B------:R-:W-:Y:S01]  /*d8d0*/  IMAD.MOV.U32 R13, RZ, RZ, RZ ;  /* 0x000000ffff0d7224 */ /* 0x000fe200078e00ff */
[----:B------:R-:W1:Y:S01]  /*d8e0*/  LDCU.64 UR6, c[0x4][0x78] ;  /* 0x01000f00ff0677ac */ /* 0x000e620008000a00 */
[----:B------:R-:W3:Y:S01]  /*d8f0*/  LDC.64 R14, c[0x4][R15] ;  /* 0x010000000f0e7b82 */ /* 0x000ee20000000a00 */
[----:B------:R-:W5:Y:S01]  /*d900*/  LDCU.64 UR4, c[0x4][0x10] ;  /* 0x01000200ff0477ac */ /* 0x000f620008000a00 */
[----:B----4-:R-:W-:Y:S01]  /*d910*/  MOV R5, UR9 ;  /* 0x0000000900057c02 */ /* 0x010fe20008000f00 */
[----:B------:R-:W-:Y:S01]  /*d920*/  IMAD.U32 R4, RZ, RZ, UR8 ;  /* 0x00000008ff047e24 */ /* 0x000fe2000f8e00ff */
[----:B-1----:R-:W-:Y:S01]  /*d930*/  MOV R7, UR7 ;  /* 0x0000000700077c02 */ /* 0x002fe20008000f00 */
[----:B------:R-:W-:Y:S01]  /*d940*/  IMAD.U32 R6, RZ, RZ, UR6 ;  /* 0x00000006ff067e24 */ /* 0x000fe2000f8e00ff */
[----:B-----5:R-:W-:Y:S01]  /*d950*/  MOV R11, UR5 ;  /* 0x00000005000b7c02 */ /* 0x020fe20008000f00 */
[----:B------:R-:W-:Y:S02]  /*d960*/  IMAD.U32 R10, RZ, RZ, UR4 ;  /* 0x00000004ff0a7e24 */ /* 0x000fe4000f8e00ff */
[----:B------:R-:W-:Y:S07]  /*d970*/  LEPC R20, `(.L_x_155) ;  /* 0x000000001014794e */ /* 0x000fee0000000000 */
[----:B--23--:R-:W-:Y:S05]  /*d980*/  CALL.ABS.NOINC R14 ;  /* 0x000000000e007343 */ /* 0x00cfea0003c00000 */
.L_x_155:
[----:B------:R-:W-:Y:S05]  /*d990*/  WARPSYNC.ALL ;  /* 0x0000000000007948 */ /* 0x000fea0003800000 */
[C---:B------:R-:W-:Y:S01]  /*d9a0*/  R2UR UR4, R17.reuse ;  /* 0x00000000110472ca */ /* 0x040fe200000e0000 */
[----:B----4-:R-:W-:Y:S05]  /*d9b0*/  VIADD R0, R17, 0x80 ;  /* 0x0000008011007836 */ /* 0x010fea0000000000 */
[----:B------:R-:W-:Y:S04]  /*d9c0*/  SHF.R.U32.HI R0, RZ, 0x15, R0 ;  /* 0x00000015ff007819 */ /* 0x000fe80000011600 */
[----:B------:R-:W-:Y:S03]  /*d9d0*/  LOP3.LUT P0, RZ, R0, 0x3, R181, 0x48, !PT ;  /* 0x0000000300ff7812 */ /* 0x000fe600078048b5 */
[----:B------:R-:W1:Y:S10]  /*d9e0*/  LDTM.x32 R24, tmem[UR4] ;  /* 0x00000004001879ee */ /* 0x000e7400082c0000 */
[----:B-1----:R-:W-:Y:S05]  /*d9f0*/  @!P0 BRA `(.L_x_156) ;  /* 0x0000000000408947 */ /* 0x002fea0003800000 */
[----:B------:R-:W1:Y:S01]  /*da00*/  LDCU.64 UR8, c[0x4][0x70] ;  /* 0x01000e00ff0877ac */ /* 0x000e620008000a00 */
[----:B---3--:R-:W-:Y:S01]  /*da10*/  MOV R15, 0x0 ;  /* 0x00000000000f7802 */ /* 0x008fe20000000f00 */
[----:B------:R-:W-:Y:S02]  /*da20*/  HFMA2 R12, -RZ, RZ, 0, 5.9604644775390625e-08 ;  /* 0x00000001ff0c7431 */ /* 0x000fe400000001ff */
[----:B------:R-:W-:Y:S02]  /*da30*/  IMAD.MOV.U32 R8, RZ, RZ, 0x192 ;  /* 0x00000192ff087424 */ /* 0x000fe400078e00ff */
[----:B------:R-:W-:Y:S01]  /*da40*/  IMAD.MOV.U32 R13, RZ, RZ, RZ ;  /* 0x000000ffff0d7224 */ /* 0x000fe200078e00ff */
[----:B------:R-:W3:Y:S01]  /*da50*/  LDCU.64 UR6, c[0x4][0x78] ;  /* 0x01000f00ff0677ac */ /* 0x000ee20008000a00 */
[----:B------:R-:W4:Y:S01]  /*da60*/  LDC.64 R14, c[0x4][R15] ;  /* 0x010000000f0e7b82 */ /* 0x000f220000000a00 */
[----:B------:R-:W5:Y:S01]  /*da70*/  LDCU.64 UR4, c[0x4][0x10] ;  /* 0x01000200ff0477ac */ /* 0x000f620008000a00 */
[----:B-1----:R-:W-:Y:S01]  /*da80*/  MOV R5, UR9 ;  /* 0x0000000900057c02 */ /* 0x002fe20008000f00 */
[----:B------:R-:W-:Y:S01]  /*da90*/  IMAD.U32 R4, RZ, RZ, UR8 ;  /* 0x00000008ff047e24 */ /* 0x000fe2000f8e00ff */
[----:B---3--:R-:W-:Y:S01]  /*daa0*/  MOV R7, UR7 ;  /* 0x0000000700077c02 */ /* 0x008fe20008000f00 */
[----:B------:R-:W-:Y:S01]  /*dab0*/  IMAD.U32 R6, RZ, RZ, UR6 ;  /* 0x00000006ff067e24 */ /* 0x000fe2000f8e00ff */
[----:B-----5:R-:W-:Y:S01]  /*dac0*/  MOV R11, UR5 ;  /* 0x00000005000b7c02 */ /* 0x020fe20008000f00 */
[----:B------:R-:W-:Y:S02]  /*dad0*/  IMAD.U32 R10, RZ, RZ, UR4 ;  /* 0x00000004ff0a7e24 */ /* 0x000fe4000f8e00ff */
[----:B------:R-:W-:Y:S07]  /*dae0*/  LEPC R20, `(.L_x_156) ;  /* 0x000000001014794e */ /* 0x000fee0000000000 */
[----:B--2-4-:R-:W-:Y:S05]  /*daf0*/  CALL.ABS.NOINC R14 ;  /* 0x000000000e007343 */ /* 0x014fea0003c00000 */
.L_x_156:
[----:B------:R-:W-:Y:S05]  /*db00*/  WARPSYNC.ALL ;  /* 0x0000000000007948 */ /* 0x000fea0003800000 */
[----:B------:R-:W-:Y:S11]  /*db10*/  R2UR UR4, R17 ;  /* 0x00000000110472ca */ /* 0x000ff600000e0000 */
[----:B------:R-:W-:Y:S02]  /*db20*/  @!UPT UIADD3 URZ, UPT, UPT, URZ, URZ, URZ ;  /* 0x000000fffffff290 */ /* 0x000fe4000fffe0ff */
[----:B------:R-:W1:Y:S02]  /*db30*/  LDTM.x32 R56, tmem[UR4+0x80] ;  /* 0x00008004003879ee */ /* 0x000e6400082c0000 */
[----:B-1----:R-:W-:Y:S01]  /*db40*/  NOP ;  /* 0x0000000000007918 */ /* 0x002fe20000000000 */
.L_x_154:
[----:B--2---:R-:W-:Y:S01]  /*db50*/  SHF.L.U32 R4, R168, 0x10, RZ ;  /* 0x00000010a8047819 */ /* 0x004fe200000006ff */
[----:B----4-:R-:W-:Y:S01]  /*db60*/  FMUL R0, R130, R24 ;  /* 0x0000001882007220 */ /* 0x010fe20000400000 */
        /* <DEDUP_REMOVED lines=12> */
[----:B---3--:R-:W-:Y:S01]  /*dc30*/  LOP3.LUT R12, R171, 0xffff0000, RZ, 0xc0, !PT ;  /* 0xffff0000ab0c7812 */ /* 0x008fe200078ec0ff */
        /* <DEDUP_REMOVED lines=25> */
[----:B------:R1:W-:Y:S01]  /*ddd0*/  @!P1 STS.128 [R191], R20 ;  /* 0x00000014bf009388 */ /* 0x0003e20000000c00 */
        /* <DEDUP_REMOVED lines=15> */
[----:B------:R-:W-:Y:S01]  /*ded0*/  SHF.L.U32 R3, R160, 0x10, RZ ;  /* 0x00000010a0037819 */ /* 0x000fe200000006ff */
        /* <DEDUP_REMOVED lines=110> */
[----:B--2---:R-:W-:Y:S01]  /*e5c0*/  F2FP.BF16.F32.PACK_AB R20, R3, R0 ;  /* 0x000000000314723e */ /* 0x004fe200000010ff */
        /* <DEDUP_REMOVED lines=83> */
[----:B------:R-:W-:Y:S01]  /*eb00*/  UIADD3 UR4, UPT, UPT, UR44, 0x200, URZ ;  /* 0x000002002c047890 */ /* 0x000fe2000fffe0ff */
[----:B------:R-:W-:Y:S01]  /*eb10*/  UMOV UR51, UR36 ;  /* 0x0000002400337c82 */ /* 0x000fe20008000000 */
[----:B------:R-:W-:Y:S02]  /*eb20*/  UIADD3 UR9, UPT, UPT, UR49, 0x80, URZ ;  /* 0x0000008031097890 */ /* 0x000fe4000fffe0ff */
[----:B------:R-:W-:Y:S02]  /*eb30*/  UIADD3 UR8, UPT, UPT, UR44, 0x1200, URZ ;  /* 0x000012002c087890 */ /* 0x000fe4000fffe0ff */
[----:B------:R-:W-:Y:S01]  /*eb40*/  MOV R184, UR4 ;  /* 0x0000000400b87c02 */ /* 0x000fe20008000f00 */
[----:B------:R-:W-:Y:S01]  /*eb50*/  UIADD3 UR4, UP0, UPT, UR54, 0xa80, URZ ;  /* 0x00000a8036047890 */ /* 0x000fe2000ff1e0ff */
[----:B------:R-:W-:Y:S02]  /*eb60*/  UMOV UR10, UR50 ;  /* 0x00000032000a7c82 */ /* 0x000fe40008000000 */
[----:B------:R-:W-:Y:S01]  /*eb70*/  R2UR UR48, R184 ;  /* 0x00000000b83072ca */ /* 0x000fe200000e0000 */
[----:B------:R-:W-:Y:S01]  /*eb80*/  UIADD3.X UR5, UPT, UPT, URZ, UR55, URZ, UP0, !UPT ;  /* 0x00000037ff057290 */ /* 0x000fe200087fe4ff */
[----:B------:R-:W-:Y:S11]  /*eb90*/  UMOV UR11, UR36 ;  /* 0x00000024000b7c82 */ /* 0x000ff60008000000 */
[----:B------:R1:W-:Y:S01]  /*eba0*/  UTMASTG.3D [UR48], [UR4] ;  /* 0x00000030040073b5 */ /* 0x0003e20008010000 */
[----:B------:R1:W-:Y:S01]  /*ebb0*/  UTMASTG.3D [UR8], [UR4] ;  /* 0x00000008040073b5 */ /* 0x0003e20008010000 */
[----:B------:R0:W-:Y:S01]  /*ebc0*/  UTMACMDFLUSH ;  /* 0x00000000000079b7 */ /* 0x0001e20000000000 */
[----:B-1----:R-:W-:Y:S04]  /*ebd0*/  DEPBAR.LE SB0, 0x1 ;  /* 0x000080400000791a */ /* 0x002fe80000000000 */
.L_x_158:
[----:B------:R-:W-:Y:S05]  /*ebe0*/  BSYNC.RECONVERGENT B0 ;  /* 0x0000000000007941 */ /* 0x000fea0003800200 */
.L_x_157:
[----:B------:R-:W-:Y:S01]  /*ebf0*/  BAR.SYNC.DEFER_BLOCKING 0x1, 0x80 ;  /* 0x0042000000007b1d */ /* 0x000fe20000010000 */
[----:B------:R-:W-:Y:S04]  /*ec00*/  UIADD3 UR4, UPT, UPT, UR46, 0x1, URZ ;  /* 0x000000012e047890 */ /* 0x000fe8000fffe0ff */
        /* <DEDUP_REMOVED lines=18> */
.L_x_162:
[----:B------:R-:W-:Y:S05]  /*ed30*/  BSYNC B0 ;  /* 0x0000000000007941 */ /* 0x000fea0003800000 */
.L_x_161:
[----:B------:R-:W-:Y:S01]  /*ed40*/  ISETP.NE.AND P0, PT, R139, RZ, PT ;  /* 0x000000ff8b00720c */ /* 0x000fe20003f05270 */
[----:B------:R-:W-:Y:S11]  /*ed50*/  VIADD R138, R138, 0x1 ;  /* 0x000000018a8a7836 */ /* 0x000ff60000000000 */
[----:B------:R-:W-:Y:S01]  /*ed60*/  @!UPT UIADD3 URZ, UPT, UPT, URZ, URZ, URZ ;  /* 0x000000fffffff290 */ /* 0x000fe2000fffe0ff */
[----:B------:R3:W4:Y:S04]  /*ed70*/  @P0 LDS.128 R160, [R3+0x20] ;  /* 0x0000200003a00984 */ /* 0x0007280000000c00 */
        /* <DEDUP_REMOVED lines=11> */
.L_x_160:
[----:B------:R-:W-:Y:S05]  /*ee30*/  BSYNC B1 ;  /* 0x0000000000017941 */ /* 0x000fea0003800000 */
.L_x_159:
[----:B---3--:R-:W-:Y:S05]  /*ee40*/  VIADD R3, R17, 0x400000 ;  /* 0x0040000011037836 */ /* 0x008fea0000000000 */
[----:B------:R-:W-:Y:S04]  /*ee50*/  SHF.R.U32.HI R0, RZ, 0x15, R3 ;  /* 0x00000015ff007819 */ /* 0x000fe80000011603 */
[----:B------:R-:W-:Y:S04]  /*ee60*/  LOP3.LUT R17, R0, 0x3, RZ, 0xc0, !PT ;  /* 0x0000000300117812 */ /* 0x000fe800078ec0ff */
[----:B------:R-:W-:Y:S11]  /*ee70*/  ISETP.NE.AND P0, PT, R192, R17, PT ;  /* 0x00000011c000720c */ /* 0x000ff60003f05270 */
[----:B------:R-:W-:Y:S02]  /*ee80*/  @!UPT UIADD3 URZ, UPT, UPT, URZ, URZ, URZ ;  /* 0x000000fffffff290 */ /* 0x000fe4000fffe0ff */
[----:B------:R-:W-:Y:S05]  /*ee90*/  @P0 BRA `(.L_x_164) ;  /* 0x0000000000bc0947 */ /* 0x000fea0003800000 */
[----:B------:R-:W-:Y:S02]  /*eea0*/  LOP3.LUT P0, RZ, R0, 0x3, R181, 0x48, !PT ;  /* 0x0000000300ff7812 */ /* 0x000fe400078048b5 */
[----:B------:R-:W-:Y:S11]  /*eeb0*/  MOV R18, R3 ;  /* 0x0000000300127202 */ /* 0x000ff60000000f00 */
[----:B------:R-:W-:Y:S05]  /*eec0*/  @!P0 BRA `(.L_x_165) ;  /* 0x0000000000408947 */ /* 0x000fea0003800000 */
[----:B------:R-:W1:Y:S01]  /*eed0*/  LDCU.64 UR8, c[0x4][0x70] ;  /* 0x01000e00ff0877ac */ /* 0x000e620008000a00 */
[----:B--2---:R-:W-:Y:S01]  /*eee0*/  MOV R15, 0x0 ;  /* 0x00000000000f7802 */ /* 0x004fe20000000f00 */
[----:B------:R-:W-:Y:S02]  /*eef0*/  HFMA2 R12, -RZ, RZ, 0, 5.9604644775390625e-08 ;  /* 0x00000001ff0c7431 */ /* 0x000fe400000001ff */
[----:B------:R-:W-:Y:S02]  /*ef00*/  IMAD.MOV.U32 R8, RZ, RZ, 0x192 ;  /* 0x00000192ff087424 */ /* 0x000fe400078e00ff */
[----:B------:R-:W-:Y:S01]  /*ef10*/  IMAD.MOV.U32 R13, RZ, RZ, RZ ;  /* 0x000000ffff0d7224 */ /* 0x000fe200078e00ff */
[----:B------:R-:W2:Y:S01]  /*ef20*/  LDCU.64 UR6, c[0x4][0x78] ;  /* 0x01000f00ff0677ac */ /* 0x000ea20008000a00 */
[----:B------:R-:W3:Y:S01]  /*ef30*/  LDC.64 R14, c[0x4][R15] ;  /* 0x010000000f0e7b82 */ /* 0x000ee20000000a00 */
[----:B------:R-:W5:Y:S01]  /*ef40*/  LDCU.64 UR4, c[0x4][0x10] ;  /* 0x01000200ff0477ac */ /* 0x000f620008000a00 */
[----:B-1----:R-:W-:Y:S01]  /*ef50*/  MOV R5, UR9 ;  /* 0x0000000900057c02 */ /* 0x002fe20008000f00 */
[----:B------:R-:W-:Y:S01]  /*ef60*/  IMAD.U32 R4, RZ, RZ, UR8 ;  /* 0x00000008ff047e24 */ /* 0x000fe2000f8e00ff */
[----:B--2---:R-:W-:Y:S01]  /*ef70*/  MOV R7, UR7 ;  /* 0x0000000700077c02 */ /* 0x004fe20008000f00 */
[----:B------:R-:W-:Y:S01]  /*ef80*/  IMAD.U32 R6, RZ, RZ, UR6 ;  /* 0x00000006ff067e24 */ /* 0x000fe2000f8e00ff */
[----:B-----5:R-:W-:Y:S01]  /*ef90*/  MOV R11, UR5 ;  /* 0x00000005000b7c02 */ /* 0x020fe20008000f00 */
[----:B------:R-:W-:Y:S02]  /*efa0*/  IMAD.U32 R10, RZ, RZ, UR4 ;  /* 0x00000004ff0a7e24 */ /* 0x000fe4000f8e00ff */
[----:B------:R-:W-:Y:S07]  /*efb0*/  LEPC R20, `(.L_x_165) ;  /* 0x000000001014794e */ /* 0x000fee0000000000 */
[----:B---34-:R-:W-:Y:S05]  /*efc0*/  CALL.ABS.NOINC R14 ;  /* 0x000000000e007343 */ /* 0x018fea0003c00000 */
.L_x_165:
[----:B------:R-:W-:Y:S05]  /*efd0*/  WARPSYNC.ALL ;  /* 0x0000000000007948 */ /* 0x000fea0003800000 */
[C---:B------:R-:W-:Y:S01]  /*efe0*/  R2UR UR4, R18.reuse ;  /* 0x00000000120472ca */ /* 0x040fe200000e0000 */
[----:B------:R-:W-:Y:S05]  /*eff0*/  VIADD R0, R18, 0x80 ;  /* 0x0000008012007836 */ /* 0x000fea0000000000 */
[----:B------:R-:W-:Y:S04]  /*f000*/  SHF.R.U32.HI R0, RZ, 0x15, R0 ;  /* 0x00000015ff007819 */ /* 0x000fe80000011600 */
[----:B------:R-:W-:Y:S03]  /*f010*/  LOP3.LUT P0, RZ, R0, 0x3, R181, 0x48, !PT ;  /* 0x0000000300ff7812 */ /* 0x000fe600078048b5 */
[----:B------:R-:W1:Y:S10]  /*f020*/  LDTM.x32 R24, tmem[UR4] ;  /* 0x00000004001879ee */ /* 0x000e7400082c0000 */
[----:B-1----:R-:W-:Y:S05]  /*f030*/  @!P0 BRA `(.L_x_166) ;  /* 0x0000000000408947 */ /* 0x002fea0003800000 */
        /* <DEDUP_REMOVED lines=16> */
.L_x_166:
[----:B------:R-:W-:Y:S05]  /*f140*/  WARPSYNC.ALL ;  /* 0x0000000000007948 */ /* 0x000fea0003800000 */
[----:B------:R-:W-:Y:S11]  /*f150*/  R2UR UR4, R18 ;  /* 0x00000000120472ca */ /* 0x000ff600000e0000 */
[----:B------:R-:W-:Y:S02]  /*f160*/  @!UPT UIADD3 URZ, UPT, UPT, URZ, URZ, URZ ;  /* 0x000000fffffff290 */ /* 0x000fe4000fffe0ff */
[----:B------:R-:W1:Y:S02]  /*f170*/  LDTM.x32 R56, tmem[UR4+0x80] ;  /* 0x00008004003879ee */ /* 0x000e6400082c0000 */
[----:B-1----:R-:W-:Y:S01]  /*f180*/  NOP ;  /* 0x0000000000007918 */ /* 0x002fe20000000000 */
.L_x_164:
[----:B--2---:R-:W-:Y:S01]  /*f190*/  SHF.L.U32 R4, R168, 0x10, RZ ;  /* 0x00000010a8047819 */ /* 0x004fe200000006ff */
        /* <DEDUP_REMOVED lines=234> */
[----:B------:R-:W-:Y:S01]  /*10040*/  @P2 SHF.L.U32 R3, R16, 0x1f, RZ ;  /* 0x0000001f10032819 */ /* 0x000fe200000006ff */
        /* <DEDUP_REMOVED lines=29> */
.L_x_168:
[----:B------:R-:W-:Y:S05]  /*10220*/  BSYNC.RECONVERGENT B0 ;  /* 0x0000000000007941 */ /* 0x000fea0003800200 */
.L_x_167:
[----:B------:R-:W-:Y:S01]  /*10230*/  BAR.SYNC.DEFER_BLOCKING 0x1, 0x80 ;  /* 0x0042000000007b1d */ /* 0x000fe20000010000 */
[----:B------:R-:W-:Y:S02]  /*10240*/  UISETP.NE.AND UP0, UPT, UR43, URZ, UPT ;  /* 0x000000ff2b00728c */ /* 0x000fe4000bf05270 */
[----:B------:R-:W-:Y:S02]  /*10250*/  UIADD3 UR5, UPT, UPT, UR47, 0x1, URZ ;  /* 0x000000012f057890 */ /* 0x000fe4000fffe0ff */
[----:B------:R-:W-:Y:S02]  /*10260*/  USEL UR4, URZ, 0x60, !UP0 ;  /* 0x00000060ff047887 */ /* 0x000fe4000c000000 */
[----:B------:R-:W-:Y:S02]  /*10270*/  UISETP.NE.AND UP0, UPT, UR5, 0x4, UPT ;  /* 0x000000040500788c */ /* 0x000fe4000bf05270 */
[----:B------:R-:W-:Y:S02]  /*10280*/  UIADD3 UR49, UPT, UPT, UR52, UR4, URZ ;  /* 0x0000000434317290 */ /* 0x000fe4000fffe0ff */
[----:B------:R-:W-:Y:S01]  /*10290*/  VIADD R131, R131, UR4 ;  /* 0x0000000483837c36 */ /* 0x000fe20008000000 */
[----:B------:R-:W-:Y:S04]  /*102a0*/  USEL UR46, UR5, URZ, UP0 ;  /* 0x000000ff052e7287 */ /* 0x000fe80008000000 */
[----:B------:R-:W-:Y:S04]  /*102b0*/  SHF.R.U32.HI R6, RZ, 0x15, R131 ;  /* 0x00000015ff067819 */ /* 0x000fe80000011683 */
[----:B------:R-:W-:Y:S01]  /*102c0*/  LOP3.LUT R17, R6, 0x3, RZ, 0xc0, !PT ;  /* 0x0000000306117812 */ /* 0x000fe200078ec0ff */
        /* <DEDUP_REMOVED lines=16> */
.L_x_172:
[----:B------:R-:W-:Y:S05]  /*103d0*/  BSYNC B0 ;  /* 0x0000000000007941 */ /* 0x000fea0003800000 */
.L_x_171:
        /* <DEDUP_REMOVED lines=15> */
.L_x_170:
[----:B------:R-:W-:Y:S05]  /*104d0*/  BSYNC B1 ;  /* 0x0000000000017941 */ /* 0x000fea0003800000 */
.L_x_169:
[----:B------:R-:W-:Y:S11]  /*104e0*/  ISETP.NE.AND P0, PT, R192, R17, PT ;  /* 0x00000011c000720c */ /* 0x000ff60003f05270 */
[----:B------:R-:W-:Y:S02]  /*104f0*/  @!UPT UIADD3 URZ, UPT, UPT, URZ, URZ, URZ ;  /* 0x000000fffffff290 */ /* 0x000fe4000fffe0ff */
[----:B------:R-:W-:Y:S05]  /*10500*/  @P0 BRA `(.L_x_174) ;  /* 0x0000000000bc0947 */ /* 0x000fea0003800000 */
[----:B------:R-:W-:Y:S11]  /*10510*/  LOP3.LUT P0, RZ, R6, 0x3, R181, 0x48, !PT ;  /* 0x0000000306ff7812 */ /* 0x000ff600078048b5 */
[----:B------:R-:W-:Y:S02]  /*10520*/  @!UPT UIADD3 URZ, UPT, UPT, URZ, URZ, URZ ;  /* 0x000000fffffff290 */ /* 0x000fe4000fffe0ff */
[----:B------:R-:W-:Y:S05]  /*10530*/  @!P0 BRA `(.L_x_175) ;  /* 0x0000000000408947 */ /* 0x000fea0003800000 */
[----:B------:R-:W3:Y:S01]  /*10540*/  LDCU.64 UR8, c[0x4][0x70] ;  /* 0x01000e00ff0877ac */ /* 0x000ee20008000a00 */
[----:B--2---:R-:W-:Y:S01]  /*10550*/  MOV R15, 0x0 ;  /* 0x00000000000f7802 */ /* 0x004fe20000000f00 */
        /* <DEDUP_REMOVED lines=14> */
.L_x_175:
        /* <DEDUP_REMOVED lines=23> */
.L_x_176:
[----:B------:R-:W-:Y:S05]  /*107b0*/  WARPSYNC.ALL ;  /* 0x0000000000007948 */ /* 0x000fea0003800000 */
[----:B------:R-:W-:Y:S11]  /*107c0*/  R2UR UR4, R131 ;  /* 0x00000000830472ca */ /* 0x000ff600000e0000 */
[----:B------:R-:W-:Y:S02]  /*107d0*/  @!UPT UIADD3 URZ, UPT, UPT, URZ, URZ, URZ ;  /* 0x000000fffffff290 */ /* 0x000fe4000fffe0ff */
[----:B------:R-:W1:Y:S02]  /*107e0*/  LDTM.x32 R56, tmem[UR4+0x80] ;  /* 0x00008004003879ee */ /* 0x000e6400082c0000 */
[----:B-1----:R-:W-:Y:S01]  /*107f0*/  NOP ;  /* 0x0000000000007918 */ /* 0x002fe20000000000 */
.L_x_174:
[----:B--23--:R-:W-:Y:S01]  /*10800*/  SHF.L.U32 R4, R168, 0x10, RZ ;  /* 0x00000010a8047819 */ /* 0x00cfe200000006ff */
        /* <DEDUP_REMOVED lines=262> */
.L_x_178:
[----:B------:R-:W-:Y:S05]  /*11870*/  BSYNC.RECONVERGENT B0 ;  /* 0x0000000000007941 */ /* 0x000fea0003800200 */
.L_x_177:
        /* <DEDUP_REMOVED lines=14> */
[----:B------:R-:W-:Y:S01]  /*11960*/  @P1 IADD3 R7, PT, PT, R200, R5, RZ ;  /* 0x00000005c8071210 */ /* 0x000fe20007ffe0ff */
[----:B------:R-:W-:Y:S06]  /*11970*/  @P0 BRA `(.L_x_182) ;  /* 0x00000000000c0947 */ /* 0x000fec0003800000 */
[----:B------:R-:W-:Y:S04]  /*11980*/  SHF.L.U32 R16, R16, 0x1f, RZ ;  /* 0x0000001f10107819 */ /* 0x000fe800000006ff */
[----:B------:R-:W1:Y:S02]  /*11990*/  SYNCS.PHASECHK.TRANS64.TRYWAIT P0, [R3+URZ+0x30], R16 ;  /* 0x00003010030075a7 */ /* 0x000e6400080011ff */
[----:B-1----:R-:W-:Y:S05]  /*119a0*/  @!P0 BRA `(.L_x_183) ;  /* 0x0000002400388947 */ /* 0x002fea0003800000 */
.L_x_182:
[----:B------:R-:W-:Y:S05]  /*119b0*/  BSYNC B0 ;  /* 0x0000000000007941 */ /* 0x000fea0003800000 */
.L_x_181:
[----:B------:R-:W-:Y:S11]  /*119c0*/  ISETP.NE.AND P0, PT, R139, RZ, PT ;  /* 0x000000ff8b00720c */ /* 0x000ff60003f05270 */
[----:B------:R-:W-:Y:S02]  /*119d0*/  @!UPT UIADD3 URZ, UPT, UPT, URZ, URZ, URZ ;  /* 0x000000fffffff290 */ /* 0x000fe4000fffe0ff */
[----:B------:R3:W4:Y:S01]  /*119e0*/  @P0 LDS.128 R168, [R5] ;  /* 0x0000000005a80984 */ /* 0x0007220000000c00 */
[----:B------:R-:W-:Y:S03]  /*119f0*/  @P0 IADD3 R0, PT, PT, R190, R7, RZ ;  /* 0x00000007be000210 */ /* 0x000fe60007ffe0ff */
[----:B------:R3:W1:Y:S04]  /*11a00*/  @P0 LDS.128 R152, [R5+0x1000] ;  /* 0x0010000005980984 */ /* 0x0006680000000c00 */
[----:B------:R3:W1:Y:S04]  /*11a10*/  @P0 LDS.128 R160, [R198+0x20] ;  /* 0x00002000c6a00984 */ /* 0x0006680000000c00 */
[----:B------:R3:W1:Y:S04]  /*11a20*/  @P0 LDS.128 R140, [R198+0x1020] ;  /* 0x00102000c68c0984 */ /* 0x0006680000000c00 */
[----:B------:R3:W1:Y:S04]  /*11a30*/  @P0 LDS.128 R164, [R7+0x10] ;  /* 0x0000100007a40984 */ /* 0x0006680000000c00 */
[----:B------:R3:W1:Y:S04]  /*11a40*/  @P0 LDS.128 R148, [R7+0x1010] ;  /* 0x0010100007940984 */ /* 0x0006680000000c00 */
[----:B------:R3:W1:Y:S04]  /*11a50*/  @P0 LDS.128 R156, [R0+0x10] ;  /* 0x00001000009c0984 */ /* 0x0006680000000c00 */
[----:B------:R3:W1:Y:S02]  /*11a60*/  @P0 LDS.128 R144, [R0+0x1010] ;  /* 0x0010100000900984 */ /* 0x0006640000000c00 */
.L_x_180:
[----:B------:R-:W-:Y:S05]  /*11a70*/  BSYNC B1 ;  /* 0x0000000000017941 */ /* 0x000fea0003800000 */
.L_x_179:
        /* <DEDUP_REMOVED lines=14> */
[----:B------:R-:W2:Y:S01]  /*11b60*/  LDCU.64 UR6, c[0x4][0x78] ;  /* 0x01000f00ff0677ac */ /* 0x000ea20008000a00 */
[----:B------:R-:W1:Y:S01]  /*11b70*/  LDC.64 R14, c[0x4][R15] ;  /* 0x010000000f0e7b82 */ /* 0x000e620000000a00 */
[----:B------:R-:W5:Y:S01]  /*11b80*/  LDCU.64 UR4, c[0x4][0x10] ;  /* 0x01000200ff0477ac */ /* 0x000f620008000a00 */
[----:B---3--:R-:W-:Y:S01]  /*11b90*/  MOV R5, UR9 ;  /* 0x0000000900057c02 */ /* 0x008fe20008000f00 */
[----:B------:R-:W-:Y:S01]  /*11ba0*/  IMAD.U32 R4, RZ, RZ, UR8 ;  /* 0x00000008ff047e24 */ /* 0x000fe2000f8e00ff */
[----:B--2---:R-:W-:Y:S01]  /*11bb0*/  MOV R7, UR7 ;  /* 0x0000000700077c02 */ /* 0x004fe20008000f00 */
[----:B------:R-:W-:Y:S01]  /*11bc0*/  IMAD.U32 R6, RZ, RZ, UR6 ;  /* 0x00000006ff067e24 */ /* 0x000fe2000f8e00ff */
[----:B-----5:R-:W-:Y:S01]  /*11bd0*/  MOV R11, UR5 ;  /* 0x00000005000b7c02 */ /* 0x020fe20008000f00 */
[----:B------:R-:W-:Y:S02]  /*11be0*/  IMAD.U32 R10, RZ, RZ, UR4 ;  /* 0x00000004ff0a7e24 */ /* 0x000fe4000f8e00ff */
[----:B------:R-:W-:Y:S07]  /*11bf0*/  LEPC R20, `(.L_x_185) ;  /* 0x000000001014794e */ /* 0x000fee0000000000 */
[----:B-1--4-:R-:W-:Y:S05]  /*11c00*/  CALL.ABS.NOINC R14 ;  /* 0x000000000e007343 */ /* 0x012fea0003c00000 */
.L_x_185:
[----:B------:R-:W-:Y:S05]  /*11c10*/  WARPSYNC.ALL ;  /* 0x0000000000007948 */ /* 0x000fea0003800000 */
[C---:B------:R-:W-:Y:S01]  /*11c20*/  R2UR UR4, R131.reuse ;  /* 0x00000000830472ca */ /* 0x040fe200000e0000 */
[----:B------:R-:W-:Y:S05]  /*11c30*/  VIADD R0, R131, 0x80 ;  /* 0x0000008083007836 */ /* 0x000fea0000000000 */
[----:B------:R-:W-:Y:S04]  /*11c40*/  SHF.R.U32.HI R0, RZ, 0x15, R0 ;  /* 0x00000015ff007819 */ /* 0x000fe80000011600 */
[----:B------:R-:W-:Y:S03]  /*11c50*/  LOP3.LUT P0, RZ, R0, 0x3, R181, 0x48, !PT ;  /* 0x0000000300ff7812 */ /* 0x000fe600078048b5 */
[----:B------:R-:W3:Y:S10]  /*11c60*/  LDTM.x32 R24, tmem[UR4] ;  /* 0x00000004001879ee */ /* 0x000ef400082c0000 */
[----:B---3--:R-:W-:Y:S05]  /*11c70*/  @!P0 BRA `(.L_x_186) ;  /* 0x0000000000408947 */ /* 0x008fea0003800000 */
        /* <DEDUP_REMOVED lines=16> */
.L_x_186:
[----:B------:R-:W-:Y:S05]  /*11d80*/  WARPSYNC.ALL ;  /* 0x0000000000007948 */ /* 0x000fea0003800000 */
[----:B------:R-:W-:Y:S11]  /*11d90*/  R2UR UR4, R131 ;  /* 0x00000000830472ca */ /* 0x000ff600000e0000 */
[----:B------:R-:W-:Y:S02]  /*11da0*/  @!UPT UIADD3 URZ, UPT, UPT, URZ, URZ, URZ ;  /* 0x000000fffffff290 */ /* 0x000fe4000fffe0ff */
[----:B------:R-:W3:Y:S02]  /*11db0*/  LDTM.x32 R56, tmem[UR4+0x80] ;  /* 0x00008004003879ee */ /* 0x000ee400082c0000 */
[----:B---3--:R-:W-:Y:S01]  /*11dc0*/  NOP ;  /* 0x0000000000007918 */ /* 0x008fe20000000000 */
.L_x_184:
[----:B----4-:R-:W-:Y:S01]  /*11dd0*/  SHF.L.U32 R6, R168, 0x10, RZ ;  /* 0x00000010a8067819 */ /* 0x010fe200000006ff */
[----:B------:R-:W-:Y:S01]  /*11de0*/  FMUL R0, R130, R24 ;  /* 0x0000001882007220 */ /* 0x000fe20000400000 */
[----:B------:R-:W-:Y:S01]  /*11df0*/  LOP3.LUT R8, R168, 0xffff0000, RZ, 0xc0, !PT ;  /* 0xffff0000a8087812 */ /* 0x000fe200078ec0ff */
[----:B-1----:R-:W-:Y:S01]  /*11e00*/  FMUL R3, R130, R25 ;  /* 0x0000001982037220 */ /* 0x002fe20000400000 */
[----:B------:R-:W-:Y:S01]  /*11e10*/  SHF.L.U32 R7, R169, 0x10, RZ ;  /* 0x00000010a9077819 */ /* 0x000fe200000006ff */
[----:B------:R-:W-:Y:S01]  /*11e20*/  FFMA R0, R133, R6, R0 ;  /* 0x0000000685007223 */ /* 0x000fe20000000000 */
[----:B--2---:R-:W-:Y:S01]  /*11e30*/  LOP3.LUT R88, R169, 0xffff0000, RZ, 0xc0, !PT ;  /* 0xffff0000a9587812 */ /* 0x004fe200078ec0ff */
[----:B------:R-:W-:Y:S01]  /*11e40*/  FFMA R3, R133, R8, R3 ;  /* 0x0000000885037223 */ /* 0x000fe20000000003 */
[----:B------:R-:W-:Y:S01]  /*11e50*/  SHF.L.U32 R89, R170, 0x10, RZ ;  /* 0x00000010aa597819 */ /* 0x000fe200000006ff */
[----:B------:R-:W-:Y:S01]  /*11e60*/  FMUL R4, R130, R26 ;  /* 0x0000001a82047220 */ /* 0x000fe20000400000 */
[----:B------:R-:W-:Y:S01]  /*11e70*/  LOP3.LUT R90, R170, 0xffff0000, RZ, 0xc0, !PT ;  /* 0xffff0000aa5a7812 */ /* 0x000fe200078ec0ff */
[----:B------:R-:W-:Y:S01]  /*11e80*/  FMUL R5, R130, R27 ;  /* 0x0000001b82057220 */ /* 0x000fe20000400000 */
[----:B------:R-:W-:Y:S01]  /*11e90*/  SHF.L.U32 R91, R171, 0x10, RZ ;  /* 0x00000010ab5b7819 */ /* 0x000fe200000006ff */
[----:B------:R-:W-:Y:S01]  /*11ea0*/  FFMA R4, R133, R7, R4 ;  /* 0x0000000785047223 */ /* 0x000fe20000000004 */
[----:B------:R-:W-:Y:S01]  /*11eb0*/  LOP3.LUT R92, R171, 0xffff0000, RZ, 0xc0, !PT ;  /* 0xffff0000ab5c7812 */ /* 0x000fe200078ec0ff */
[C---:B------:R-:W-:Y:S01]  /*11ec0*/  FFMA R5, R133.reuse, R88, R5 ;  /* 0x0000005885057223 */ /* 0x040fe20000000005 */
[----:B------:R-:W-:Y:S01]  /*11ed0*/  ISETP.NE.AND P1, PT, R192, R17, PT ;  /* 0x00000011c000720c */ /* 0x000fe20003f25270 */
        /* <DEDUP_REMOVED lines=21> */
[----:B------:R-:W-:Y:S01]  /*12030*/  LOP3.LUT R102, R160, 0xffff0000, RZ, 0xc0, !PT ;  /* 0xffff0000a0667812 */ /* 0x000fe200078ec0ff */
[----:B------:R-:W-:Y:S01]  /*12040*/  FMUL R3, R130, R33 ;  /* 0x0000002182037220 */ /* 0x000fe20000400000 */
[----:B------:R-:W-:Y:S01]  /*12050*/  SHF.L.U32 R103, R161, 0x10, RZ ;  /* 0x00000010a1677819 */ /* 0x000fe200000006ff */
[----:B------:R-:W-:Y:S01]  /*12060*/  FFMA R0, R133, R93, R0 ;  /* 0x0000005d85007223 */ /* 0x000fe20000000000 */
[----:B------:R-:W-:Y:S01]  /*12070*/  LOP3.LUT R104, R161, 0xffff0000, RZ, 0xc0, !PT ;  /* 0xffff0000a1687812 */ /* 0x000fe200078ec0ff */
[----:B------:R-:W-:Y:S01]  /*12080*/  FFMA R3, R133, R94, R3 ;  /* 0x0000005e85037223 */ /* 0x000fe20000000003 */
[----:B------:R-:W-:Y:S01]  /*12090*/  SHF.L.U32 R105, R162, 0x10, RZ ;  /* 0x00000010a2697819 */ /* 0x000fe200000006ff */
[----:B------:R-:W-:Y:S01]  /*120a0*/  FMUL R17, R130, R63 ;  /* 0x0000003f82117220 */ /* 0x000fe20000400000 */
[----:B------:R-:W-:Y:S01]  /*120b0*/  LOP3.LUT R106, R162, 0xffff0000, RZ, 0xc0, !PT ;  /* 0xffff0000a26a7812 */ /* 0x000fe200078ec0ff */
[C---:B------:R-:W-:Y:S01]  /*120c0*/  FMUL R63, R130.reuse, R77 ;  /* 0x0000004d823f7220 */ /* 0x040fe20000400000 */
[----:B------:R-:W-:Y:S01]  /*120d0*/  F2FP.BF16.F32.PACK_AB R77, R5, R4 ;  /* 0x00000004054d723e */ /* 0x000fe200000010ff */
[C---:B------:R-:W-:Y:S01]  /*120e0*/  FMUL R4, R130.reuse, R34 ;  /* 0x0000002282047220 */ /* 0x040fe20000400000 */
[----:B------:R-:W-:Y:S01]  /*120f0*/  F2FP.BF16.F32.PACK_AB R32, R3, R0 ;  /* 0x000000000320723e */ /* 0x000fe200000010ff */
[C---:B------:R-:W-:Y:S01]  /*12100*/  FMUL R5, R130.reuse, R35 ;  /* 0x0000002382057220 */ /* 0x040fe20000400000 */
[C---:B------:R-:W-:Y:S01]  /*12110*/  SHF.L.U32 R107, R163.reuse, 0x10, RZ ;  /* 0x00000010a36b7819 */ /* 0x040fe200000006ff */
[C---:B------:R-:W-:Y:S01]  /*12120*/  FMUL R18, R130.reuse, R64 ;  /* 0x0000004082127220 */ /* 0x040fe20000400000 */
[----:B------:R-:W-:Y:S01]  /*12130*/  LOP3.LUT R108, R163, 0xffff0000, RZ, 0xc0, !PT ;  /* 0xffff0000a36c7812 */ /* 0x000fe200078ec0ff */
[C---:B------:R-:W-:Y:S01]  /*12140*/  FMUL R64, R130.reuse, R78 ;  /* 0x0000004e82407220 */ /* 0x040fe20000400000 */
[----:B------:R-:W-:Y:S01]  /*12150*/  F2FP.BF16.F32.PACK_AB R78, R7, R6 ;  /* 0x00000006074e723e */ /* 0x000fe200000010ff */
[----:B------:R-:W-:Y:S01]  /*12160*/  FMUL R19, R130, R65 ;  /* 0x0000004182137220 */ /* 0x000fe20000400000 */
[----:B------:R-:W-:Y:S01]  /*12170*/  SHF.L.U32 R109, R156, 0x10, RZ ;  /* 0x000000109c6d7819 */ /* 0x000fe200000006ff */
[C---:B------:R-:W-:Y:S01]  /*12180*/  FMUL R65, R130.reuse, R79 ;  /* 0x0000004f82417220 */ /* 0x040fe20000400000 */
[----:B------:R-:W-:Y:S01]  /*12190*/  F2FP.BF16.F32.PACK_AB R79, R9, R8 ;  /* 0x00000008094f723e */ /* 0x000fe200000010ff */
        /* <DEDUP_REMOVED lines=10> */
[----:B------:R-:W-:Y:S01]  /*12240*/  FMUL R9, R130, R39 ;  /* 0x0000002782097220 */ /* 0x000fe20000400000 */
[----:B------:R-:W-:Y:S01]  /*12250*/  SHF.L.U32 R115, R159, 0x10, RZ ;  /* 0x000000109f737819 */ /* 0x000fe200000006ff */
[----:B------:R-:W-:Y:S01]  /*12260*/  FFMA R6, R133, R97, R6 ;  /* 0x0000006185067223 */ /* 0x000fe20000000006 */
[----:B------:R-:W-:Y:S01]  /*12270*/  F2FP.BF16.F32.PACK_AB R33, R5, R4 ;  /* 0x000000040521723e */ /* 0x000fe200000010ff */
[----:B------:R-:W-:Y:S01]  /*12280*/  FFMA R7, R133, R98, R7 ;  /* 0x0000006285077223 */ /* 0x000fe20000000007 */
[----:B------:R-:W-:Y:S01]  /*12290*/  LOP3.LUT R116, R159, 0xffff0000, RZ, 0xc0, !PT ;  /* 0xffff00009f747812 */ /* 0x000fe200078ec0ff */
[C---:B------:R-:W-:Y:S01]  /*122a0*/  FFMA R8, R133.reuse, R99, R8 ;  /* 0x0000006385087223 */ /* 0x040fe20000000008 */
[C---:B------:R-:W-:Y:S01]  /*122b0*/  SHF.L.U32 R117, R152.reuse, 0x10, RZ ;  /* 0x0000001098757819 */ /* 0x040fe200000006ff */
[----:B------:R-:W-:Y:S01]  /*122c0*/  FFMA R9, R133, R100, R9 ;  /* 0x0000006485097223 */ /* 0x000fe20000000009 */
[----:B------:R-:W-:Y:S01]  /*122d0*/  F2FP.BF16.F32.PACK_AB R34, R7, R6 ;  /* 0x000000060722723e */ /* 0x000fe200000010ff */
[----:B------:R-:W-:Y:S01]  /*122e0*/  @!P1 STS.128 [R191+0x6000], R76 ;  /* 0x0060004cbf009388 */ /* 0x000fe20000000c00 */
[----:B------:R-:W-:Y:S01]  /*122f0*/  LOP3.LUT R118, R152, 0xffff0000, RZ, 0xc0, !PT ;  /* 0xffff000098767812 */ /* 0x000fe200078ec0ff */
[C---:B------:R-:W-:Y:S01]  /*12300*/  FMUL R0, R130.reuse, R40 ;  /* 0x0000002882007220 */ /* 0x040fe20000400000 */
[----:B------:R-:W-:Y:S01]  /*12310*/  F2FP.BF16.F32.PACK_AB R35, R9, R8 ;  /* 0x000000080923723e */ /* 0x000fe200000010ff */
[C---:B------:R-:W-:Y:S01]  /*12320*/  FMUL R3, R130.reuse, R41 ;  /* 0x0000002982037220 */ /* 0x040fe20000400000 */
[C---:B------:R-:W-:Y:S01]  /*12330*/  SHF.L.U32 R119, R153.reuse, 0x10, RZ ;  /* 0x0000001099777819 */ /* 0x040fe200000006ff */
[----:B------:R-:W-:Y:S01]  /*12340*/  FMUL R4, R130, R42 ;  /* 0x0000002a82047220 */ /* 0x000fe20000400000 */
[----:B------:R-:W-:Y:S01]  /*12350*/  LOP3.LUT R120, R153, 0xffff0000, RZ, 0xc0, !PT ;  /* 0xffff000099787812 */ /* 0x000fe200078ec0ff */
[----:B------:R1:W-:Y:S01]  /*12360*/  @!P1 STS.128 [R199+0x6010], R32 ;  /* 0x00601020c7009388 */ /* 0x0003e20000000c00 */
[----:B------:R-:W-:Y:S01]  /*12370*/  SHF.L.U32 R121, R154, 0x10, RZ ;  /* 0x000000109a797819 */ /* 0x000fe200000006ff */
[----:B------:R-:W-:Y:S01]  /*12380*/  FMUL R5, R130, R43 ;  /* 0x0000002b82057220 */ /* 0x000fe20000400000 */
[----:B------:R-:W-:Y:S01]  /*12390*/  LOP3.LUT R122, R154, 0xffff0000, RZ, 0xc0, !PT ;  /* 0xffff00009a7a7812 */ /* 0x000fe200078ec0ff */
[----:B------:R-:W-:Y:S01]  /*123a0*/  FFMA R0, R133, R101, R0 ;  /* 0x0000006585007223 */ /* 0x000fe20000000000 */
[C---:B------:R-:W-:Y:S01]  /*123b0*/  SHF.L.U32 R123, R155.reuse, 0x10, RZ ;  /* 0x000000109b7b7819 */ /* 0x040fe200000006ff */
[----:B------:R-:W-:Y:S01]  /*123c0*/  FMUL R6, R130, R44 ;  /* 0x0000002c82067220 */ /* 0x000fe20000400000 */
[----:B------:R-:W-:Y:S01]  /*123d0*/  LOP3.LUT R124, R155, 0xffff0000, RZ, 0xc0, !PT ;  /* 0xffff00009b7c7812 */ /* 0x000fe200078ec0ff */
[C---:B------:R-:W-:Y:S01]  /*123e0*/  FFMA R3, R133.reuse, R102, R3 ;  /* 0x0000006685037223 */ /* 0x040fe20000000003 */
[----:B------:R-:W-:Y:S01]  /*123f0*/  SHF.L.U32 R125, R148, 0x10, RZ ;  /* 0x00000010947d7819 */ /* 0x000fe200000006ff */
[----:B------:R-:W-:Y:S01]  /*12400*/  FMUL R7, R130, R45 ;  /* 0x0000002d82077220 */ /* 0x000fe20000400000 */
[----:B------:R-:W-:Y:S01]  /*12410*/  LOP3.LUT R126, R148, 0xffff0000, RZ, 0xc0, !PT ;  /* 0xffff0000947e7812 */ /* 0x000fe200078ec0ff */
[----:B------:R-:W-:Y:S01]  /*12420*/  FFMA R4, R133, R103, R4 ;  /* 0x0000006785047223 */ /* 0x000fe20000000004 */
[----:B------:R-:W-:Y:S01]  /*12430*/  F2FP.BF16.F32.PACK_AB R36, R3, R0 ;  /* 0x000000000324723e */ /* 0x000fe200000010ff */
[C---:B------:R-:W-:Y:S01]  /*12440*/  FMUL R8, R130.reuse, R46 ;  /* 0x0000002e82087220 */ /* 0x040fe20000400000 */
[----:B------:R-:W-:Y:S01]  /*12450*/  SHF.L.U32 R127, R149, 0x10, RZ ;  /* 0x00000010957f7819 */ /* 0x000fe200000006ff */
[----:B------:R-:W-:Y:S01]  /*12460*/  FFMA R5, R133, R104, R5 ;  /* 0x0000006885057223 */ /* 0x000fe20000000005 */
[----:B------:R-:W-:Y:S01]  /*12470*/  LOP3.LUT R128, R149, 0xffff0000, RZ, 0xc0, !PT ;  /* 0xffff000095807812 */ /* 0x000fe200078ec0ff */
[----:B------:R-:W-:Y:S01]  /*12480*/  FMUL R9, R130, R47 ;  /* 0x0000002f82097220 */ /* 0x000fe20000400000 */
[C---:B------:R-:W-:Y:S01]  /*12490*/  SHF.L.U32 R129, R150.reuse, 0x10, RZ ;  /* 0x0000001096817819 */ /* 0x040fe200000006ff */
[----:B------:R-:W-:Y:S01]  /*124a0*/  FFMA R6, R133, R105, R6 ;  /* 0x0000006985067223 */ /* 0x000fe20000000006 */
[----:B------:R-:W-:Y:S01]  /*124b0*/  F2FP.BF16.F32.PACK_AB R37, R5, R4 ;  /* 0x000000040525723e */ /* 0x000fe200000010ff */
[C---:B------:R-:W-:Y:S01]  /*124c0*/  FFMA R7, R133.reuse, R106, R7 ;  /* 0x0000006a85077223 */ /* 0x040fe20000000007 */
[----:B------:R-:W-:Y:S01]  /*124d0*/  LOP3.LUT R132, R150, 0xffff0000, RZ, 0xc0, !PT ;  /* 0xffff000096847812 */ /* 0x000fe200078ec0ff */
[----:B------:R-:W-:Y:S01]  /*124e0*/  FFMA R8, R133, R107, R8 ;  /* 0x0000006b85087223 */ /* 0x000fe20000000008 */
[----:B------:R-:W-:Y:S01]  /*124f0*/  SHF.L.U32 R131, R151, 0x10, RZ ;  /* 0x0000001097837819 */ /* 0x000fe200000006ff */
[----:B------:R-:W-:Y:S01]  /*12500*/  FFMA R9, R133, R108, R9 ;  /* 0x0000006c85097223 */ /* 0x000fe20000000009 */
[----:B------:R-:W-:Y:S01]  /*12510*/  F2FP.BF16.F32.PACK_AB R38, R7, R6 ;  /* 0x000000060726723e */ /* 0x000fe200000010ff */
[C---:B------:R-:W-:Y:S01]  /*12520*/  FMUL R0, R130.reuse, R48 ;  /* 0x0000003082007220 */ /* 0x040fe20000400000 */
[----:B------:R-:W-:Y:S01]  /*12530*/  LOP3.LUT R134, R151, 0xffff0000, RZ, 0xc0, !PT ;  /* 0xffff000097867812 */ /* 0x000fe200078ec0ff */
[C---:B------:R-:W-:Y:S01]  /*12540*/  FMUL R3, R130.reuse, R49 ;  /* 0x0000003182037220 */ /* 0x040fe20000400000 */
[----:B------:R-:W-:Y:S01]  /*12550*/  F2FP.BF16.F32.PACK_AB R39, R9, R8 ;  /* 0x000000080927723e */ /* 0x000fe200000010ff */
[----:B------:R-:W-:Y:S01]  /*12560*/  FMUL R4, R130, R50 ;  /* 0x0000003282047220 */ /* 0x000fe20000400000 */
[----:B------:R-:W-:Y:S01]  /*12570*/  SHF.L.U32 R135, R140, 0x10, RZ ;  /* 0x000000108c877819 */ /* 0x000fe200000006ff */
[----:B------:R-:W-:Y:S01]  /*12580*/  FMUL R5, R130, R51 ;  /* 0x0000003382057220 */ /* 0x000fe20000400000 */
[----:B------:R-:W-:Y:S01]  /*12590*/  LOP3.LUT R136, R140, 0xffff0000, RZ, 0xc0, !PT ;  /* 0xffff00008c887812 */ /* 0x000fe200078ec0ff */
[----:B------:R-:W-:Y:S01]  /*125a0*/  FFMA R0, R133, R109, R0 ;  /* 0x0000006d85007223 */ /* 0x000fe20000000000 */
[C---:B------:R-:W-:Y:S01]  /*125b0*/  SHF.L.U32 R137, R141.reuse, 0x10, RZ ;  /* 0x000000108d897819 */ /* 0x040fe200000006ff */
[----:B------:R-:W-:Y:S01]  /*125c0*/  FMUL R6, R130, R52 ;  /* 0x0000003482067220 */ /* 0x000fe20000400000 */
[----:B------:R-:W-:Y:S01]  /*125d0*/  LOP3.LUT R138, R141, 0xffff0000, RZ, 0xc0, !PT ;  /* 0xffff00008d8a7812 */ /* 0x000fe200078ec0ff */
[----:B------:R2:W-:Y:S01]  /*125e0*/  @!P1 STS.128 [R197+0x6020], R36 ;  /* 0x00602024c5009388 */ /* 0x0005e20000000c00 */
[C---:B------:R-:W-:Y:S01]  /*125f0*/  FFMA R3, R133.reuse, R110, R3 ;  /* 0x0000006e85037223 */ /* 0x040fe20000000003 */
[C---:B------:R-:W-:Y:S01]  /*12600*/  SHF.L.U32 R139, R142.reuse, 0x10, RZ ;  /* 0x000000108e8b7819 */ /* 0x040fe200000006ff */
[C---:B------:R-:W-:Y:S01]  /*12610*/  FFMA R4, R133.reuse, R111, R4 ;  /* 0x0000006f85047223 */ /* 0x040fe20000000004 */
[C---:B------:R-:W-:Y:S01]  /*12620*/  FFMA R5, R133.reuse, R112, R5 ;  /* 0x0000007085057223 */ /* 0x040fe20000000005 */
[----:B------:R-:W-:Y:S01]  /*12630*/  LOP3.LUT R140, R142, 0xffff0000, RZ, 0xc0, !PT ;  /* 0xffff00008e8c7812 */ /* 0x000fe200078ec0ff */
[----:B------:R-:W-:Y:S01]  /*12640*/  FFMA R6, R133, R113, R6 ;  /* 0x0000007185067223 */ /* 0x000fe20000000006 */
[----:B-1----:R-:W-:Y:S01]  /*12650*/  F2FP.BF16.F32.PACK_AB R32, R3, R0 ;  /* 0x000000000320723e */ /* 0x002fe200000010ff */
[C---:B------:R-:W-:Y:S01]  /*12660*/  FMUL R7, R130.reuse, R53 ;  /* 0x0000003582077220 */ /* 0x040fe20000400000 */
[----:B------:R-:W-:Y:S01]  /*12670*/  F2FP.BF16.F32.PACK_AB R33, R5, R4 ;  /* 0x000000040521723e */ /* 0x000fe200000010ff */
[C---:B------:R-:W-:Y:S01]  /*12680*/  FMUL R8, R130.reuse, R54 ;  /* 0x0000003682087220 */ /* 0x040fe20000400000 */
[C---:B------:R-:W-:Y:S01]  /*12690*/  FMUL R9, R130.reuse, R55 ;  /* 0x0000003782097220 */ /* 0x040fe20000400000 */
[----:B------:R-:W-:Y:S01]  /*126a0*/  FFMA R7, R133, R114, R7 ;  /* 0x0000007285077223 */ /* 0x000fe20000000007 */
[C---:B------:R-:W-:Y:S01]  /*126b0*/  FMUL R10, R130.reuse, R56 ;  /* 0x00000038820a7220 */ /* 0x040fe20000400000 */
[----:B------:R-:W-:Y:S01]  /*126c0*/  SHF.L.U32 R141, R143, 0x10, RZ ;  /* 0x000000108f8d7819 */ /* 0x000fe200000006ff */
[C---:B------:R-:W-:Y:S01]  /*126d0*/  FFMA R8, R133.reuse, R115, R8 ;  /* 0x0000007385087223 */ /* 0x040fe20000000008 */
[----:B------:R-:W-:Y:S01]  /*126e0*/  FFMA R9, R133, R116, R9 ;  /* 0x0000007485097223 */ /* 0x000fe20000000009 */
[----:B------:R-:W-:Y:S01]  /*126f0*/  F2FP.BF16.F32.PACK_AB R34, R7, R6 ;  /* 0x000000060722723e */ /* 0x000fe200000010ff */
[----:B------:R-:W-:Y:S01]  /*12700*/  FFMA R10, R133, R117, R10 ;  /* 0x00000075850a7223 */ /* 0x000fe2000000000a */
[C---:B------:R-:W-:Y:S01]  /*12710*/  FMUL R11, R130.reuse, R57 ;  /* 0x00000039820b7220 */ /* 0x040fe20000400000 */
[----:B------:R-:W-:Y:S01]  /*12720*/  LOP3.LUT R142, R143, 0xffff0000, RZ, 0xc0, !PT ;  /* 0xffff00008f8e7812 */ /* 0x000fe200078ec0ff */
[C---:B------:R-:W-:Y:S01]  /*12730*/  FMUL R12, R130.reuse, R58 ;  /* 0x0000003a820c7220 */ /* 0x040fe20000400000 */
[----:B------:R-:W-:Y:S01]  /*12740*/  F2FP.BF16.F32.PACK_AB R35, R9, R8 ;  /* 0x000000080923723e */ /* 0x000fe200000010ff */
[----:B------:R-:W-:Y:S01]  /*12750*/  FFMA R11, R133, R118, R11 ;  /* 0x00000076850b7223 */ /* 0x000fe2000000000b */
[C---:B------:R-:W-:Y:S01]  /*12760*/  FMUL R13, R130.reuse, R59 ;  /* 0x0000003b820d7220 */ /* 0x040fe20000400000 */
[C---:B------:R-:W-:Y:S01]  /*12770*/  FMUL R14, R130.reuse, R60 ;  /* 0x0000003c820e7220 */ /* 0x040fe20000400000 */
[----:B------:R-:W-:Y:S01]  /*12780*/  FMUL R15, R130, R61 ;  /* 0x0000003d820f7220 */ /* 0x000fe20000400000 */
[----:B------:R2:W-:Y:S01]  /*12790*/  @!P1 STS.128 [R196+0x6010], R32 ;  /* 0x00601020c4009388 */ /* 0x0005e20000000c00 */
[----:B------:R-:W-:Y:S01]  /*127a0*/  F2FP.BF16.F32.PACK_AB R4, R11, R10 ;  /* 0x0000000a0b04723e */ /* 0x000fe200000010ff */
[C---:B------:R-:W-:Y:S01]  /*127b0*/  FFMA R12, R133.reuse, R119, R12 ;  /* 0x00000077850c7223 */ /* 0x040fe2000000000c */
[C---:B------:R-:W-:Y:S01]  /*127c0*/  SHF.L.U32 R25, R144.reuse, 0x10, RZ ;  /* 0x0000001090197819 */ /* 0x040fe200000006ff */
[C---:B------:R-:W-:Y:S01]  /*127d0*/  FFMA R13, R133.reuse, R120, R13 ;  /* 0x00000078850d7223 */ /* 0x040fe2000000000d */
[C---:B------:R-:W-:Y:S01]  /*127e0*/  FFMA R14, R133.reuse, R121, R14 ;  /* 0x00000079850e7223 */ /* 0x040fe2000000000e */
[----:B------:R-:W-:Y:S01]  /*127f0*/  LOP3.LUT R24, R144, 0xffff0000, RZ, 0xc0, !PT ;  /* 0xffff000090187812 */ /* 0x000fe200078ec0ff */
[C---:B------:R-:W-:Y:S01]  /*12800*/  FFMA R15, R133.reuse, R122, R15 ;  /* 0x0000007a850f7223 */ /* 0x040fe2000000000f */
[C---:B------:R-:W-:Y:S01]  /*12810*/  FFMA R16, R133.reuse, R123, R16 ;  /* 0x0000007b85107223 */ /* 0x040fe20000000010 */
[C---:B------:R-:W-:Y:S01]  /*12820*/  FMUL R20, R130.reuse, R66 ;  /* 0x0000004282147220 */ /* 0x040fe20000400000 */
        /* <DEDUP_REMOVED lines=8> */
[----:B------:R-:W-:Y:S01]  /*128b0*/  FFMA R21, R133, R128, R21 ;  /* 0x0000008085157223 */ /* 0x000fe20000000015 */
[C---:B------:R-:W-:Y:S01]  /*128c0*/  FMUL R57, R130.reuse, R71 ;  /* 0x0000004782397220 */ /* 0x040fe20000400000 */
[----:B------:R-:W-:Y:S01]  /*128d0*/  F2FP.BF16.F32.PACK_AB R5, R13, R12 ;  /* 0x0000000c0d05723e */ /* 0x000fe200000010ff */
[----:B------:R-:W-:Y:S01]  /*128e0*/  FFMA R22, R133, R129, R22 ;  /* 0x0000008185167223 */ /* 0x000fe20000000016 */
[----:B------:R-:W-:Y:S01]  /*128f0*/  F2FP.BF16.F32.PACK_AB R6, R15, R14 ;  /* 0x0000000e0f06723e */ /* 0x000fe200000010ff */
[C---:B------:R-:W-:Y:S01]  /*12900*/  FMUL R58, R130.reuse, R72 ;  /* 0x00000048823a7220 */ /* 0x040fe20000400000 */
[----:B------:R-:W-:Y:S01]  /*12910*/  F2FP.BF16.F32.PACK_AB R7, R17, R16 ;  /* 0x000000101107723e */ /* 0x000fe200000010ff */
[C---:B------:R-:W-:Y:S01]  /*12920*/  FFMA R23, R133.reuse, R132, R23 ;  /* 0x0000008485177223 */ /* 0x040fe20000000017 */
[C---:B------:R-:W-:Y:S01]  /*12930*/  FMUL R59, R130.reuse, R73 ;  /* 0x00000049823b7220 */ /* 0x040fe20000400000 */
[----:B------:R-:W-:Y:S01]  /*12940*/  FFMA R56, R133, R131, R56 ;  /* 0x0000008385387223 */ /* 0x000fe20000000038 */
[C---:B------:R-:W-:Y:S01]  /*12950*/  FMUL R60, R130.reuse, R74 ;  /* 0x0000004a823c7220 */ /* 0x040fe20000400000 */
[----:B------:R2:W-:Y:S01]  /*12960*/  @!P1 STS.128 [R191+0x7000], R4 ;  /* 0x00700004bf009388 */ /* 0x0005e20000000c00 */
[----:B------:R-:W-:Y:S01]  /*12970*/  F2FP.BF16.F32.PACK_AB R8, R19, R18 ;  /* 0x000000121308723e */ /* 0x000fe200000010ff */
[C---:B------:R-:W-:Y:S01]  /*12980*/  FFMA R57, R133.reuse, R134, R57 ;  /* 0x0000008685397223 */ /* 0x040fe20000000039 */
[C---:B------:R-:W-:Y:S01]  /*12990*/  FMUL R61, R130.reuse, R75 ;  /* 0x0000004b823d7220 */ /* 0x040fe20000400000 */
[C---:B------:R-:W-:Y:S01]  /*129a0*/  FFMA R58, R133.reuse, R135, R58 ;  /* 0x00000087853a7223 */ /* 0x040fe2000000003a */
[C---:B------:R-:W-:Y:S01]  /*129b0*/  FFMA R59, R133.reuse, R136, R59 ;  /* 0x00000088853b7223 */ /* 0x040fe2000000003b */
[C---:B------:R-:W-:Y:S01]  /*129c0*/  FFMA R60, R133.reuse, R137, R60 ;  /* 0x00000089853c7223 */ /* 0x040fe2000000003c */
[----:B------:R-:W-:Y:S01]  /*129d0*/  FFMA R61, R133, R138, R61 ;  /* 0x0000008a853d7223 */ /* 0x000fe2000000003d */
[----:B------:R-:W-:Y:S01]  /*129e0*/  F2FP.BF16.F32.PACK_AB R9, R21, R20 ;  /* 0x000000141509723e */ /* 0x000fe200000010ff */
[----:B------:R-:W-:Y:S01]  /*129f0*/  FFMA R62, R133, R139, R62 ;  /* 0x0000008b853e7223 */ /* 0x000fe2000000003e */
[----:B------:R-:W-:Y:S01]  /*12a00*/  F2FP.BF16.F32.PACK_AB R10, R23, R22 ;  /* 0x00000016170a723e */ /* 0x000fe200000010ff */
[C---:B------:R-:W-:Y:S01]  /*12a10*/  FMUL R66, R130.reuse, R80 ;  /* 0x0000005082427220 */ /* 0x040fe20000400000 */
[----:B------:R-:W-:Y:S01]  /*12a20*/  F2FP.BF16.F32.PACK_AB R11, R57, R56 ;  /* 0x00000038390b723e */ /* 0x000fe200000010ff */
[----:B------:R-:W-:Y:S01]  /*12a30*/  FFMA R63, R133, R140, R63 ;  /* 0x0000008c853f7223 */ /* 0x000fe2000000003f */
[C---:B------:R-:W-:Y:S01]  /*12a40*/  FMUL R67, R130.reuse, R81 ;  /* 0x0000005182437220 */ /* 0x040fe20000400000 */
[----:B------:R-:W-:Y:S01]  /*12a50*/  SHF.L.U32 R27, R145, 0x10, RZ ;  /* 0x00000010911b7819 */ /* 0x000fe200000006ff */
[----:B------:R-:W-:Y:S01]  /*12a60*/  FFMA R64, R133, R141, R64 ;  /* 0x0000008d85407223 */ /* 0x000fe20000000040 */
[----:B------:R2:W-:Y:S01]  /*12a70*/  @!P1 STS.128 [R199+0x7010], R8 ;  /* 0x00701008c7009388 */ /* 0x0005e20000000c00 */
[C---:B------:R-:W-:Y:S01]  /*12a80*/  FMUL R68, R130.reuse, R82 ;  /* 0x0000005282447220 */ /* 0x040fe20000400000 */
[----:B------:R-:W-:Y:S01]  /*12a90*/  LOP3.LUT R26, R145, 0xffff0000, RZ, 0xc0, !PT ;  /* 0xffff0000911a7812 */ /* 0x000fe200078ec0ff */
[C---:B------:R-:W-:Y:S01]  /*12aa0*/  FFMA R65, R133.reuse, R142, R65 ;  /* 0x0000008e85417223 */ /* 0x040fe20000000041 */
[----:B------:R-:W-:Y:S01]  /*12ab0*/  FMUL R69, R130, R83 ;  /* 0x0000005382457220 */ /* 0x000fe20000400000 */
[----:B------:R-:W-:Y:S01]  /*12ac0*/  SHF.L.U32 R29, R146, 0x10, RZ ;  /* 0x00000010921d7819 */ /* 0x000fe200000006ff */
[C---:B------:R-:W-:Y:S01]  /*12ad0*/  FFMA R66, R133.reuse, R25, R66 ;  /* 0x0000001985427223 */ /* 0x040fe20000000042 */
[----:B------:R-:W-:Y:S01]  /*12ae0*/  FMUL R70, R130, R84 ;  /* 0x0000005482467220 */ /* 0x000fe20000400000 */
[----:B------:R-:W-:Y:S01]  /*12af0*/  LOP3.LUT R28, R146, 0xffff0000, RZ, 0xc0, !PT ;  /* 0xffff0000921c7812 */ /* 0x000fe200078ec0ff */
[----:B------:R-:W-:Y:S01]  /*12b00*/  FFMA R67, R133, R24, R67 ;  /* 0x0000001885437223 */ /* 0x000fe20000000043 */
[C---:B------:R-:W-:Y:S01]  /*12b10*/  FMUL R71, R130.reuse, R85 ;  /* 0x0000005582477220 */ /* 0x040fe20000400000 */
[----:B------:R-:W-:Y:S01]  /*12b20*/  SHF.L.U32 R31, R147, 0x10, RZ ;  /* 0x00000010931f7819 */ /* 0x000fe200000006ff */
[----:B------:R-:W-:Y:S01]  /*12b30*/  FFMA R68, R133, R27, R68 ;  /* 0x0000001b85447223 */ /* 0x000fe20000000044 */
[C---:B------:R-:W-:Y:S01]  /*12b40*/  FMUL R72, R130.reuse, R86 ;  /* 0x0000005682487220 */ /* 0x040fe20000400000 */
[----:B------:R-:W-:Y:S01]  /*12b50*/  LOP3.LUT R30, R147, 0xffff0000, RZ, 0xc0, !PT ;  /* 0xffff0000931e7812 */ /* 0x000fe200078ec0ff */
[----:B------:R-:W-:Y:S01]  /*12b60*/  FFMA R69, R133, R26, R69 ;  /* 0x0000001a85457223 */ /* 0x000fe20000000045 */
        /* <DEDUP_REMOVED lines=13> */
[----:B------:R-:W-:Y:S02]  /*12c40*/  F2FP.BF16.F32.PACK_AB R19, R73, R72 ;  /* 0x000000484913723e */ /* 0x000fe400000010ff */
[----:B------:R-:W-:Y:S03]  /*12c50*/  ISETP.NE.AND P0, PT, R192, RZ, PT ;  /* 0x000000ffc000720c */ /* 0x000fe60003f05270 */
[----:B------:R2:W-:Y:S01]  /*12c60*/  @!P1 STS.128 [R196+0x7010], R16 ;  /* 0x00701010c4009388 */ /* 0x0005e20000000c00 */
[----:B------:R-:W-:Y:S01]  /*12c70*/  @!PT LDS RZ, [RZ] ;  /* 0x00000000fffff984 */ /* 0x000fe20000000800 */
[----:B------:R-:W-:Y:S01]  /*12c80*/  @!PT LDS RZ, [RZ] ;  /* 0x00000000fffff984 */ /* 0x000fe20000000800 */
[----:B------:R-:W-:Y:S01]  /*12c90*/  @!PT LDS RZ, [RZ] ;  /* 0x00000000fffff984 */ /* 0x000fe20000000800 */
[----:B------:R-:W-:Y:S01]  /*12ca0*/  @!PT LDS RZ, [RZ] ;  /* 0x00000000fffff984 */ /* 0x000fe20000000800 */
[----:B------:R1:W-:Y:S07]  /*12cb0*/  MEMBAR.ALL.CTA ;  /* 0x0000000000007992 */ /* 0x0003ee0000008000 */
[----:B-1----:R-:W1:Y:S01]  /*12cc0*/  FENCE.VIEW.ASYNC.S ;  /* 0x00000000000073c6 */ /* 0x002e620000000000 */
[----:B------:R-:W-:Y:S05]  /*12cd0*/  WARPSYNC.ALL ;  /* 0x0000000000007948 */ /* 0x000fea0003800000 */
[----:B------:R-:W-:Y:S01]  /*12ce0*/  BSSY.RECONVERGENT B0, `(.L_x_187) ;  /* 0x0000011000007945 */ /* 0x000fe20003800200 */
        /* <DEDUP_REMOVED lines=16> */
.L_x_188:
[----:B------:R-:W-:Y:S05]  /*12df0*/  BSYNC.RECONVERGENT B0 ;  /* 0x0000000000007941 */ /* 0x000fea0003800200 */
.L_x_187:
[----:B------:R-:W-:Y:S01]  /*12e00*/  BAR.SYNC.DEFER_BLOCKING 0x1, 0x80 ;  /* 0x0042000000007b1d */ /* 0x000fe20000010000 */
[----:B------:R-:W-:Y:S09]  /*12e10*/  UISETP.NE.AND UP0, UPT, UR53, -0x8, UPT ;  /* 0xfffffff83500788c */ /* 0x000ff2000bf05270 */
[----:B------:R-:W-:Y:S05]  /*12e20*/  BRA.U !UP0, `(.L_x_189) ;  /* 0x0000000108247547 */ /* 0x000fea000b800000 */
[----:B------:R-:W-:Y:S01]  /*12e30*/  ISETP.NE.AND P0, PT, R195, RZ, PT ;  /* 0x000000ffc300720c */ /* 0x000fe20003f05270 */
[----:B------:R-:W-:Y:S01]  /*12e40*/  IMAD.U32 R0, RZ, RZ, UR47 ;  /* 0x0000002fff007e24 */ /* 0x000fe2000f8e00ff */
[----:B------:R-:W-:Y:S04]  /*12e50*/  UIADD3 UR4, UPT, UPT, UR47, 0x1, URZ ;  /* 0x000000012f047890 */ /* 0x000fe8000fffe0ff */
[----:B------:R-:W-:Y:S04]  /*12e60*/  UISETP.NE.AND UP0, UPT, UR4, 0x4, UPT ;  /* 0x000000040400788c */ /* 0x000fe8000bf05270 */
[----:B------:R-:W-:Y:S03]  /*12e70*/  USEL UR47, UR4, URZ, UP0 ;  /* 0x000000ff042f7287 */ /* 0x000fe60008000000 */
[----:B------:R-:W-:Y:S05]  /*12e80*/  @P0 LEA R0, R0, UR44, 0x3 ;  /* 0x0000002c00000c11 */ /* 0x000fea000f8e18ff */
[----:B------:R-:W-:Y:S05]  /*12e90*/  @P0 VIADD R0, R0, 0x50 ;  /* 0x0000005000000836 */ /* 0x000fea0000000000 */
[----:B------:R-:W-:Y:S04]  /*12ea0*/  @P0 PRMT R0, R201, 0x654, R0 ;  /* 0x00000654c9000816 */ /* 0x000fe80000000000 */
[----:B------:R1:W-:Y:S03]  /*12eb0*/  @P0 SYNCS.ARRIVE.TRANS64.RED.A1T0 RZ, [R0+URZ], RZ ;  /* 0x000000ff00ff09a7 */ /* 0x0003e600081004ff */
.L_x_189:
[----:B------:R-:W-:Y:S01]  /*12ec0*/  R2UR UR6, R194 ;  /* 0x00000000c20672ca */ /* 0x000fe200000e0000 */
[----:B------:R-:W-:Y:S01]  /*12ed0*/  UIADD3 UR53, UPT, UPT, UR53, 0x8, URZ ;  /* 0x0000000835357890 */ /* 0x000fe2000fffe0ff */
[----:B------:R-:W-:Y:S01]  /*12ee0*/  R2UR UR5, R182 ;  /* 0x00000000b60572ca */ /* 0x000fe200000e0000 */
[----:B------:R-:W-:Y:S01]  /*12ef0*/  ULOP3.LUT UR43, UR43, 0x1, URZ, 0x3c, !UPT ;  /* 0x000000012b2b7892 */ /* 0x000fe2000f8e3cff */
[----:B------:R-:W-:Y:S02]  /*12f00*/  R2UR UR4, R183 ;  /* 0x00000000b70472ca */ /* 0x000fe400000e0000 */
[----:B------:R-:W-:Y:S02]  /*12f10*/  R2UR UR36, R193 ;  /* 0x00000000c12472ca */ /* 0x000fe400000e0000 */
[C---:B------:R-:W-:Y:S04]  /*12f20*/  ISETP.NE.AND P0, PT, R186.reuse, 0x2, PT ;  /* 0x00000002ba00780c */ /* 0x040fe80003f05270 */
[----:B-1----:R-:W-:Y:S01]  /*12f30*/  SEL R0, RZ, 0x1, P0 ;  /* 0x00000001ff007807 */ /* 0x002fe20000000000 */
[----:B------:R-:W-:Y:S01]  /*12f40*/  UISETP.NE.AND UP0, UPT, UR6, URZ, UPT ;  /* 0x000000ff0600728c */ /* 0x000fe2000bf05270 */
[----:B------:R-:W-:Y:S01]  /*12f50*/  SEL R186, R186, RZ, P0 ;  /* 0x000000ffbaba7207 */ /* 0x000fe20000000000 */
[----:B------:R-:W-:Y:S01]  /*12f60*/  UIADD3 UR24, UPT, UPT, UR37, UR5, URZ ;  /* 0x0000000525187290 */ /* 0x000fe2000fffe0ff */
[----:B------:R-:W-:Y:S01]  /*12f70*/  LOP3.LUT R189, R189, R0, RZ, 0x3c, !PT ;  /* 0x00000000bdbd7212 */ /* 0x000fe200078e3cff */
[----:B------:R-:W-:Y:S05]  /*12f80*/  UIADD3 UR20, UPT, UPT, UR38, UR4, URZ ;  /* 0x0000000426147290 */ /* 0x000fea000fffe0ff */
[----:B------:R-:W-:Y:S07]  /*12f90*/  BRA.U UP0, `(.L_x_190) ;  /* 0xffffff3d001c7547 */ /* 0x000fee000b83ffff */
[----:B------:R-:W1:Y:S01]  /*12fa0*/  LDCU.64 UR4, c[0x0][0xc88] ;  /* 0x00019100ff0477ac */ /* 0x000e620008000a00 */
[----:B------:R-:W-:Y:S01]  /*12fb0*/  SYNCS.ARRIVE.TRANS64.A1T0 RZ, [UR44+0xd0], RZ ;  /* 0x0000d0ffffff79a7 */ /* 0x000fe2000810002c */
[----:B------:R-:W3:Y:S01]  /*12fc0*/  LDCU.64 UR6, c[0x0][0xc90] ;  /* 0x00019200ff0677ac */ /* 0x000ee20008000a00 */
[----:B-1----:R-:W-:Y:S02]  /*12fd0*/  ISETP.NE.U32.AND P2, PT, RZ, UR4, PT ;  /* 0x00000004ff007c0c */ /* 0x002fe4000bf45070 */
[----:B---3--:R-:W-:Y:S02]  /*12fe0*/  ISETP.NE.U32.AND P1, PT, RZ, UR6, PT ;  /* 0x00000006ff007c0c */ /* 0x008fe4000bf25070 */
[----:B------:R-:W-:Y:S02]  /*12ff0*/  ISETP.NE.AND.EX P2, PT, RZ, UR5, PT, P2 ;  /* 0x00000005ff007c0c */ /* 0x000fe4000bf45320 */
[----:B------:R-:W-:-:S13]  /*13000*/  ISETP.NE.AND.EX P0, PT, RZ, UR7, PT, P1 ;  /* 0x00000007ff007c0c */ /* 0x000fda000bf05310 */
[----:B------:R-:W-:Y:S05]  /*13010*/  @P2 BRA P0, `(.L_x_191) ;  /* 0x00000000003c2947 */ /* 0x000fea0000000000 */
[----:B------:R-:W-:-:S13]  /*13020*/  ISETP.NE.AND.EX P1, PT, RZ, UR7, PT, P1 ;  /* 0x00000007ff007c0c */ /* 0x000fda000bf25310 */
[----:B------:R-:W-:Y:S05]  /*13030*/  @P1 BRA `(.L_x_192) ;  /* 0x00000000000c1947 */ /* 0x000fea0003800000 */
[----:B------:R-:W-:-:S13]  /*13040*/  FSETP.NEU.AND P0, PT, R133, RZ, PT ;  /* 0x000000ff8500720b */ /* 0x000fda0003f0d000 */
[----:B------:R-:W-:Y:S05]  /*13050*/  @!P0 EXIT ;  /* 0x000000000000894d */ /* 0x000fea0003800000 */
[----:B------:R-:W-:Y:S05]  /*13060*/  BRA `(.L_x_191) ;  /* 0x0000000000287947 */ /* 0x000fea0003800000 */
.L_x_192:
[----:B------:R-:W-:Y:S01]  /*13070*/  ISETP.NE.AND P0, PT, R185, RZ, PT ;  /* 0x000000ffb900720c */ /* 0x000fe20003f05270 */
[----:B------:R-:W-:-:S12]  /*13080*/  BSSY.RECONVERGENT B0, `(.L_x_191) ;  /* 0x0000008000007945 */ /* 0x000fd80003800200 */
[----:B------:R-:W-:Y:S05]  /*13090*/  @P0 BRA `(.L_x_193) ;  /* 0x0000000000100947 */ /* 0x000fea0003800000 */
[----:B------:R-:W-:-:S04]  /*130a0*/  ISETP.NE.U32.AND P0, PT, RZ, UR4, PT ;  /* 0x00000004ff007c0c */ /* 0x000fc8000bf05070 */
[----:B------:R-:W-:-:S13]  /*130b0*/  ISETP.NE.AND.EX P0, PT, RZ, UR5, PT, P0 ;  /* 0x00000005ff007c0c */ /* 0x000fda000bf05300 */
[----:B------:R-:W-:Y:S05]  /*130c0*/  @!P0 EXIT ;  /* 0x000000000000894d */ /* 0x000fea0003800000 */
[----:B------:R-:W-:Y:S05]  /*130d0*/  BRA `(.L_x_194) ;  /* 0x0000000000087947 */ /* 0x000fea0003800000 */
.L_x_193:
[----:B------:R-:W-:-:S13]  /*130e0*/  FSETP.NEU.AND P0, PT, R133, RZ, PT ;  /* 0x000000ff8500720b */ /* 0x000fda0003f0d000 */
[----:B------:R-:W-:Y:S05]  /*130f0*/  @!P0 EXIT ;  /* 0x000000000000894d */ /* 0x000fea0003800000 */
.L_x_194:
[----:B------:R-:W-:Y:S05]  /*13100*/  BSYNC.RECONVERGENT B0 ;  /* 0x0000000000007941 */ /* 0x000fea0003800200 */
.L_x_191:
[----:B------:R-:W1:Y:S01]  /*13110*/  S2UR UR7, SR_CgaCtaId ;  /* 0x00000000000779c3 */ /* 0x000e620000008800 */
[----:B------:R-:W-:Y:S01]  /*13120*/  ULEA UR6, UR47, UR44, 0x3 ;  /* 0x0000002c2f067291 */ /* 0x000fe2000f8e18ff */
[----:B------:R-:W-:-:S04]  /*13130*/  DEPBAR.LE SB0, 0x0 ;  /* 0x000080000000791a */ /* 0x000fc80000000000 */
[----:B------:R-:W-:-:S04]  /*13140*/  UIADD3 UR6, UPT, UPT, UR6, 0x50, URZ ;  /* 0x0000005006067890 */ /* 0x000fc8000fffe0ff */
[----:B-1----:R-:W-:-:S09]  /*13150*/  UPRMT UR6, UR7, 0x654, UR6 ;  /* 0x0000065407067896 */ /* 0x002fd20008000006 */
[----:B------:R-:W-:Y:S01]  /*13160*/  SYNCS.ARRIVE.TRANS64.RED.A1T0 RZ, [UR6], RZ ;  /* 0x000000ffffff79a7 */ /* 0x000fe20008100406 */
[----:B------:R-:W-:Y:S05]  /*13170*/  EXIT ;  /* 0x000000000000794d */ /* 0x000fea0003800000 */
.L_x_24:
[----:B--2---:R2:W3:Y:S02]  /*13180*/  SYNCS.PHASECHK.TRANS64.TRYWAIT P0, [R0+URZ+0xc0], R3 ;  /* 0x0000c003000075a7 */ /* 0x0044e400080011ff */
[----:B---3--:R-:W-:Y:S05]  /*13190*/  @!P0 NANOSLEEP.SYNCS 0x989680 ;  /* 0x009896800000895d */ /* 0x008fea0003900000 */
[----:B------:R-:W3:Y:S02]  /*131a0*/  @!P0 SYNCS.PHASECHK.TRANS64 P0, [R0+URZ+0xc0], R3 ;  /* 0x0000c003000085a7 */ /* 0x000ee400080010ff */
[----:B---3--:R-:W-:Y:S05]  /*131b0*/  @!P0 BRA `(.L_x_24) ;  /* 0xfffffffc00f08947 */ /* 0x008fea000383ffff */
[----:B------:R-:W-:Y:S05]  /*131c0*/  BRA `(.L_x_195) ;  /* 0xfffffee800dc7947 */ /* 0x000fea000383ffff */
.L_x_27:
[----:B--2---:R-:W-:-:S07]  /*131d0*/  MOV R0, UR33 ;  /* 0x0000002100007c02 */ /* 0x004fce0008000f00 */
.L_x_196:
[----:B--2---:R2:W3:Y:S02]  /*131e0*/  SYNCS.PHASECHK.TRANS64.TRYWAIT P0, [R0+URZ+0x18], R3 ;  /* 0x00001803000075a7 */ /* 0x0044e400080011ff */
[----:B---3--:R-:W-:Y:S05]  /*131f0*/  @!P0 NANOSLEEP.SYNCS 0x989680 ;  /* 0x009896800000895d */ /* 0x008fea0003900000 */
[----:B------:R-:W3:Y:S02]  /*13200*/  @!P0 SYNCS.PHASECHK.TRANS64 P0, [R0+URZ+0x18], R3 ;  /* 0x00001803000085a7 */ /* 0x000ee400080010ff */
[----:B---3--:R-:W-:Y:S05]  /*13210*/  @!P0 BRA `(.L_x_196) ;  /* 0xfffffffc00f08947 */ /* 0x008fea000383ffff */
[----:B------:R-:W-:Y:S05]  /*13220*/  BRA `(.L_x_26) ;  /* 0xfffffeec00287947 */ /* 0x000fea000383ffff */
.L_x_36:
[----:B-1----:R-:W-:-:S07]  /*13230*/  MOV R0, UR33 ;  /* 0x0000002100007c02 */ /* 0x002fce0008000f00 */
.L_x_197:
[----:B-1----:R1:W2:Y:S02]  /*13240*/  SYNCS.PHASECHK.TRANS64.TRYWAIT P0, [R0+URZ+0x18], R3 ;  /* 0x00001803000075a7 */ /* 0x0022a400080011ff */
[----:B--2---:R-:W-:Y:S05]  /*13250*/  @!P0 NANOSLEEP.SYNCS 0x989680 ;  /* 0x009896800000895d */ /* 0x004fea0003900000 */
[----:B------:R-:W2:Y:S02]  /*13260*/  @!P0 SYNCS.PHASECHK.TRANS64 P0, [R0+URZ+0x18], R3 ;  /* 0x00001803000085a7 */ /* 0x000ea400080010ff */
[----:B--2---:R-:W-:Y:S05]  /*13270*/  @!P0 BRA `(.L_x_197) ;  /* 0xfffffffc00f08947 */ /* 0x004fea000383ffff */
[----:B------:R-:W-:Y:S05]  /*13280*/  BRA `(.L_x_35) ;  /* 0xfffffef000487947 */ /* 0x000fea000383ffff */
.L_x_43:
[----:B-1----:R1:W4:Y:S02]  /*13290*/  SYNCS.PHASECHK.TRANS64.TRYWAIT P0, [R3+URZ+0x80], R0 ;  /* 0x00008000030075a7 */ /* 0x00232400080011ff */
[----:B----4-:R-:W-:Y:S05]  /*132a0*/  @!P0 NANOSLEEP.SYNCS 0x989680 ;  /* 0x009896800000895d */ /* 0x010fea0003900000 */
[----:B------:R-:W4:Y:S02]  /*132b0*/  @!P0 SYNCS.PHASECHK.TRANS64 P0, [R3+URZ+0x80], R0 ;  /* 0x00008000030085a7 */ /* 0x000f2400080010ff */
[----:B----4-:R-:W-:Y:S05]  /*132c0*/  @!P0 BRA `(.L_x_43) ;  /* 0xfffffffc00f08947 */ /* 0x010fea000383ffff */
[----:B------:R-:W-:Y:S05]  /*132d0*/  BRA `(.L_x_198) ;  /* 0xfffffef400407947 */ /* 0x000fea000383ffff */
.L_x_47:
[----:B-1----:R-:W-:-:S07]  /*132e0*/  MOV R0, UR4 ;  /* 0x0000000400007c02 */ /* 0x002fce0008000f00 */
.L_x_199:
[----:B-1----:R1:W2:Y:S02]  /*132f0*/  SYNCS.PHASECHK.TRANS64.TRYWAIT P0, [R0+URZ], R3 ;  /* 0x00000003000075a7 */ /* 0x0022a400080011ff */
[----:B--2---:R-:W-:Y:S05]  /*13300*/  @!P0 NANOSLEEP.SYNCS 0x989680 ;  /* 0x009896800000895d */ /* 0x004fea0003900000 */
[----:B------:R-:W2:Y:S02]  /*13310*/  @!P0 SYNCS.PHASECHK.TRANS64 P0, [R0+URZ], R3 ;  /* 0x00000003000085a7 */ /* 0x000ea400080010ff */
[----:B--2---:R-:W-:Y:S05]  /*13320*/  @!P0 BRA `(.L_x_199) ;  /* 0xfffffffc00f08947 */ /* 0x004fea000383ffff */
[----:B------:R-:W-:Y:S05]  /*13330*/  BRA `(.L_x_200) ;  /* 0xfffffef800ec7947 */ /* 0x000fea000383ffff */
.L_x_48:
[----:B------:R-:W-:-:S07]  /*13340*/  MOV R0, UR5 ;  /* 0x0000000500007c02 */ /* 0x000fce0008000f00 */
.L_x_201:
[----:B-1----:R1:W2:Y:S02]  /*13350*/  SYNCS.PHASECHK.TRANS64.TRYWAIT P0, [R0+URZ], R3 ;  /* 0x00000003000075a7 */ /* 0x0022a400080011ff */
[----:B--2---:R-:W-:Y:S05]  /*13360*/  @!P0 NANOSLEEP.SYNCS 0x989680 ;  /* 0x009896800000895d */ /* 0x004fea0003900000 */
[----:B------:R-:W2:Y:S02]  /*13370*/  @!P0 SYNCS.PHASECHK.TRANS64 P0, [R0+URZ], R3 ;  /* 0x00000003000085a7 */ /* 0x000ea400080010ff */
[----:B--2---:R-:W-:Y:S05]  /*13380*/  @!P0 BRA `(.L_x_201) ;  /* 0xfffffffc00f08947 */ /* 0x004fea000383ffff */
[----:B------:R-:W-:Y:S05]  /*13390*/  BRA `(.L_x_202) ;  /* 0xfffffef800f87947 */ /* 0x000fea000383ffff */
.L_x_51:
[----:B-1----:R1:W2:Y:S02]  /*133a0*/  SYNCS.PHASECHK.TRANS64.TRYWAIT P0, [R2+URZ+0xb0], R5 ;  /* 0x0000b005020075a7 */ /* 0x0022a400080011ff */
[----:B--2---:R-:W-:Y:S05]  /*133b0*/  @!P0 NANOSLEEP.SYNCS 0x989680 ;  /* 0x009896800000895d */ /* 0x004fea0003900000 */
[----:B------:R-:W2:Y:S02]  /*133c0*/  @!P0 SYNCS.PHASECHK.TRANS64 P0, [R2+URZ+0xb0], R5 ;  /* 0x0000b005020085a7 */ /* 0x000ea400080010ff */
[----:B--2---:R-:W-:Y:S05]  /*133d0*/  @!P0 BRA `(.L_x_51) ;  /* 0xfffffffc00f08947 */ /* 0x004fea000383ffff */
[----:B------:R-:W-:Y:S05]  /*133e0*/  BRA `(.L_x_203) ;  /* 0xfffffefc005c7947 */ /* 0x000fea000383ffff */
.L_x_52:
[----:B------:R-:W-:-:S07]  /*133f0*/  MOV R2, UR4 ;  /* 0x0000000400027c02 */ /* 0x000fce0008000f00 */
.L_x_204:
[----:B-1----:R1:W2:Y:S02]  /*13400*/  SYNCS.PHASECHK.TRANS64.TRYWAIT P0, [R2+URZ+0x90], R5 ;  /* 0x00009005020075a7 */ /* 0x0022a400080011ff */
[----:B--2---:R-:W-:Y:S05]  /*13410*/  @!P0 NANOSLEEP.SYNCS 0x989680 ;  /* 0x009896800000895d */ /* 0x004fea0003900000 */
[----:B------:R-:W2:Y:S02]  /*13420*/  @!P0 SYNCS.PHASECHK.TRANS64 P0, [R2+URZ+0x90], R5 ;  /* 0x00009005020085a7 */ /* 0x000ea400080010ff */
[----:B--2---:R-:W-:Y:S05]  /*13430*/  @!P0 BRA `(.L_x_204) ;  /* 0xfffffffc00f08947 */ /* 0x004fea000383ffff */
[----:B------:R-:W-:Y:S05]  /*13440*/  BRA `(.L_x_205) ;  /* 0xfffffefc006c7947 */ /* 0x000fea000383ffff */
.L_x_53:
[----:B-1----:R1:W2:Y:S02]  /*13450*/  SYNCS.PHASECHK.TRANS64.TRYWAIT P1, [R2+URZ+0x80], R5 ;  /* 0x00008005020075a7 */ /* 0x0022a400080211ff */
[----:B--2---:R-:W-:Y:S05]  /*13460*/  @!P1 NANOSLEEP.SYNCS 0x989680 ;  /* 0x009896800000995d */ /* 0x004fea0003900000 */
[----:B------:R-:W2:Y:S02]  /*13470*/  @!P1 SYNCS.PHASECHK.TRANS64 P1, [R2+URZ+0x80], R5 ;  /* 0x00008005020095a7 */ /* 0x000ea400080210ff */
[----:B--2---:R-:W-:Y:S05]  /*13480*/  @!P1 BRA `(.L_x_53) ;  /* 0xfffffffc00f09947 */ /* 0x004fea000383ffff */
[----:B------:R-:W-:Y:S05]  /*13490*/  BRA `(.L_x_206) ;  /* 0xfffffefc009c7947 */ /* 0x000fea000383ffff */
.L_x_56:
[----:B------:R-:W-:-:S07]  /*134a0*/  MOV R0, UR4 ;  /* 0x0000000400007c02 */ /* 0x000fce0008000f00 */
.L_x_207:
[----:B-1----:R1:W2:Y:S02]  /*134b0*/  SYNCS.PHASECHK.TRANS64.TRYWAIT P0, [R0+URZ+0x90], R3 ;  /* 0x00009003000075a7 */ /* 0x0022a400080011ff */
[----:B--2---:R-:W-:Y:S05]  /*134c0*/  @!P0 NANOSLEEP.SYNCS 0x989680 ;  /* 0x009896800000895d */ /* 0x004fea0003900000 */
[----:B------:R-:W2:Y:S02]  /*134d0*/  @!P0 SYNCS.PHASECHK.TRANS64 P0, [R0+URZ+0x90], R3 ;  /* 0x00009003000085a7 */ /* 0x000ea400080010ff */
[----:B--2---:R-:W-:Y:S05]  /*134e0*/  @!P0 BRA `(.L_x_207) ;  /* 0xfffffffc00f08947 */ /* 0x004fea000383ffff */
[----:B------:R-:W-:Y:S05]  /*134f0*/  BRA `(.L_x_55) ;  /* 0xfffffefc00f07947 */ /* 0x000fea000383ffff */
.L_x_63:
[----:B-1----:R1:W2:Y:S02]  /*13500*/  SYNCS.PHASECHK.TRANS64.TRYWAIT P0, [R0+URZ+0x80], R5 ;  /* 0x00008005000075a7 */ /* 0x0022a400080011ff */
[----:B--2---:R-:W-:Y:S05]  /*13510*/  @!P0 NANOSLEEP.SYNCS 0x989680 ;  /* 0x009896800000895d */ /* 0x004fea0003900000 */
[----:B------:R-:W2:Y:S02]  /*13520*/  @!P0 SYNCS.PHASECHK.TRANS64 P0, [R0+URZ+0x80], R5 ;  /* 0x00008005000085a7 */ /* 0x000ea400080010ff */
[----:B--2---:R-:W-:Y:S05]  /*13530*/  @!P0 BRA `(.L_x_63) ;  /* 0xfffffffc00f08947 */ /* 0x004fea000383ffff */
[----:B------:R-:W-:Y:S05]  /*13540*/  BRA `(.L_x_208) ;  /* 0xffffff08002c7947 */ /* 0x000fea000383ffff */
.L_x_66:
[----:B------:R-:W-:-:S07]  /*13550*/  MOV R0, UR5 ;  /* 0x0000000500007c02 */ /* 0x000fce0008000f00 */
.L_x_209:
[----:B-1----:R1:W2:Y:S02]  /*13560*/  SYNCS.PHASECHK.TRANS64.TRYWAIT P0, [R0+URZ], R5 ;  /* 0x00000005000075a7 */ /* 0x0022a400080011ff */
[----:B--2---:R-:W-:Y:S05]  /*13570*/  @!P0 NANOSLEEP.SYNCS 0x989680 ;  /* 0x009896800000895d */ /* 0x004fea0003900000 */
[----:B------:R-:W2:Y:S02]  /*13580*/  @!P0 SYNCS.PHASECHK.TRANS64 P0, [R0+URZ], R5 ;  /* 0x00000005000085a7 */ /* 0x000ea400080010ff */
[----:B--2---:R-:W-:Y:S05]  /*13590*/  @!P0 BRA `(.L_x_209) ;  /* 0xfffffffc00f08947 */ /* 0x004fea000383ffff */
[----:B------:R-:W-:Y:S05]  /*135a0*/  BRA `(.L_x_65) ;  /* 0xffffff0800747947 */ /* 0x000fea000383ffff */
.L_x_69:
[----:B------:R-:W-:-:S07]  /*135b0*/  MOV R0, UR50 ;  /* 0x0000003200007c02 */ /* 0x000fce0008000f00 */
.L_x_210:
[----:B-1----:R1:W2:Y:S02]  /*135c0*/  SYNCS.PHASECHK.TRANS64.TRYWAIT P0, [R0+URZ+0xa8], R5 ;  /* 0x0000a805000075a7 */ /* 0x0022a400080011ff */
[----:B--2---:R-:W-:Y:S05]  /*135d0*/  @!P0 NANOSLEEP.SYNCS 0x989680 ;  /* 0x009896800000895d */ /* 0x004fea0003900000 */
[----:B------:R-:W2:Y:S02]  /*135e0*/  @!P0 SYNCS.PHASECHK.TRANS64 P0, [R0+URZ+0xa8], R5 ;  /* 0x0000a805000085a7 */ /* 0x000ea400080010ff */
[----:B--2---:R-:W-:Y:S05]  /*135f0*/  @!P0 BRA `(.L_x_210) ;  /* 0xfffffffc00f08947 */ /* 0x004fea000383ffff */
[----:B------:R-:W-:Y:S05]  /*13600*/  BRA `(.L_x_211) ;  /* 0xffffff0c00407947 */ /* 0x000fea000383ffff */
.L_x_72:
[----:B------:R-:W-:Y:S07]  /*13610*/  MOV R0, UR7 ;  /* 0x0000000700007c02 */ /* 0x000fee0008000f00 */
.L_x_212:
[----:B-1----:R1:W2:Y:S02]  /*13620*/  SYNCS.PHASECHK.TRANS64.TRYWAIT P0, [R0+URZ], R5 ;  /* 0x00000005000075a7 */ /* 0x0022a400080011ff */
[----:B--2---:R-:W-:Y:S05]  /*13630*/  @!P0 NANOSLEEP.SYNCS 0x989680 ;  /* 0x009896800000895d */ /* 0x004fea0003900000 */
[----:B------:R-:W2:Y:S02]  /*13640*/  @!P0 SYNCS.PHASECHK.TRANS64 P0, [R0+URZ], R5 ;  /* 0x00000005000085a7 */ /* 0x000ea400080010ff */
[----:B--2---:R-:W-:Y:S05]  /*13650*/  @!P0 BRA `(.L_x_212) ;  /* 0xfffffffc00f08947 */ /* 0x004fea000383ffff */
[----:B------:R-:W-:Y:S05]  /*13660*/  BRA `(.L_x_71) ;  /* 0xffffff0c00c87947 */ /* 0x000fea000383ffff */
.L_x_75:
[----:B------:R-:W-:-:S07]  /*13670*/  MOV R0, UR50 ;  /* 0x0000003200007c02 */ /* 0x000fce0008000f00 */
.L_x_213:
[----:B-1----:R1:W2:Y:S02]  /*13680*/  SYNCS.PHASECHK.TRANS64.TRYWAIT P0, [R0+URZ+0xd0], R3 ;  /* 0x0000d003000075a7 */ /* 0x0022a400080011ff */
[----:B--2---:R-:W-:Y:S05]  /*13690*/  @!P0 NANOSLEEP.SYNCS 0x989680 ;  /* 0x009896800000895d */ /* 0x004fea0003900000 */
[----:B------:R-:W2:Y:S02]  /*136a0*/  @!P0 SYNCS.PHASECHK.TRANS64 P0, [R0+URZ+0xd0], R3 ;  /* 0x0000d003000085a7 */ /* 0x000ea400080010ff */
[----:B--2---:R-:W-:Y:S05]  /*136b0*/  @!P0 BRA `(.L_x_213) ;  /* 0xfffffffc00f08947 */ /* 0x004fea000383ffff */
[----:B------:R-:W-:Y:S05]  /*136c0*/  BRA `(.L_x_214) ;  /* 0xffffff1400407947 */ /* 0x000fea000383ffff */
.L_x_80:
[----:B-1----:R1:W2:Y:S02]  /*136d0*/  SYNCS.PHASECHK.TRANS64.TRYWAIT P0, [R12+URZ+0x80], R9 ;  /* 0x000080090c0075a7 */ /* 0x0022a400080011ff */
[----:B--2---:R-:W-:Y:S05]  /*136e0*/  @!P0 NANOSLEEP.SYNCS 0x989680 ;  /* 0x009896800000895d */ /* 0x004fea0003900000 */
[----:B------:R-:W2:Y:S02]  /*136f0*/  @!P0 SYNCS.PHASECHK.TRANS64 P0, [R12+URZ+0x80], R9 ;  /* 0x000080090c0085a7 */ /* 0x000ea400080010ff */
[----:B--2---:R-:W-:Y:S05]  /*13700*/  @!P0 BRA `(.L_x_80) ;  /* 0xfffffffc00f08947 */ /* 0x004fea000383ffff */
[----:B------:R-:W-:Y:S05]  /*13710*/  BRA `(.L_x_215) ;  /* 0xffffff1800707947 */ /* 0x000fea000383ffff */
.L_x_83:
[----:B------:R-:W-:Y:S07]  /*13720*/  MOV R0, UR21 ;  /* 0x0000001500007c02 */ /* 0x000fee0008000f00 */
.L_x_216:
[----:B-1----:R1:W2:Y:S02]  /*13730*/  SYNCS.PHASECHK.TRANS64.TRYWAIT P2, [R0+URZ+0x78], R9 ;  /* 0x00007809000075a7 */ /* 0x0022a400080411ff */
[----:B--2---:R-:W-:Y:S05]  /*13740*/  @!P2 NANOSLEEP.SYNCS 0x989680 ;  /* 0x009896800000a95d */ /* 0x004fea0003900000 */
[----:B------:R-:W2:Y:S02]  /*13750*/  @!P2 SYNCS.PHASECHK.TRANS64 P2, [R0+URZ+0x78], R9 ;  /* 0x000078090000a5a7 */ /* 0x000ea400080410ff */
[----:B--2---:R-:W-:Y:S05]  /*13760*/  @!P2 BRA `(.L_x_216) ;  /* 0xfffffffc00f0a947 */ /* 0x004fea000383ffff */
[----:B------:R-:W-:Y:S05]  /*13770*/  BRA `(.L_x_82) ;  /* 0xffffff1c00d87947 */ /* 0x000fea000383ffff */
.L_x_86:
[----:B------:R-:W-:Y:S07]  /*13780*/  MOV R9, UR21 ;  /* 0x0000001500097c02 */ /* 0x000fee0008000f00 */
.L_x_217:
[----:B-1----:R1:W2:Y:S02]  /*13790*/  SYNCS.PHASECHK.TRANS64.TRYWAIT P0, [R9+URZ+0x50], R10 ;  /* 0x0000500a090075a7 */ /* 0x0022a400080011ff */
[----:B--2---:R-:W-:Y:S05]  /*137a0*/  @!P0 NANOSLEEP.SYNCS 0x989680 ;  /* 0x009896800000895d */ /* 0x004fea0003900000 */
[----:B------:R-:W2:Y:S02]  /*137b0*/  @!P0 SYNCS.PHASECHK.TRANS64 P0, [R9+URZ+0x50], R10 ;  /* 0x0000500a090085a7 */ /* 0x000ea400080010ff */
[----:B--2---:R-:W-:Y:S05]  /*137c0*/  @!P0 BRA `(.L_x_217) ;  /* 0xfffffffc00f08947 */ /* 0x004fea000383ffff */
[----:B------:R-:W-:Y:S05]  /*137d0*/  BRA `(.L_x_218) ;  /* 0xffffff2000407947 */ /* 0x000fea000383ffff */
.L_x_87:
[----:B------:R-:W-:Y:S07]  /*137e0*/  MOV R9, UR21 ;  /* 0x0000001500097c02 */ /* 0x000fee0008000f00 */
.L_x_219:
[----:B-1----:R1:W2:Y:S02]  /*137f0*/  SYNCS.PHASECHK.TRANS64.TRYWAIT P0, [R9+URZ+0x58], R10 ;  /* 0x0000580a090075a7 */ /* 0x0022a400080011ff */
[----:B--2---:R-:W-:Y:S05]  /*13800*/  @!P0 NANOSLEEP.SYNCS 0x989680 ;  /* 0x009896800000895d */ /* 0x004fea0003900000 */
[----:B------:R-:W2:Y:S02]  /*13810*/  @!P0 SYNCS.PHASECHK.TRANS64 P0, [R9+URZ+0x58], R10 ;  /* 0x0000580a090085a7 */ /* 0x000ea400080010ff */
[----:B--2---:R-:W-:Y:S05]  /*13820*/  @!P0 BRA `(.L_x_219) ;  /* 0xfffffffc00f08947 */ /* 0x004fea000383ffff */
[----:B------:R-:W-:Y:S05]  /*13830*/  BRA `(.L_x_220) ;  /* 0xffffff2000987947 */ /* 0x000fea000383ffff */
.L_x_88:
[----:B------:R-:W-:Y:S07]  /*13840*/  MOV R9, UR21 ;  /* 0x0000001500097c02 */ /* 0x000fee0008000f00 */
.L_x_221:
[----:B-1----:R1:W2:Y:S02]  /*13850*/  SYNCS.PHASECHK.TRANS64.TRYWAIT P0, [R9+URZ+0x60], R10 ;  /* 0x0000600a090075a7 */ /* 0x0022a400080011ff */
[----:B--2---:R-:W-:Y:S05]  /*13860*/  @!P0 NANOSLEEP.SYNCS 0x989680 ;  /* 0x009896800000895d */ /* 0x004fea0003900000 */
[----:B------:R-:W2:Y:S02]  /*13870*/  @!P0 SYNCS.PHASECHK.TRANS64 P0, [R9+URZ+0x60], R10 ;  /* 0x0000600a090085a7 */ /* 0x000ea400080010ff */
[----:B--2---:R-:W-:Y:S05]  /*13880*/  @!P0 BRA `(.L_x_221) ;  /* 0xfffffffc00f08947 */ /* 0x004fea000383ffff */
[----:B------:R-:W-:Y:S05]  /*13890*/  BRA `(.L_x_222) ;  /* 0xffffff2000f87947 */ /* 0x000fea000383ffff */
.L_x_89:
[----:B------:R-:W-:Y:S07]  /*138a0*/  MOV R9, UR21 ;  /* 0x0000001500097c02 */ /* 0x000fee0008000f00 */
.L_x_223:
[----:B-1----:R1:W2:Y:S02]  /*138b0*/  SYNCS.PHASECHK.TRANS64.TRYWAIT P0, [R9+URZ+0x68], R10 ;  /* 0x0000680a090075a7 */ /* 0x0022a400080011ff */
[----:B--2---:R-:W-:Y:S05]  /*138c0*/  @!P0 NANOSLEEP.SYNCS 0x989680 ;  /* 0x009896800000895d */ /* 0x004fea0003900000 */
[----:B------:R-:W2:Y:S02]  /*138d0*/  @!P0 SYNCS.PHASECHK.TRANS64 P0, [R9+URZ+0x68], R10 ;  /* 0x0000680a090085a7 */ /* 0x000ea400080010ff */
[----:B--2---:R-:W-:Y:S05]  /*138e0*/  @!P0 BRA `(.L_x_223) ;  /* 0xfffffffc00f08947 */ /* 0x004fea000383ffff */
[----:B------:R-:W-:Y:S05]  /*138f0*/  BRA `(.L_x_224) ;  /* 0xffffff24005c7947 */ /* 0x000fea000383ffff */
.L_x_90:
[----:B------:R-:W-:Y:S07]  /*13900*/  MOV R0, UR21 ;  /* 0x0000001500007c02 */ /* 0x000fee0008000f00 */
.L_x_225:
[----:B-1----:R1:W2:Y:S02]  /*13910*/  SYNCS.PHASECHK.TRANS64.TRYWAIT P0, [R0+URZ+0x50], R9 ;  /* 0x00005009000075a7 */ /* 0x0022a400080011ff */
[----:B--2---:R-:W-:Y:S05]  /*13920*/  @!P0 NANOSLEEP.SYNCS 0x989680 ;  /* 0x009896800000895d */ /* 0x004fea0003900000 */
[----:B------:R-:W2:Y:S02]  /*13930*/  @!P0 SYNCS.PHASECHK.TRANS64 P0, [R0+URZ+0x50], R9 ;  /* 0x00005009000085a7 */ /* 0x000ea400080010ff */
[----:B--2---:R-:W-:Y:S05]  /*13940*/  @!P0 BRA `(.L_x_225) ;  /* 0xfffffffc00f08947 */ /* 0x004fea000383ffff */
[----:B------:R-:W-:Y:S05]  /*13950*/  BRA `(.L_x_226) ;  /* 0xffffff2400bc7947 */ /* 0x000fea000383ffff */
.L_x_91:
[----:B------:R-:W-:Y:S07]  /*13960*/  MOV R0, UR21 ;  /* 0x0000001500007c02 */ /* 0x000fee0008000f00 */
.L_x_227:
[----:B-1----:R1:W2:Y:S02]  /*13970*/  SYNCS.PHASECHK.TRANS64.TRYWAIT P0, [R0+URZ+0x58], R9 ;  /* 0x00005809000075a7 */ /* 0x0022a400080011ff */
[----:B--2---:R-:W-:Y:S05]  /*13980*/  @!P0 NANOSLEEP.SYNCS 0x989680 ;  /* 0x009896800000895d */ /* 0x004fea0003900000 */
[----:B------:R-:W2:Y:S02]  /*13990*/  @!P0 SYNCS.PHASECHK.TRANS64 P0, [R0+URZ+0x58], R9 ;  /* 0x00005809000085a7 */ /* 0x000ea400080010ff */
[----:B--2---:R-:W-:Y:S05]  /*139a0*/  @!P0 BRA `(.L_x_227) ;  /* 0xfffffffc00f08947 */ /* 0x004fea000383ffff */
[----:B------:R-:W-:Y:S05]  /*139b0*/  BRA `(.L_x_228) ;  /* 0xffffff28001c7947 */ /* 0x000fea000383ffff */
.L_x_92:
[----:B------:R-:W-:Y:S07]  /*139c0*/  MOV R0, UR21 ;  /* 0x0000001500007c02 */ /* 0x000fee0008000f00 */
.L_x_229:
[----:B-1----:R1:W2:Y:S02]  /*139d0*/  SYNCS.PHASECHK.TRANS64.TRYWAIT P0, [R0+URZ+0x60], R9 ;  /* 0x00006009000075a7 */ /* 0x0022a400080011ff */
[----:B--2---:R-:W-:Y:S05]  /*139e0*/  @!P0 NANOSLEEP.SYNCS 0x989680 ;  /* 0x009896800000895d */ /* 0x004fea0003900000 */
[----:B------:R-:W2:Y:S02]  /*139f0*/  @!P0 SYNCS.PHASECHK.TRANS64 P0, [R0+URZ+0x60], R9 ;  /* 0x00006009000085a7 */ /* 0x000ea400080010ff */
[----:B--2---:R-:W-:Y:S05]  /*13a00*/  @!P0 BRA `(.L_x_229) ;  /* 0xfffffffc00f08947 */ /* 0x004fea000383ffff */
[----:B------:R-:W-:Y:S05]  /*13a10*/  BRA `(.L_x_230) ;  /* 0xffffff2800807947 */ /* 0x000fea000383ffff */
.L_x_93:
[----:B------:R-:W-:Y:S07]  /*13a20*/  MOV R0, UR21 ;  /* 0x0000001500007c02 */ /* 0x000fee0008000f00 */
.L_x_231:
[----:B-1----:R1:W2:Y:S02]  /*13a30*/  SYNCS.PHASECHK.TRANS64.TRYWAIT P0, [R0+URZ+0x68], R9 ;  /* 0x00006809000075a7 */ /* 0x0022a400080011ff */
[----:B--2---:R-:W-:Y:S05]  /*13a40*/  @!P0 NANOSLEEP.SYNCS 0x989680 ;  /* 0x009896800000895d */ /* 0x004fea0003900000 */
[----:B------:R-:W2:Y:S02]  /*13a50*/  @!P0 SYNCS.PHASECHK.TRANS64 P0, [R0+URZ+0x68], R9 ;  /* 0x00006809000085a7 */ /* 0x000ea400080010ff */
[----:B--2---:R-:W-:Y:S05]  /*13a60*/  @!P0 BRA `(.L_x_231) ;  /* 0xfffffffc00f08947 */ /* 0x004fea000383ffff */
[----:B------:R-:W-:Y:S05]  /*13a70*/  BRA `(.L_x_232) ;  /* 0xffffff2800dc7947 */ /* 0x000fea000383ffff */
.L_x_95:
[----:B------:R-:W-:-:S07]  /*13a80*/  MOV R3, UR21 ;  /* 0x0000001500037c02 */ /* 0x000fce0008000f00 */
.L_x_233:
[----:B-1----:R1:W3:Y:S02]  /*13a90*/  SYNCS.PHASECHK.TRANS64.TRYWAIT P0, [R3+URZ+0x50], R10 ;  /* 0x0000500a030075a7 */ /* 0x0022e400080011ff */
[----:B---3--:R-:W-:Y:S05]  /*13aa0*/  @!P0 NANOSLEEP.SYNCS 0x989680 ;  /* 0x009896800000895d */ /* 0x008fea0003900000 */
[----:B------:R-:W3:Y:S02]  /*13ab0*/  @!P0 SYNCS.PHASECHK.TRANS64 P0, [R3+URZ+0x50], R10 ;  /* 0x0000500a030085a7 */ /* 0x000ee400080010ff */
[----:B---3--:R-:W-:Y:S05]  /*13ac0*/  @!P0 BRA `(.L_x_233) ;  /* 0xfffffffc00f08947 */ /* 0x008fea000383ffff */
[----:B------:R-:W-:Y:S05]  /*13ad0*/  BRA `(.L_x_234) ;  /* 0xffffff2c00647947 */ /* 0x000fea000383ffff */
.L_x_96:
[----:B-1----:R-:W-:-:S07]  /*13ae0*/  MOV R3, UR21 ;  /* 0x0000001500037c02 */ /* 0x002fce0008000f00 */
.L_x_235:
[----:B-1----:R1:W3:Y:S02]  /*13af0*/  SYNCS.PHASECHK.TRANS64.TRYWAIT P0, [R3+URZ+0x58], R10 ;  /* 0x0000580a030075a7 */ /* 0x0022e400080011ff */
[----:B---3--:R-:W-:Y:S05]  /*13b00*/  @!P0 NANOSLEEP.SYNCS 0x989680 ;  /* 0x009896800000895d */ /* 0x008fea0003900000 */
[----:B------:R-:W3:Y:S02]  /*13b10*/  @!P0 SYNCS.PHASECHK.TRANS64 P0, [R3+URZ+0x58], R10 ;  /* 0x0000580a030085a7 */ /* 0x000ee400080010ff */
[----:B---3--:R-:W-:Y:S05]  /*13b20*/  @!P0 BRA `(.L_x_235) ;  /* 0xfffffffc00f08947 */ /* 0x008fea000383ffff */
[----:B------:R-:W-:Y:S05]  /*13b30*/  BRA `(.L_x_236) ;  /* 0xffffff2c00547947 */ /* 0x000fea000383ffff */
.L_x_97:
[----:B-1----:R-:W-:-:S07]  /*13b40*/  MOV R3, UR21 ;  /* 0x0000001500037c02 */ /* 0x002fce0008000f00 */
.L_x_237:
[----:B-1----:R1:W3:Y:S02]  /*13b50*/  SYNCS.PHASECHK.TRANS64.TRYWAIT P0, [R3+URZ+0x60], R10 ;  /* 0x0000600a030075a7 */ /* 0x0022e400080011ff */
[----:B---3--:R-:W-:Y:S05]  /*13b60*/  @!P0 NANOSLEEP.SYNCS 0x989680 ;  /* 0x009896800000895d */ /* 0x008fea0003900000 */
[----:B------:R-:W3:Y:S02]  /*13b70*/  @!P0 SYNCS.PHASECHK.TRANS64 P0, [R3+URZ+0x60], R10 ;  /* 0x0000600a030085a7 */ /* 0x000ee400080010ff */
[----:B---3--:R-:W-:Y:S05]  /*13b80*/  @!P0 BRA `(.L_x_237) ;  /* 0xfffffffc00f08947 */ /* 0x008fea000383ffff */
[----:B------:R-:W-:Y:S05]  /*13b90*/  BRA `(.L_x_238) ;  /* 0xffffff2c00487947 */ /* 0x000fea000383ffff */
.L_x_99:
[----:B--2---:R2:W3:Y:S02]  /*13ba0*/  SYNCS.PHASECHK.TRANS64.TRYWAIT P0, [R0+URZ+0x80], R3 ;  /* 0x00008003000075a7 */ /* 0x0044e400080011ff */
[----:B---3--:R-:W-:Y:S05]  /*13bb0*/  @!P0 NANOSLEEP.SYNCS 0x989680 ;  /* 0x009896800000895d */ /* 0x008fea0003900000 */
[----:B------:R-:W3:Y:S02]  /*13bc0*/  @!P0 SYNCS.PHASECHK.TRANS64 P0, [R0+URZ+0x80], R3 ;  /* 0x00008003000085a7 */ /* 0x000ee400080010ff */
[----:B---3--:R-:W-:Y:S05]  /*13bd0*/  @!P0 BRA `(.L_x_99) ;  /* 0xfffffffc00f08947 */ /* 0x008fea000383ffff */
[----:B------:R-:W-:Y:S05]  /*13be0*/  BRA `(.L_x_239) ;  /* 0xffffff30001c7947 */ /* 0x000fea000383ffff */
.L_x_110:
[----:B-1----:R-:W-:Y:S04]  /*13bf0*/  MOV R3, UR44 ;  /* 0x0000002c00037c02 */ /* 0x002fe80008000f00 */
[----:B------:R1:W2:Y:S03]  /*13c00*/  SYNCS.PHASECHK.TRANS64.TRYWAIT P0, [R3+URZ+0x30], R6 ;  /* 0x00003006030075a7 */ /* 0x0002a600080011ff */
[----:B--2---:R-:W-:Y:S05]  /*13c10*/  @!P0 NANOSLEEP.SYNCS 0x989680 ;  /* 0x009896800000895d */ /* 0x004fea0003900000 */
[----:B------:R-:W2:Y:S02]  /*13c20*/  @!P0 SYNCS.PHASECHK.TRANS64 P0, [R3+URZ+0x30], R6 ;  /* 0x00003006030085a7 */ /* 0x000ea400080010ff */
[----:B--2---:R-:W-:Y:S05]  /*13c30*/  @!P0 BRA `(.L_x_110) ;  /* 0xfffffffc00ec8947 */ /* 0x004fea000383ffff */
[----:B------:R-:W-:Y:S05]  /*13c40*/  BRA `(.L_x_109) ;  /* 0xffffff3c00e07947 */ /* 0x000fea000383ffff */
.L_x_112:
[----:B-1----:R-:W-:Y:S04]  /*13c50*/  MOV R3, UR44 ;  /* 0x0000002c00037c02 */ /* 0x002fe80008000f00 */
[----:B------:R1:W4:Y:S03]  /*13c60*/  SYNCS.PHASECHK.TRANS64.TRYWAIT P1, [R3+URZ+0xa0], R4 ;  /* 0x0000a004030075a7 */ /* 0x00032600080211ff */
[----:B----4-:R-:W-:Y:S05]  /*13c70*/  @!P1 NANOSLEEP.SYNCS 0x989680 ;  /* 0x009896800000995d */ /* 0x010fea0003900000 */
[----:B------:R-:W4:Y:S02]  /*13c80*/  @!P1 SYNCS.PHASECHK.TRANS64 P1, [R3+URZ+0xa0], R4 ;  /* 0x0000a004030095a7 */ /* 0x000f2400080210ff */
[----:B----4-:R-:W-:Y:S05]  /*13c90*/  @!P1 BRA `(.L_x_112) ;  /* 0xfffffffc00ec9947 */ /* 0x010fea000383ffff */
[----:B------:R-:W-:Y:S05]  /*13ca0*/  BRA `(.L_x_111) ;  /* 0xffffff4000107947 */ /* 0x000fea000383ffff */
.L_x_123:
[----:B---3--:R3:W4:Y:S02]  /*13cb0*/  SYNCS.PHASECHK.TRANS64.TRYWAIT P0, [R3+URZ+0x30], R0 ;  /* 0x00003000030075a7 */ /* 0x00872400080011ff */
[----:B----4-:R-:W-:Y:S05]  /*13cc0*/  @!P0 NANOSLEEP.SYNCS 0x989680 ;  /* 0x009896800000895d */ /* 0x010fea0003900000 */
[----:B------:R-:W4:Y:S02]  /*13cd0*/  @!P0 SYNCS.PHASECHK.TRANS64 P0, [R3+URZ+0x30], R0 ;  /* 0x00003000030085a7 */ /* 0x000f2400080010ff */
[----:B----4-:R-:W-:Y:S05]  /*13ce0*/  @!P0 BRA `(.L_x_123) ;  /* 0xfffffffc00f08947 */ /* 0x010fea000383ffff */
[----:B------:R-:W-:Y:S05]  /*13cf0*/  BRA `(.L_x_122) ;  /* 0xffffff5400c47947 */ /* 0x000fea000383ffff */
.L_x_133:
[----:B-1----:R1:W3:Y:S02]  /*13d00*/  SYNCS.PHASECHK.TRANS64.TRYWAIT P0, [R11+URZ+0x30], R4 ;  /* 0x000030040b0075a7 */ /* 0x0022e400080011ff */
[----:B---3--:R-:W-:Y:S05]  /*13d10*/  @!P0 NANOSLEEP.SYNCS 0x989680 ;  /* 0x009896800000895d */ /* 0x008fea0003900000 */
[----:B------:R-:W3:Y:S02]  /*13d20*/  @!P0 SYNCS.PHASECHK.TRANS64 P0, [R11+URZ+0x30], R4 ;  /* 0x000030040b0085a7 */ /* 0x000ee400080010ff */
[----:B---3--:R-:W-:Y:S05]  /*13d30*/  @!P0 BRA `(.L_x_133) ;  /* 0xfffffffc00f08947 */ /* 0x008fea000383ffff */
[----:B------:R-:W-:Y:S05]  /*13d40*/  BRA `(.L_x_132) ;  /* 0xffffff6c00607947 */ /* 0x000fea000383ffff */
.L_x_143:
[----:B-1----:R1:W3:Y:S02]  /*13d50*/  SYNCS.PHASECHK.TRANS64.TRYWAIT P0, [R0+URZ+0x30], R9 ;  /* 0x00003009000075a7 */ /* 0x0022e400080011ff */
[----:B---3--:R-:W-:Y:S05]  /*13d60*/  @!P0 NANOSLEEP.SYNCS 0x989680 ;  /* 0x009896800000895d */ /* 0x008fea0003900000 */
[----:B------:R-:W3:Y:S02]  /*13d70*/  @!P0 SYNCS.PHASECHK.TRANS64 P0, [R0+URZ+0x30], R9 ;  /* 0x00003009000085a7 */ /* 0x000ee400080010ff */
[----:B---3--:R-:W-:Y:S05]  /*13d80*/  @!P0 BRA `(.L_x_143) ;  /* 0xfffffffc00f08947 */ /* 0x008fea000383ffff */
[----:B------:R-:W-:Y:S05]  /*13d90*/  BRA `(.L_x_142) ;  /* 0xffffff8000b87947 */ /* 0x000fea000383ffff */
.L_x_153:
[----:B-1----:R1:W4:Y:S02]  /*13da0*/  SYNCS.PHASECHK.TRANS64.TRYWAIT P0, [R9+URZ+0x30], R4 ;  /* 0x00003004090075a7 */ /* 0x00232400080011ff */
[----:B----4-:R-:W-:Y:S05]  /*13db0*/  @!P0 NANOSLEEP.SYNCS 0x989680 ;  /* 0x009896800000895d */ /* 0x010fea0003900000 */
[----:B------:R-:W4:Y:S02]  /*13dc0*/  @!P0 SYNCS.PHASECHK.TRANS64 P0, [R9+URZ+0x30], R4 ;  /* 0x00003004090085a7 */ /* 0x000f2400080010ff */
[----:B----4-:R-:W-:Y:S05]  /*13dd0*/  @!P0 BRA `(.L_x_153) ;  /* 0xfffffffc00f08947 */ /* 0x010fea000383ffff */
[----:B------:R-:W-:Y:S05]  /*13de0*/  BRA `(.L_x_152) ;  /* 0xffffff98004c7947 */ /* 0x000fea000383ffff */
.L_x_163:
[----:B-1----:R1:W3:Y:S02]  /*13df0*/  SYNCS.PHASECHK.TRANS64.TRYWAIT P0, [R9+URZ+0x30], R4 ;  /* 0x00003004090075a7 */ /* 0x0022e400080011ff */
[----:B---3--:R-:W-:Y:S05]  /*13e00*/  @!P0 NANOSLEEP.SYNCS 0x989680 ;  /* 0x009896800000895d */ /* 0x008fea0003900000 */
[----:B------:R-:W3:Y:S02]  /*13e10*/  @!P0 SYNCS.PHASECHK.TRANS64 P0, [R9+URZ+0x30], R4 ;  /* 0x00003004090085a7 */ /* 0x000ee400080010ff */
[----:B---3--:R-:W-:Y:S05]  /*13e20*/  @!P0 BRA `(.L_x_163) ;  /* 0xfffffffc00f08947 */ /* 0x008fea000383ffff */
[----:B------:R-:W-:Y:S05]  /*13e30*/  BRA `(.L_x_162) ;  /* 0xffffffac00bc7947 */ /* 0x000fea000383ffff */
.L_x_173:
[----:B-1----:R1:W3:Y:S02]  /*13e40*/  SYNCS.PHASECHK.TRANS64.TRYWAIT P0, [R0+URZ+0x30], R9 ;  /* 0x00003009000075a7 */ /* 0x0022e400080011ff */
[----:B---3--:R-:W-:Y:S05]  /*13e50*/  @!P0 NANOSLEEP.SYNCS 0x989680 ;  /* 0x009896800000895d */ /* 0x008fea0003900000 */
[----:B------:R-:W3:Y:S02]  /*13e60*/  @!P0 SYNCS.PHASECHK.TRANS64 P0, [R0+URZ+0x30], R9 ;  /* 0x00003009000085a7 */ /* 0x000ee400080010ff */
[----:B---3--:R-:W-:Y:S05]  /*13e70*/  @!P0 BRA `(.L_x_173) ;  /* 0xfffffffc00f08947 */ /* 0x008fea000383ffff */
[----:B------:R-:W-:Y:S05]  /*13e80*/  BRA `(.L_x_172) ;  /* 0xffffffc400507947 */ /* 0x000fea000383ffff */
.L_x_183:
[----:B-1----:R1:W3:Y:S02]  /*13e90*/  SYNCS.PHASECHK.TRANS64.TRYWAIT P0, [R3+URZ+0x30], R16 ;  /* 0x00003010030075a7 */ /* 0x0022e400080011ff */
[----:B---3--:R-:W-:Y:S05]  /*13ea0*/  @!P0 NANOSLEEP.SYNCS 0x989680 ;  /* 0x009896800000895d */ /* 0x008fea0003900000 */
[----:B------:R-:W3:Y:S02]  /*13eb0*/  @!P0 SYNCS.PHASECHK.TRANS64 P0, [R3+URZ+0x30], R16 ;  /* 0x00003010030085a7 */ /* 0x000ee400080010ff */
[----:B---3--:R-:W-:Y:S05]  /*13ec0*/  @!P0 BRA `(.L_x_183) ;  /* 0xfffffffc00f08947 */ /* 0x008fea000383ffff */
[----:B------:R-:W-:Y:S05]  /*13ed0*/  BRA `(.L_x_182) ;  /* 0xffffffd800b47947 */ /* 0x000fea000383ffff */
        .weak           $__internal_0_$__cuda_sm10x_tcgen05_guardrail_trap_col_being_dealloced_not_returned_by_alloc
        .type           $__internal_0_$__cuda_sm10x_tcgen05_guardrail_trap_col_being_dealloced_not_returned_by_alloc,@function
        .size           $__internal_0_$__cuda_sm10x_tcgen05_guardrail_trap_col_being_dealloced_not_returned_by_alloc,($__internal_1_$__cuda_sm10x_tcgen05_guardrail_trap_phase_invalid_during_alloc - $__internal_0_$__cuda_sm10x_tcgen05_guardrail_trap_col_being_dealloced_not_returned_by_alloc)
$__internal_0_$__cuda_sm10x_tcgen05_guardrail_trap_col_being_dealloced_not_returned_by_alloc:
[----:B------:R-:W-:Y:S05]  /*13ee0*/  BPT.TRAP 0x1 ;  /* 0x000000040000795c */ /* 0x000fea0000300000 */
[----:B------:R-:W-:-:S04]  /*13ef0*/  HFMA2 R3, -RZ, RZ, 0, 0 ;  /* 0x00000000ff037431 */ /* 0x000fc800000001ff */
[----:B------:R-:W-:Y:S05]  /*13f00*/  RET.REL.NODEC R2 `(_ZN7cutlass13device_kernelINS_4gemm6kernel13GemmUniversalIN4cute5tupleIJiiiiEEENS1_10collective13CollectiveMmaINS1_46MainloopSm100TmaUmmaWarpSpecializedBlockScaledILi3ELi2ELi1ENS5_IJNS4_1CILi4EEESB_NSA_ILi1EEEEEEEENS5_IJNSA_ILi128EEENSA_ILi256EEESG_EEENS5_IJNS_12float_e2m1_tENS_13float_ue4m3_tEEEENS5_IJNS5_IJlSC_lEEENS4_6LayoutINS5_IJNS5_IJNS5_IJNSA_ILi32EEESB_EEEiEEENS5_IJNS5_IJNSA_ILi16EEESB_EEEiEEENS5_IJSC_iEEEEEENS5_IJSS_NS5_IJNS5_IJNSA_ILi0EEESC_EEENSA_ILi512EEEEEENS5_IJSV_iEEEEEEEEEEESK_S12_NS4_8TiledMMAINS4_8MMA_AtomIJNS4_17SM100_MMA_MXF4_SSISI_SI_fSJ_Li128ELi256ELi16ELNS4_4UMMA5MajorE0ELS17_0ELNS16_7ScaleInE0ELS18_0EEEEEENSM_INS5_IJSC_SC_SC_EEENS5_IJSV_SV_SV_EEEEENS5_IJNS4_10UnderscoreES1E_S1E_EEEEENS5_IJNS4_23SM90_TMA_LOAD_MULTICASTES1H_EEENS5_IJNS4_14ComposedLayoutINS4_7SwizzleILi3ELi4ELi3EEENS4_18smem_ptr_flag_bitsILi4EEENSM_INS5_IJNSA_ILi8EEESG_EEENS5_IJSG_SC_EEEEEEENSM_INS5_IJNS5_IJNS5_IJSO_SC_EEESR_EEESC_NS5_IJSC_SB_EEEEEENS5_IJNS5_IJNS5_IJSR_SX_EEESW_EEESV_NS5_IJSB_SX_EEEEEEEEEEEvNS4_8identityES1I_NS5_IJS1S_NSM_INS5_IJNS5_IJNS5_IJSO_NSA_ILi2EEEEEESR_EEESC_S1V_EEENS5_IJS1Y_SV_NS5_IJSB_NSA_ILi1024EEEEEEEEEEEEEEvS23_EENS_8epilogue10collective18CollectiveEpilogueINS2E_23Sm100TmaWarpSpecializedILi4ELi2ELi32ELb1ELb0EEEJNS5_IJNSA_ILi64EEESG_SG_EEENS5_IJNSM_IS2J_SC_EENSM_INS5_IJSN_S24_EEENS5_IJSC_SF_EEEEEEEENS_10bfloat16_tESL_S2Q_SL_NS2E_6fusion15FusionCallbacksIS2I_NS2R_17LinearCombinationIS2Q_fS2Q_fLNS_15FloatRoundStyleE2EEES2K_S2P_JEEENS4_5SM1004TMEM4LOAD26SM100_TMEM_LOAD_32dp32b32xENS4_13SM90_TMA_LOADENS1J_INS1K_ILi2ELi4ELi3EEENS1M_ILi16EEENSM_INS5_IJS1O_SN_EEENS5_IJSN_SC_EEEEEEENS4_39AutoVectorizingCopyWithAssumedAlignmentILi128EEENS4_14SM90_TMA_STOREES37_S39_S39_EEEvvEEEEvNT_6ParamsE) ;  /* 0xfffffec0023c7950 */ /* 0x000fea0003c3ffff */
        .weak           $__internal_1_$__cuda_sm10x_tcgen05_guardrail_trap_phase_invalid_during_alloc
        .type           $__internal_1_$__cuda_sm10x_tcgen05_guardrail_trap_phase_invalid_during_alloc,@function
        .size           $__internal_1_$__cuda_sm10x_tcgen05_guardrail_trap_phase_invalid_during_alloc,($__internal_2_$__cuda_sm10x_tcgen05_guardrail_trap_unallocated_columns_being_dealloced - $__internal_1_$__cuda_sm10x_tcgen05_guardrail_trap_phase_invalid_during_alloc)
$__internal_1_$__cuda_sm10x_tcgen05_guardrail_trap_phase_invalid_during_alloc:
[----:B------:R-:W-:Y:S05]  /*13f10*/  BPT.TRAP 0x1 ;  /* 0x000000040000795c */ /* 0x000fea0000300000 */
[----:B------:R-:W-:-:S04]  /*13f20*/  MOV R5, 0x0 ;  /* 0x0000000000057802 */ /* 0x000fc80000000f00 */
[----:B------:R-:W-:Y:S05]  /*13f30*/  RET.REL.NODEC R4 `(_ZN7cutlass13device_kernelINS_4gemm6kernel13GemmUniversalIN4cute5tupleIJiiiiEEENS1_10collective13CollectiveMmaINS1_46MainloopSm100TmaUmmaWarpSpecializedBlockScaledILi3ELi2ELi1ENS5_IJNS4_1CILi4EEESB_NSA_ILi1EEEEEEEENS5_IJNSA_ILi128EEENSA_ILi256EEESG_EEENS5_IJNS_12float_e2m1_tENS_13float_ue4m3_tEEEENS5_IJNS5_IJlSC_lEEENS4_6LayoutINS5_IJNS5_IJNS5_IJNSA_ILi32EEESB_EEEiEEENS5_IJNS5_IJNSA_ILi16EEESB_EEEiEEENS5_IJSC_iEEEEEENS5_IJSS_NS5_IJNS5_IJNSA_ILi0EEESC_EEENSA_ILi512EEEEEENS5_IJSV_iEEEEEEEEEEESK_S12_NS4_8TiledMMAINS4_8MMA_AtomIJNS4_17SM100_MMA_MXF4_SSISI_SI_fSJ_Li128ELi256ELi16ELNS4_4UMMA5MajorE0ELS17_0ELNS16_7ScaleInE0ELS18_0EEEEEENSM_INS5_IJSC_SC_SC_EEENS5_IJSV_SV_SV_EEEEENS5_IJNS4_10UnderscoreES1E_S1E_EEEEENS5_IJNS4_23SM90_TMA_LOAD_MULTICASTES1H_EEENS5_IJNS4_14ComposedLayoutINS4_7SwizzleILi3ELi4ELi3EEENS4_18smem_ptr_flag_bitsILi4EEENSM_INS5_IJNSA_ILi8EEESG_EEENS5_IJSG_SC_EEEEEEENSM_INS5_IJNS5_IJNS5_IJSO_SC_EEESR_EEESC_NS5_IJSC_SB_EEEEEENS5_IJNS5_IJNS5_IJSR_SX_EEESW_EEESV_NS5_IJSB_SX_EEEEEEEEEEEvNS4_8identityES1I_NS5_IJS1S_NSM_INS5_IJNS5_IJNS5_IJSO_NSA_ILi2EEEEEESR_EEESC_S1V_EEENS5_IJS1Y_SV_NS5_IJSB_NSA_ILi1024EEEEEEEEEEEEEEvS23_EENS_8epilogue10collective18CollectiveEpilogueINS2E_23Sm100TmaWarpSpecializedILi4ELi2ELi32ELb1ELb0EEEJNS5_IJNSA_ILi64EEESG_SG_EEENS5_IJNSM_IS2J_SC_EENSM_INS5_IJSN_S24_EEENS5_IJSC_SF_EEEEEEEENS_10bfloat16_tESL_S2Q_SL_NS2E_6fusion15FusionCallbacksIS2I_NS2R_17LinearCombinationIS2Q_fS2Q_fLNS_15FloatRoundStyleE2EEES2K_S2P_JEEENS4_5SM1004TMEM4LOAD26SM100_TMEM_LOAD_32dp32b32xENS4_13SM90_TMA_LOADENS1J_INS1K_ILi2ELi4ELi3EEENS1M_ILi16EEENSM_INS5_IJS1O_SN_EEENS5_IJSN_SC_EEEEEEENS4_39AutoVectorizingCopyWithAssumedAlignmentILi128EEENS4_14SM90_TMA_STOREES37_S39_S39_EEEvvEEEEvNT_6ParamsE) ;  /* 0xfffffec004307950 */ /* 0x000fea0003c3ffff */
        .weak           $__internal_2_$__cuda_sm10x_tcgen05_guardrail_trap_unallocated_columns_being_dealloced
        .type           $__internal_2_$__cuda_sm10x_tcgen05_guardrail_trap_unallocated_columns_being_dealloced,@function
        .size           $__internal_2_$__cuda_sm10x_tcgen05_guardrail_trap_unallocated_columns_being_dealloced,(.L_x_241 - $__internal_2_$__cuda_sm10x_tcgen05_guardrail_trap_unallocated_columns_being_dealloced)
$__internal_2_$__cuda_sm10x_tcgen05_guardrail_trap_unallocated_columns_being_dealloced:
[----:B------:R-:W-:Y:S05]  /*13f40*/  BPT.TRAP 0x1 ;  /* 0x000000040000795c */ /* 0x000fea0000300000 */
[----:B------:R-:W-:-:S04]  /*13f50*/  HFMA2 R3, -RZ, RZ, 0, 0 ;  /* 0x00000000ff037431 */ /* 0x000fc800000001ff */
[----:B------:R-:W-:Y:S05]  /*13f60*/  RET.REL.NODEC R2 `(_ZN7cutlass13device_kernelINS_4gemm6kernel13GemmUniversalIN4cute5tupleIJiiiiEEENS1_10collective13CollectiveMmaINS1_46MainloopSm100TmaUmmaWarpSpecializedBlockScaledILi3ELi2ELi1ENS5_IJNS4_1CILi4EEESB_NSA_ILi1EEEEEEEENS5_IJNSA_ILi128EEENSA_ILi256EEESG_EEENS5_IJNS_12float_e2m1_tENS_13float_ue4m3_tEEEENS5_IJNS5_IJlSC_lEEENS4_6LayoutINS5_IJNS5_IJNS5_IJNSA_ILi32EEESB_EEEiEEENS5_IJNS5_IJNSA_ILi16EEESB_EEEiEEENS5_IJSC_iEEEEEENS5_IJSS_NS5_IJNS5_IJNSA_ILi0EEESC_EEENSA_ILi512EEEEEENS5_IJSV_iEEEEEEEEEEESK_S12_NS4_8TiledMMAINS4_8MMA_AtomIJNS4_17SM100_MMA_MXF4_SSISI_SI_fSJ_Li128ELi256ELi16ELNS4_4UMMA5MajorE0ELS17_0ELNS16_7ScaleInE0ELS18_0EEEEEENSM_INS5_IJSC_SC_SC_EEENS5_IJSV_SV_SV_EEEEENS5_IJNS4_10UnderscoreES1E_S1E_EEEEENS5_IJNS4_23SM90_TMA_LOAD_MULTICASTES1H_EEENS5_IJNS4_14ComposedLayoutINS4_7SwizzleILi3ELi4ELi3EEENS4_18smem_ptr_flag_bitsILi4EEENSM_INS5_IJNSA_ILi8EEESG_EEENS5_IJSG_SC_EEEEEEENSM_INS5_IJNS5_IJNS5_IJSO_SC_EEESR_EEESC_NS5_IJSC_SB_EEEEEENS5_IJNS5_IJNS5_IJSR_SX_EEESW_EEESV_NS5_IJSB_SX_EEEEEEEEEEEvNS4_8identityES1I_NS5_IJS1S_NSM_INS5_IJNS5_IJNS5_IJSO_NSA_ILi2EEEEEESR_EEESC_S1V_EEENS5_IJS1Y_SV_NS5_IJSB_NSA_ILi1024EEEEEEEEEEEEEEvS23_EENS_8epilogue10collective18CollectiveEpilogueINS2E_23Sm100TmaWarpSpecializedILi4ELi2ELi32ELb1ELb0EEEJNS5_IJNSA_ILi64EEESG_SG_EEENS5_IJNSM_IS2J_SC_EENSM_INS5_IJSN_S24_EEENS5_IJSC_SF_EEEEEEEENS_10bfloat16_tESL_S2Q_SL_NS2E_6fusion15FusionCallbacksIS2I_NS2R_17LinearCombinationIS2Q_fS2Q_fLNS_15FloatRoundStyleE2EEES2K_S2P_JEEENS4_5SM1004TMEM4LOAD26SM100_TMEM_LOAD_32dp32b32xENS4_13SM90_TMA_LOADENS1J_INS1K_ILi2ELi4ELi3EEENS1M_ILi16EEENSM_INS5_IJS1O_SN_EEENS5_IJSN_SC_EEEEEEENS4_39AutoVectorizingCopyWithAssumedAlignmentILi128EEENS4_14SM90_TMA_STOREES37_S39_S39_EEEvvEEEEvNT_6ParamsE) ;  /* 0xfffffec002247950 */ /* 0x000fea0003c3ffff */
.L_x_240:
[----:B------:R-:W-:-:S00]  /*13f70*/  BRA `(.L_x_240) ;  /* 0xfffffffc00fc7947 */ /* 0x000fc0000383ffff */
[----:B------:R-:W-:-:S00]  /*13f80*/  NOP ;  /* 0x0000000000007918 */ /* 0x000fc00000000000 */
[----:B------:R-:W-:-:S00]  /*13f90*/  NOP ;  /* 0x0000000000007918 */ /* 0x000fc00000000000 */
[----:B------:R-:W-:-:S00]  /*13fa0*/  NOP ;  /* 0x0000000000007918 */ /* 0x000fc00000000000 */
[----:B------:R-:W-:-:S00]  /*13fb0*/  NOP ;  /* 0x0000000000007918 */ /* 0x000fc00000000000 */
[----:B------:R-:W-:-:S00]  /*13fc0*/  NOP ;  /* 0x0000000000007918 */ /* 0x000fc00000000000 */
[----:B------:R-:W-:-:S00]  /*13fd0*/  NOP ;  /* 0x0000000000007918 */ /* 0x000fc00000000000 */
[----:B------:R-:W-:-:S00]  /*13fe0*/  NOP ;  /* 0x0000000000007918 */ /* 0x000fc00000000000 */
[----:B------:R-:W-:-:S00]  /*13ff0*/  NOP ;  /* 0x0000000000007918 */ /* 0x000fc00000000000 */
.L_x_241:


//--------------------- .nv.global.init           --------------------------
	.section	.nv.global.init,"aw",@progbits
.nv.global.init:
	.type		$str$29,@object
	.size		$str$29,($str$30 - $str$29)
$str$29:
        /*0000*/ 	.byte	0x28, 0x61, 0x64, 0x64, 0x72, 0x65, 0x73, 0x73, 0x20, 0x26, 0x20, 0x6d, 0x61, 0x73, 0x6b, 0x29
        /*0010*/ 	.byte	0x20, 0x3d, 0x3d, 0x20, 0x30, 0x00
	.type		$str$30,@object
	.size		$str$30,($str$26 - $str$30)
$str$30:
        /*0016*/ 	.byte	0x2f, 0x74, 0x6d, 0x70, 0x2f, 0x63, 0x75, 0x74, 0x6c, 0x61, 0x73, 0x73, 0x5f, 0x73, 0x77, 0x65
        /*0026*/ 	.byte	0x65, 0x70, 0x5f, 0x73, 0x72, 0x63, 0x2f, 0x69, 0x6e, 0x63, 0x6c, 0x75, 0x64, 0x65, 0x2f, 0x63
        /*0036*/ 	.byte	0x75, 0x74, 0x65, 0x2f, 0x70, 0x6f, 0x69, 0x6e, 0x74, 0x65, 0x72, 0x5f, 0x66, 0x6c, 0x61, 0x67
        /*0046*/ 	.byte	0x67, 0x65, 0x64, 0x2e, 0x68, 0x70, 0x70, 0x00
	.type		$str$26,@object
	.size		$str$26,($str$25 - $str$26)
$str$26:
        /*004e*/ 	.byte	0x2f, 0x74, 0x6d, 0x70, 0x2f, 0x63, 0x75, 0x74, 0x6c, 0x61, 0x73, 0x73, 0x5f, 0x73, 0x77, 0x65
        /*005e*/ 	.byte	0x65, 0x70, 0x5f, 0x73, 0x72, 0x63, 0x2f, 0x69, 0x6e, 0x63, 0x6c, 0x75, 0x64, 0x65, 0x2f, 0x63
        /*006e*/ 	.byte	0x75, 0x74, 0x65, 0x2f, 0x61, 0x74, 0x6f, 0x6d, 0x2f, 0x63, 0x6f, 0x70, 0x79, 0x5f, 0x74, 0x72
        /*007e*/ 	.byte	0x61, 0x69, 0x74, 0x73, 0x5f, 0x73, 0x6d, 0x31, 0x30, 0x30, 0x2e, 0x68, 0x70, 0x70, 0x00
	.type		$str$25,@object
	.size		$str$25,(__unnamed_1 - $str$25)
$str$25:
        /*008d*/ 	.byte	0x28, 0x28, 0x75, 0x69, 0x6e, 0x74, 0x33, 0x32, 0x5f, 0x74, 0x28, 0x74, 0x68, 0x72, 0x65, 0x61
        /*009d*/ 	.byte	0x64, 0x49, 0x64, 0x78, 0x2e, 0x78, 0x29, 0x20, 0x2f, 0x20, 0x33, 0x32, 0x29, 0x20, 0x25, 0x20
        /*00ad*/ 	.byte	0x34, 0x29, 0x20, 0x3d, 0x3d, 0x20, 0x28, 0x28, 0x28, 0x74, 0x6d, 0x65, 0x6d, 0x5f, 0x61, 0x64
        /*00bd*/ 	.byte	0x64, 0x72, 0x20, 0x3e, 0x3e, 0x20, 0x31, 0x36, 0x29, 0x20, 0x2f, 0x20, 0x33, 0x32, 0x29, 0x20
        /*00cd*/ 	.byte	0x25, 0x20, 0x34, 0x29, 0x00
	.type		__unnamed_1,@object
	.size		__unnamed_1,(__unnamed_2 - __unnamed_1)
__unnamed_1:
        /*00d2*/ 	.byte	0x61, 0x75, 0x74, 0x6f, 0x20, 0x63, 0x75, 0x74, 0x65, 0x3a, 0x3a, 0x61, 0x73, 0x5f, 0x70, 0x6f
        /* <DEDUP_REMOVED lines=24> */
        /*0262*/ 	.byte	0x43, 0x3c, 0x34, 0x30, 0x39, 0x36, 0x3e, 0x3e, 0x3e, 0x3e, 0x5d, 0x00
	.type		__unnamed_2,@object
	.size		__unnamed_2,(.L_2 - __unnamed_2)
__unnamed_2:
        /* <DEDUP_REMOVED lines=42> */
        /*050e*/ 	.byte	0x3e, 0x3e, 0x5d, 0x00
.L_2:


//--------------------- .nv.shared._ZN7cutlass13device_kernelINS_4gemm6kernel13GemmUniversalIN4cute5tupleIJiiiiEEENS1_10collective13CollectiveMmaINS1_46MainloopSm100TmaUmmaWarpSpecializedBlockScaledILi3ELi2ELi1ENS5_IJNS4_1CILi4EEESB_NSA_ILi1EEEEEEEENS5_IJNSA_ILi128EEENSA_ILi256EEESG_EEENS5_IJNS_12float_e2m1_tENS_13float_ue4m3_tEEEENS5_IJNS5_IJlSC_lEEENS4_6LayoutINS5_IJNS5_IJNS5_IJNSA_ILi32EEESB_EEEiEEENS5_IJNS5_IJNSA_ILi16EEESB_EEEiEEENS5_IJSC_iEEEEEENS5_IJSS_NS5_IJNS5_IJNSA_ILi0EEESC_EEENSA_ILi512EEEEEENS5_IJSV_iEEEEEEEEEEESK_S12_NS4_8TiledMMAINS4_8MMA_AtomIJNS4_17SM100_MMA_MXF4_SSISI_SI_fSJ_Li128ELi256ELi16ELNS4_4UMMA5MajorE0ELS17_0ELNS16_7ScaleInE0ELS18_0EEEEEENSM_INS5_IJSC_SC_SC_EEENS5_IJSV_SV_SV_EEEEENS5_IJNS4_10UnderscoreES1E_S1E_EEEEENS5_IJNS4_23SM90_TMA_LOAD_MULTICASTES1H_EEENS5_IJNS4_14ComposedLayoutINS4_7SwizzleILi3ELi4ELi3EEENS4_18smem_ptr_flag_bitsILi4EEENSM_INS5_IJNSA_ILi8EEESG_EEENS5_IJSG_SC_EEEEEEENSM_INS5_IJNS5_IJNS5_IJSO_SC_EEESR_EEESC_NS5_IJSC_SB_EEEEEENS5_IJNS5_IJNS5_IJSR_SX_EEESW_EEESV_NS5_IJSB_SX_EEEEEEEEEEEvNS4_8identityES1I_NS5_IJS1S_NSM_INS5_IJNS5_IJNS5_IJSO_NSA_ILi2EEEEEESR_EEESC_S1V_EEENS5_IJS1Y_SV_NS5_IJSB_NSA_ILi1024EEEEEEEEEEEEEEvS23_EENS_8epilogue10collective18CollectiveEpilogueINS2E_23Sm100TmaWarpSpecializedILi4ELi2ELi32ELb1ELb0EEEJNS5_IJNSA_ILi64EEESG_SG_EEENS5_IJNSM_IS2J_SC_EENSM_INS5_IJSN_S24_EEENS5_IJSC_SF_EEEEEEEENS_10bfloat16_tESL_S2Q_SL_NS2E_6fusion15FusionCallbacksIS2I_NS2R_17LinearCombinationIS2Q_fS2Q_fLNS_15FloatRoundStyleE2EEES2K_S2P_JEEENS4_5SM1004TMEM4LOAD26SM100_TMEM_LOAD_32dp32b32xENS4_13SM90_TMA_LOADENS1J_INS1K_ILi2ELi4ELi3EEENS1M_ILi16EEENSM_INS5_IJS1O_SN_EEENS5_IJSN_SC_EEEEEEENS4_39AutoVectorizingCopyWithAssumedAlignmentILi128EEENS4_14SM90_TMA_STOREES37_S39_S39_EEEvvEEEEvNT_6ParamsE --------------------------
	.section	.nv.shared._ZN7cutlass13device_kernelINS_4gemm6kernel13GemmUniversalIN4cute5tupleIJiiiiEEENS1_10collective13CollectiveMmaINS1_46MainloopSm100TmaUmmaWarpSpecializedBlockScaledILi3ELi2ELi1ENS5_IJNS4_1CILi4EEESB_NSA_ILi1EEEEEEEENS5_IJNSA_ILi128EEENSA_ILi256EEESG_EEENS5_IJNS_12float_e2m1_tENS_13float_ue4m3_tEEEENS5_IJNS5_IJlSC_lEEENS4_6LayoutINS5_IJNS5_IJNS5_IJNSA_ILi32EEESB_EEEiEEENS5_IJNS5_IJNSA_ILi16EEESB_EEEiEEENS5_IJSC_iEEEEEENS5_IJSS_NS5_IJNS5_IJNSA_ILi0EEESC_EEENSA_ILi512EEEEEENS5_IJSV_iEEEEEEEEEEESK_S12_NS4_8TiledMMAINS4_8MMA_AtomIJNS4_17SM100_MMA_MXF4_SSISI_SI_fSJ_Li128ELi256ELi16ELNS4_4UMMA5MajorE0ELS17_0ELNS16_7ScaleInE0ELS18_0EEEEEENSM_INS5_IJSC_SC_SC_EEENS5_IJSV_SV_SV_EEEEENS5_IJNS4_10UnderscoreES1E_S1E_EEEEENS5_IJNS4_23SM90_TMA_LOAD_MULTICASTES1H_EEENS5_IJNS4_14ComposedLayoutINS4_7SwizzleILi3ELi4ELi3EEENS4_18smem_ptr_flag_bitsILi4EEENSM_INS5_IJNSA_ILi8EEESG_EEENS5_IJSG_SC_EEEEEEENSM_INS5_IJNS5_IJNS5_IJSO_SC_EEESR_EEESC_NS5_IJSC_SB_EEEEEENS5_IJNS5_IJNS5_IJSR_SX_EEESW_EEESV_NS5_IJSB_SX_EEEEEEEEEEEvNS4_8identityES1I_NS5_IJS1S_NSM_INS5_IJNS5_IJNS5_IJSO_NSA_ILi2EEEEEESR_EEESC_S1V_EEENS5_IJS1Y_SV_NS5_IJSB_NSA_ILi1024EEEEEEEEEEEEEEvS23_EENS_8epilogue10collective18CollectiveEpilogueINS2E_23Sm100TmaWarpSpecializedILi4ELi2ELi32ELb1ELb0EEEJNS5_IJNSA_ILi64EEESG_SG_EEENS5_IJNSM_IS2J_SC_EENSM_INS5_IJSN_S24_EEENS5_IJSC_SF_EEEEEEEENS_10bfloat16_tESL_S2Q_SL_NS2E_6fusion15FusionCallbacksIS2I_NS2R_17LinearCombinationIS2Q_fS2Q_fLNS_15FloatRoundStyleE2EEES2K_S2P_JEEENS4_5SM1004TMEM4LOAD26SM100_TMEM_LOAD_32dp32b32xENS4_13SM90_TMA_LOADENS1J_INS1K_ILi2ELi4ELi3EEENS1M_ILi16EEENSM_INS5_IJS1O_SN_EEENS5_IJSN_SC_EEEEEEENS4_39AutoVectorizingCopyWithAssumedAlignmentILi128EEENS4_14SM90_TMA_STOREES37_S39_S39_EEEvvEEEEvNT_6ParamsE,"aw",@nobits
	.sectionflags	@""
	.align	16
	.zero		1024


//--------------------- .nv.shared.reserved.0     --------------------------
	.section	.nv.shared.reserved.0,"aw",@nobits
	.weak		__nv_reservedSMEM_offset_0_alias
	.size		__nv_reservedSMEM_offset_0_alias, 0, 64
	.other		__nv_reservedSMEM_offset_0_alias,@"STO_CUDA_RESERVED_SHARED STV_DEFAULT"
__nv_reservedSMEM_offset_0_alias:
	.zero		0
.nv.shared.reserved.0:
	.zero		64
	.weak		__nv_reservedSMEM_tcgen05_partition
	.type		__nv_reservedSMEM_tcgen05_partition,@object
	.size		__nv_reservedSMEM_tcgen05_partition,(.L_0 - __nv_reservedSMEM_tcgen05_partition)
__nv_reservedSMEM_tcgen05_partition:
	.zero		32
.L_0:


//--------------------- .nv.global                --------------------------
	.section	.nv.global,"aw",@nobits
.nv.global:
	.type		_ZN40_INTERNAL_6973204d_4_k_cu_4700cca4_226384cute1_E,@object
	.size		_ZN40_INTERNAL_6973204d_4_k_cu_4700cca4_226384cute1_E,(_ZN40_INTERNAL_6973204d_4_k_cu_4700cca4_226384cuda3std3__45__cpo6cbeginE - _ZN40_INTERNAL_6973204d_4_k_cu_4700cca4_226384cute1_E)
_ZN40_INTERNAL_6973204d_4_k_cu_4700cca4_226384cute1_E:
	.zero		1
	.type		_ZN40_INTERNAL_6973204d_4_k_cu_4700cca4_226384cuda3std3__45__cpo6cbeginE,@object
	.size		_ZN40_INTERNAL_6973204d_4_k_cu_4700cca4_226384cuda3std3__45__cpo6cbeginE,(_ZN40_INTERNAL_6973204d_4_k_cu_4700cca4_226384cuda3std3__48in_placeE - _ZN40_INTERNAL_6973204d_4_k_cu_4700cca4_226384cuda3std3__45__cpo6cbeginE)
_ZN40_INTERNAL_6973204d_4_k_cu_4700cca4_226384cuda3std3__45__cpo6cbeginE:
	.zero		1
	.type		_ZN40_INTERNAL_6973204d_4_k_cu_4700cca4_226384cuda3std3__48in_placeE,@object
	.size		_ZN40_INTERNAL_6973204d_4_k_cu_4700cca4_226384cuda3std3__48in_placeE,(_ZN40_INTERNAL_6973204d_4_k_cu_4700cca4_226384cuda3std6ranges3__45__cpo9iter_moveE - _ZN40_INTERNAL_6973204d_4_k_cu_4700cca4_226384cuda3std3__48in_placeE)
_ZN40_INTERNAL_6973204d_4_k_cu_4700cca4_226384cuda3std3__48in_placeE:
	.zero		1
	.type		_ZN40_INTERNAL_6973204d_4_k_cu_4700cca4_226384cuda3std6ranges3__45__cpo9iter_moveE,@object
	.size		_ZN40_INTERNAL_6973204d_4_k_cu_4700cca4_226384cuda3std6ranges3__45__cpo9iter_moveE,(_ZN40_INTERNAL_6973204d_4_k_cu_4700cca4_226384cuda3std3__45__cpo5beginE - _ZN40_INTERNAL_6973204d_4_k_cu_4700cca4_226384cuda3std6ranges3__45__cpo9iter_moveE)
_ZN40_INTERNAL_6973204d_4_k_cu_4700cca4_226384cuda3std6ranges3__45__cpo9iter_moveE:
	.zero		1
	.type		_ZN40_INTERNAL_6973204d_4_k_cu_4700cca4_226384cuda3std3__45__cpo5beginE,@object
	.size		_ZN40_INTERNAL_6973204d_4_k_cu_4700cca4_226384cuda3std3__45__cpo5beginE,(_ZN40_INTERNAL_6973204d_4_k_cu_4700cca4_226384cuda3std3__442_GLOBAL__N__6973204d_4_k_cu_4700cca4_226386ignoreE - _ZN40_INTERNAL_6973204d_4_k_cu_4700cca4_226384cuda3std3__45__cpo5beginE)
_ZN40_INTERNAL_6973204d_4_k_cu_4700cca4_226384cuda3std3__45__cpo5beginE:
	.zero		1
	.type		_ZN40_INTERNAL_6973204d_4_k_cu_4700cca4_226384cuda3std3__442_GLOBAL__N__6973204d_4_k_cu_4700cca4_226386ignoreE,@object
	.size		_ZN40_INTERNAL_6973204d_4_k_cu_4700cca4_226384cuda3std3__442_GLOBAL__N__6973204d_4_k_cu_4700cca4_226386ignoreE,(_ZN40_INTERNAL_6973204d_4_k_cu_4700cca4_226384cute7productE - _ZN40_INTERNAL_6973204d_4_k_cu_4700cca4_226384cuda3std3__442_GLOBAL__N__6973204d_4_k_cu_4700cca4_226386ignoreE)
_ZN40_INTERNAL_6973204d_4_k_cu_4700cca4_226384cuda3std3__442_GLOBAL__N__6973204d_4_k_cu_4700cca4_226386ignoreE:
	.zero		1
	.type		_ZN40_INTERNAL_6973204d_4_k_cu_4700cca4_226384cute7productE,@object
	.size		_ZN40_INTERNAL_6973204d_4_k_cu_4700cca4_226384cute7productE,(_ZN40_INTERNAL_6973204d_4_k_cu_4700cca4_226384cuda3std3__45__cpo3endE - _ZN40_INTERNAL_6973204d_4_k_cu_4700cca4_226384cute7productE)
_ZN40_INTERNAL_6973204d_4_k_cu_4700cca4_226384cute7productE:
	.zero		1
	.type		_ZN40_INTERNAL_6973204d_4_k_cu_4700cca4_226384cuda3std3__45__cpo3endE,@object
	.size		_ZN40_INTERNAL_6973204d_4_k_cu_4700cca4_226384cuda3std3__45__cpo3endE,(_ZN40_INTERNAL_6973204d_4_k_cu_4700cca4_226384cuda3std3__419piecewise_constructE - _ZN40_INTERNAL_6973204d_4_k_cu_4700cca4_226384cuda3std3__45__cpo3endE)
_ZN40_INTERNAL_6973204d_4_k_cu_4700cca4_226384cuda3std3__45__cpo3endE:
	.zero		1
	.type		_ZN40_INTERNAL_6973204d_4_k_cu_4700cca4_226384cuda3std3__419piecewise_constructE,@object
	.size		_ZN40_INTERNAL_6973204d_4_k_cu_4700cca4_226384cuda3std3__419piecewise_constructE,(_ZN40_INTERNAL_6973204d_4_k_cu_4700cca4_226384cuda3std3__45__cpo4cendE - _ZN40_INTERNAL_6973204d_4_k_cu_4700cca4_226384cuda3std3__419piecewise_constructE)
_ZN40_INTERNAL_6973204d_4_k_cu_4700cca4_226384cuda3std3__419piecewise_constructE:
	.zero		1
	.type		_ZN40_INTERNAL_6973204d_4_k_cu_4700cca4_226384cuda3std3__45__cpo4cendE,@object
	.size		_ZN40_INTERNAL_6973204d_4_k_cu_4700cca4_226384cuda3std3__45__cpo4cendE,(_ZN40_INTERNAL_6973204d_4_k_cu_4700cca4_226384cuda3std6ranges3__45__cpo4swapE - _ZN40_INTERNAL_6973204d_4_k_cu_4700cca4_226384cuda3std3__45__cpo4cendE)
_ZN40_INTERNAL_6973204d_4_k_cu_4700cca4_226384cuda3std3__45__cpo4cendE:
	.zero		1
	.type		_ZN40_INTERNAL_6973204d_4_k_cu_4700cca4_226384cuda3std6ranges3__45__cpo4swapE,@object
	.size		_ZN40_INTERNAL_6973204d_4_k_cu_4700cca4_226384cuda3std6ranges3__45__cpo4swapE,(.L_10 - _ZN40_INTERNAL_6973204d_4_k_cu_4700cca4_226384cuda3std6ranges3__45__cpo4swapE)
_ZN40_INTERNAL_6973204d_4_k_cu_4700cca4_226384cuda3std6ranges3__45__cpo4swapE:
	.zero		1
.L_10:


//--------------------- .nv.constant0._ZN7cutlass13device_kernelINS_4gemm6kernel13GemmUniversalIN4cute5tupleIJiiiiEEENS1_10collective13CollectiveMmaINS1_46MainloopSm100TmaUmmaWarpSpecializedBlockScaledILi3ELi2ELi1ENS5_IJNS4_1CILi4EEESB_NSA_ILi1EEEEEEEENS5_IJNSA_ILi128EEENSA_ILi256EEESG_EEENS5_IJNS_12float_e2m1_tENS_13float_ue4m3_tEEEENS5_IJNS5_IJlSC_lEEENS4_6LayoutINS5_IJNS5_IJNS5_IJNSA_ILi32EEESB_EEEiEEENS5_IJNS5_IJNSA_ILi16EEESB_EEEiEEENS5_IJSC_iEEEEEENS5_IJSS_NS5_IJNS5_IJNSA_ILi0EEESC_EEENSA_ILi512EEEEEENS5_IJSV_iEEEEEEEEEEESK_S12_NS4_8TiledMMAINS4_8MMA_AtomIJNS4_17SM100_MMA_MXF4_SSISI_SI_fSJ_Li128ELi256ELi16ELNS4_4UMMA5MajorE0ELS17_0ELNS16_7ScaleInE0ELS18_0EEEEEENSM_INS5_IJSC_SC_SC_EEENS5_IJSV_SV_SV_EEEEENS5_IJNS4_10UnderscoreES1E_S1E_EEEEENS5_IJNS4_23SM90_TMA_LOAD_MULTICASTES1H_EEENS5_IJNS4_14ComposedLayoutINS4_7SwizzleILi3ELi4ELi3EEENS4_18smem_ptr_flag_bitsILi4EEENSM_INS5_IJNSA_ILi8EEESG_EEENS5_IJSG_SC_EEEEEEENSM_INS5_IJNS5_IJNS5_IJSO_SC_EEESR_EEESC_NS5_IJSC_SB_EEEEEENS5_IJNS5_IJNS5_IJSR_SX_EEESW_EEESV_NS5_IJSB_SX_EEEEEEEEEEEvNS4_8identityES1I_NS5_IJS1S_NSM_INS5_IJNS5_IJNS5_IJSO_NSA_ILi2EEEEEESR_EEESC_S1V_EEENS5_IJS1Y_SV_NS5_IJSB_NSA_ILi1024EEEEEEEEEEEEEEvS23_EENS_8epilogue10collective18CollectiveEpilogueINS2E_23Sm100TmaWarpSpecializedILi4ELi2ELi32ELb1ELb0EEEJNS5_IJNSA_ILi64EEESG_SG_EEENS5_IJNSM_IS2J_SC_EENSM_INS5_IJSN_S24_EEENS5_IJSC_SF_EEEEEEEENS_10bfloat16_tESL_S2Q_SL_NS2E_6fusion15FusionCallbacksIS2I_NS2R_17LinearCombinationIS2Q_fS2Q_fLNS_15FloatRoundStyleE2EEES2K_S2P_JEEENS4_5SM1004TMEM4LOAD26SM100_TMEM_LOAD_32dp32b32xENS4_13SM90_TMA_LOADENS1J_INS1K_ILi2ELi4ELi3EEENS1M_ILi16EEENSM_INS5_IJS1O_SN_EEENS5_IJSN_SC_EEEEEEENS4_39AutoVectorizingCopyWithAssumedAlignmentILi128EEENS4_14SM90_TMA_STOREES37_S39_S39_EEEvvEEEEvNT_6ParamsE --------------------------
	.section	.nv.constant0._ZN7cutlass13device_kernelINS_4gemm6kernel13GemmUniversalIN4cute5tupleIJiiiiEEENS1_10collective13CollectiveMmaINS1_46MainloopSm100TmaUmmaWarpSpecializedBlockScaledILi3ELi2ELi1ENS5_IJNS4_1CILi4EEESB_NSA_ILi1EEEEEEEENS5_IJNSA_ILi128EEENSA_ILi256EEESG_EEENS5_IJNS_12float_e2m1_tENS_13float_ue4m3_tEEEENS5_IJNS5_IJlSC_lEEENS4_6LayoutINS5_IJNS5_IJNS5_IJNSA_ILi32EEESB_EEEiEEENS5_IJNS5_IJNSA_ILi16EEESB_EEEiEEENS5_IJSC_iEEEEEENS5_IJSS_NS5_IJNS5_IJNSA_ILi0EEESC_EEENSA_ILi512EEEEEENS5_IJSV_iEEEEEEEEEEESK_S12_NS4_8TiledMMAINS4_8MMA_AtomIJNS4_17SM100_MMA_MXF4_SSISI_SI_fSJ_Li128ELi256ELi16ELNS4_4UMMA5MajorE0ELS17_0ELNS16_7ScaleInE0ELS18_0EEEEEENSM_INS5_IJSC_SC_SC_EEENS5_IJSV_SV_SV_EEEEENS5_IJNS4_10UnderscoreES1E_S1E_EEEEENS5_IJNS4_23SM90_TMA_LOAD_MULTICASTES1H_EEENS5_IJNS4_14ComposedLayoutINS4_7SwizzleILi3ELi4ELi3EEENS4_18smem_ptr_flag_bitsILi4EEENSM_INS5_IJNSA_ILi8EEESG_EEENS5_IJSG_SC_EEEEEEENSM_INS5_IJNS5_IJNS5_IJSO_SC_EEESR_EEESC_NS5_IJSC_SB_EEEEEENS5_IJNS5_IJNS5_IJSR_SX_EEESW_EEESV_NS5_IJSB_SX_EEEEEEEEEEEvNS4_8identityES1I_NS5_IJS1S_NSM_INS5_IJNS5_IJNS5_IJSO_NSA_ILi2EEEEEESR_EEESC_S1V_EEENS5_IJS1Y_SV_NS5_IJSB_NSA_ILi1024EEEEEEEEEEEEEEvS23_EENS_8epilogue10collective18CollectiveEpilogueINS2E_23Sm100TmaWarpSpecializedILi4ELi2ELi32ELb1ELb0EEEJNS5_IJNSA_ILi64EEESG_SG_EEENS5_IJNSM_IS2J_SC_EENSM_INS5_IJSN_S24_EEENS5_IJSC_SF_EEEEEEEENS_10bfloat16_tESL_S2Q_SL_NS2E_6fusion15FusionCallbacksIS2I_NS2R_17LinearCombinationIS2Q_fS2Q_fLNS_15FloatRoundStyleE2EEES2K_S2P_JEEENS4_5SM1004TMEM4LOAD26SM100_TMEM_LOAD_32dp32b32xENS4_13SM90_TMA_LOADENS1J_INS1K_ILi2ELi4ELi3EEENS1M_ILi16EEENSM_INS5_IJS1O_SN_EEENS5_IJSN_SC_EEEEEEENS4_39AutoVectorizingCopyWithAssumedAlignmentILi128EEENS4_14SM90_TMA_STOREES37_S39_S39_EEEvvEEEEvNT_6ParamsE,"a",@progbits
	.sectionflags	@""
	.align	4
.nv.constant0._ZN7cutlass13device_kernelINS_4gemm6kernel13GemmUniversalIN4cute5tupleIJiiiiEEENS1_10collective13CollectiveMmaINS1_46MainloopSm100TmaUmmaWarpSpecializedBlockScaledILi3ELi2ELi1ENS5_IJNS4_1CILi4EEESB_NSA_ILi1EEEEEEEENS5_IJNSA_ILi128EEENSA_ILi256EEESG_EEENS5_IJNS_12float_e2m1_tENS_13float_ue4m3_tEEEENS5_IJNS5_IJlSC_lEEENS4_6LayoutINS5_IJNS5_IJNS5_IJNSA_ILi32EEESB_EEEiEEENS5_IJNS5_IJNSA_ILi16EEESB_EEEiEEENS5_IJSC_iEEEEEENS5_IJSS_NS5_IJNS5_IJNSA_ILi0EEESC_EEENSA_ILi512EEEEEENS5_IJSV_iEEEEEEEEEEESK_S12_NS4_8TiledMMAINS4_8MMA_AtomIJNS4_17SM100_MMA_MXF4_SSISI_SI_fSJ_Li128ELi256ELi16ELNS4_4UMMA5MajorE0ELS17_0ELNS16_7ScaleInE0ELS18_0EEEEEENSM_INS5_IJSC_SC_SC_EEENS5_IJSV_SV_SV_EEEEENS5_IJNS4_10UnderscoreES1E_S1E_EEEEENS5_IJNS4_23SM90_TMA_LOAD_MULTICASTES1H_EEENS5_IJNS4_14ComposedLayoutINS4_7SwizzleILi3ELi4ELi3EEENS4_18smem_ptr_flag_bitsILi4EEENSM_INS5_IJNSA_ILi8EEESG_EEENS5_IJSG_SC_EEEEEEENSM_INS5_IJNS5_IJNS5_IJSO_SC_EEESR_EEESC_NS5_IJSC_SB_EEEEEENS5_IJNS5_IJNS5_IJSR_SX_EEESW_EEESV_NS5_IJSB_SX_EEEEEEEEEEEvNS4_8identityES1I_NS5_IJS1S_NSM_INS5_IJNS5_IJNS5_IJSO_NSA_ILi2EEEEEESR_EEESC_S1V_EEENS5_IJS1Y_SV_NS5_IJSB_NSA_ILi1024EEEEEEEEEEEEEEvS23_EENS_8epilogue10collective18CollectiveEpilogueINS2E_23Sm100TmaWarpSpecializedILi4ELi2ELi32ELb1ELb0EEEJNS5_IJNSA_ILi64EEESG_SG_EEENS5_IJNSM_IS2J_SC_EENSM_INS5_IJSN_S24_EEENS5_IJSC_SF_EEEEEEEENS_10bfloat16_tESL_S2Q_SL_NS2E_6fusion15FusionCallbacksIS2I_NS2R_17LinearCombinationIS2Q_fS2Q_fLNS_15FloatRoundStyleE2EEES2K_S2P_JEEENS4_5SM1004TMEM4LOAD26SM100_TMEM_LOAD_32dp32b32xENS4_13SM90_TMA_LOADENS1J_INS1K_ILi2ELi4ELi3EEENS1M_ILi16EEENSM_INS5_IJS1O_SN_EEENS5_IJSN_SC_EEEEEEENS4_39AutoVectorizingCopyWithAssumedAlignmentILi128EEENS4_14SM90_TMA_STOREES37_S39_S39_EEEvvEEEEvNT_6ParamsE:
	.zero		3968


//--------------------- SYMBOLS --------------------------

	.type		.nv.reservedSmem.offset0,@object
	.size		.nv.reservedSmem.offset0,0x4
	.type		.nv.reservedSmem.cap,@object
	.size		.nv.reservedSmem.cap,0x4
	.type		__assertfail,@function
